def matmul_kernel(
    a_ptr,
    b_ptr,
    c_ptr,
    M,
    N,
    K,
    stride_am,
    stride_ak,
    stride_bk,
    stride_bn,
    stride_cm,
    stride_cn,
    BLOCK_M: tl.constexpr,
    BLOCK_N: tl.constexpr,
    BLOCK_K: tl.constexpr,
    GROUP_M: tl.constexpr,
):
    pid = tl.program_id(axis=0)
    num_pid_m = tl.cdiv(M, BLOCK_M)
    num_pid_n = tl.cdiv(N, BLOCK_N)
    num_pid_in_group = GROUP_M * num_pid_n
    group_id = pid // num_pid_in_group
    first_pid_m = group_id * GROUP_M
    group_size_m = min(num_pid_m - first_pid_m, GROUP_M)
    pid_m = first_pid_m + ((pid % num_pid_in_group) % group_size_m)
    pid_n = (pid % num_pid_in_group) // group_size_m

    offs_am = (pid_m * BLOCK_M + tl.arange(0, BLOCK_M)) % M
    offs_bn = (pid_n * BLOCK_N + tl.arange(0, BLOCK_N)) % N
    offs_k = tl.arange(0, BLOCK_K)
    a_ptrs = a_ptr + offs_am[:, None] * stride_am + offs_k[None, :] * stride_ak
    b_ptrs = b_ptr + offs_k[:, None] * stride_bk + offs_bn[None, :] * stride_bn

    acc = tl.zeros((BLOCK_M, BLOCK_N), dtype=tl.float32)
    for kk in range(0, tl.cdiv(K, BLOCK_K)):
        a = tl.load(a_ptrs, mask=offs_k[None, :] < K - kk * BLOCK_K, other=0.0)
        b = tl.load(b_ptrs, mask=offs_k[:, None] < K - kk * BLOCK_K, other=0.0)
        acc = tl.dot(a, b, acc)
        a_ptrs += BLOCK_K * stride_ak
        b_ptrs += BLOCK_K * stride_bk

    c = acc.to(c_ptr.dtype.element_ty)
    offs_cm = pid_m * BLOCK_M + tl.arange(0, BLOCK_M)
    offs_cn = pid_n * BLOCK_N + tl.arange(0, BLOCK_N)
    c_ptrs = c_ptr + offs_cm[:, None] * stride_cm + offs_cn[None, :] * stride_cn
    mask = (offs_cm[:, None] < M) & (offs_cn[None, :] < N)
    tl.store(c_ptrs, c, mask=mask)

# config = {"BLOCK_K": 64, "BLOCK_M": 128, "BLOCK_N": 128, "GROUP_M": 8, "arch": "sm_100", "dtype": "bf16", "num_ctas": 1, "num_stages": 3, "num_warps": 1}
# arch = sm_100


// ===== COMPILED SASS (sm_100a) =====

	.target	sm_100a

	.elftype	@"ET_EXEC"


//--------------------- .note.nv.tkinfo           --------------------------
	.section	.note.nv.tkinfo,"",@"SHT_NOTE"
	.sectionflags	@"SHF_NOTE_NV_TKINFO"
	.tkinfo
        /*0018*/ 	.word	0x00000081
        /*0030*/ 	.string	""
        /*0030*/ 	.string	"ptxas-blackwell"
        /*0030*/ 	.string	"Cuda compilation tools, release 12.9, V12.9.86"
        /*0030*/ 	.string	"Build cuda_12.9.r12.9/compiler.36037853_0"
        /*0030*/ 	.string	"-v  -suppress-debug-info  -lineinfo  -arch sm_100a "



//--------------------- .note.nv.cuver            --------------------------
	.section	.note.nv.cuver,"",@"SHT_NOTE"
	.sectionflags	@"SHF_NOTE_NV_CUVER"
        /*0018*/ 	.short	0x0001
        /*001a*/ 	.short	0x0064
        /*001c*/ 	.short	0x0001
        /*001e*/ 	.short	0x0000
        /*0020*/ 	.short	0x0001
        /*0022*/ 	.short	0x0000


//--------------------- .nv.info                  --------------------------
	.section	.nv.info,"",@"SHT_CUDA_INFO"
	.align	4


	//----- nvinfo : EIATTR_REGCOUNT
	.align		4
        /*0000*/ 	.byte	0x04, 0x2f
        /*0002*/ 	.short	(.L_1 - .L_0)
	.align		4
.L_0:
        /*0004*/ 	.word	index@(matmul_kernel)
        /*0008*/ 	.word	0x00000040


	//----- nvinfo : EIATTR_FRAME_SIZE
	.align		4
.L_1:
        /*000c*/ 	.byte	0x04, 0x11
        /*000e*/ 	.short	(.L_3 - .L_2)
	.align		4
.L_2:
        /*0010*/ 	.word	index@(matmul_kernel)
        /*0014*/ 	.word	0x00003988


	//----- nvinfo : EIATTR_MIN_STACK_SIZE
	.align		4
.L_3:
        /*0018*/ 	.byte	0x04, 0x12
        /*001a*/ 	.short	(.L_5 - .L_4)
	.align		4
.L_4:
        /*001c*/ 	.word	index@(matmul_kernel)
        /*0020*/ 	.word	0x00003988
.L_5:


//--------------------- .nv.info.matmul_kernel    --------------------------
	.section	.nv.info.matmul_kernel,"",@"SHT_CUDA_INFO"
	.sectionflags	@""
	.align	4


	//----- nvinfo : EIATTR_CUDA_API_VERSION
	.align		4
        /*0000*/ 	.byte	0x04, 0x37
        /*0002*/ 	.short	(.L_7 - .L_6)
.L_6:
        /*0004*/ 	.word	0x00000081


	//----- nvinfo : EIATTR_KPARAM_INFO
	.align		4
.L_7:
        /*0008*/ 	.byte	0x04, 0x17
        /*000a*/ 	.short	(.L_9 - .L_8)
.L_8:
        /*000c*/ 	.word	0x00000000
        /*0010*/ 	.short	0x000d
        /*0012*/ 	.short	0x0048
        /*0014*/ 	.byte	0x00, 0xf4, 0x21, 0x00


	//----- nvinfo : EIATTR_KPARAM_INFO
	.align		4
.L_9:
        /*0018*/ 	.byte	0x04, 0x17
        /*001a*/ 	.short	(.L_11 - .L_10)
.L_10:
        /*001c*/ 	.word	0x00000000
        /*0020*/ 	.short	0x000c
        /*0022*/ 	.short	0x0040
        /*0024*/ 	.byte	0x00, 0xf4, 0x21, 0x00


	//----- nvinfo : EIATTR_KPARAM_INFO
	.align		4
.L_11:
        /*0028*/ 	.byte	0x04, 0x17
        /*002a*/ 	.short	(.L_13 - .L_12)
.L_12:
        /*002c*/ 	.word	0x00000000
        /*0030*/ 	.short	0x000b
        /*0032*/ 	.short	0x0038
        /*0034*/ 	.byte	0x00, 0xf0, 0x11, 0x00


	//----- nvinfo : EIATTR_KPARAM_INFO
	.align		4
.L_13:
        /*0038*/ 	.byte	0x04, 0x17
        /*003a*/ 	.short	(.L_15 - .L_14)
.L_14:
        /*003c*/ 	.word	0x00000000
        /*0040*/ 	.short	0x000a
        /*0042*/ 	.short	0x0034
        /*0044*/ 	.byte	0x00, 0xf0, 0x11, 0x00


	//----- nvinfo : EIATTR_KPARAM_INFO
	.align		4
.L_15:
        /*0048*/ 	.byte	0x04, 0x17
        /*004a*/ 	.short	(.L_17 - .L_16)
.L_16:
        /*004c*/ 	.word	0x00000000
        /*0050*/ 	.short	0x0009
        /*0052*/ 	.short	0x0030
        /*0054*/ 	.byte	0x00, 0xf0, 0x11, 0x00


	//----- nvinfo : EIATTR_KPARAM_INFO
	.align		4
.L_17:
        /*0058*/ 	.byte	0x04, 0x17
        /*005a*/ 	.short	(.L_19 - .L_18)
.L_18:
        /*005c*/ 	.word	0x00000000
        /*0060*/ 	.short	0x0008
        /*0062*/ 	.short	0x002c
        /*0064*/ 	.byte	0x00, 0xf0, 0x11, 0x00


	//----- nvinfo : EIATTR_KPARAM_INFO
	.align		4
.L_19:
        /*0068*/ 	.byte	0x04, 0x17
        /*006a*/ 	.short	(.L_21 - .L_20)
.L_20:
        /*006c*/ 	.word	0x00000000
        /*0070*/ 	.short	0x0007
        /*0072*/ 	.short	0x0028
        /*0074*/ 	.byte	0x00, 0xf0, 0x11, 0x00


	//----- nvinfo : EIATTR_KPARAM_INFO
	.align		4
.L_21:
        /*0078*/ 	.byte	0x04, 0x17
        /*007a*/ 	.short	(.L_23 - .L_22)
.L_22:
        /*007c*/ 	.word	0x00000000
        /*0080*/ 	.short	0x0006
        /*0082*/ 	.short	0x0024
        /*0084*/ 	.byte	0x00, 0xf0, 0x11, 0x00


	//----- nvinfo : EIATTR_KPARAM_INFO
	.align		4
.L_23:
        /*0088*/ 	.byte	0x04, 0x17
        /*008a*/ 	.short	(.L_25 - .L_24)
.L_24:
        /*008c*/ 	.word	0x00000000
        /*0090*/ 	.short	0x0005
        /*0092*/ 	.short	0x0020
        /*0094*/ 	.byte	0x00, 0xf0, 0x11, 0x00


	//----- nvinfo : EIATTR_KPARAM_INFO
	.align		4
.L_25:
        /*0098*/ 	.byte	0x04, 0x17
        /*009a*/ 	.short	(.L_27 - .L_26)
.L_26:
        /*009c*/ 	.word	0x00000000
        /*00a0*/ 	.short	0x0004
        /*00a2*/ 	.short	0x001c
        /*00a4*/ 	.byte	0x00, 0xf0, 0x11, 0x00


	//----- nvinfo : EIATTR_KPARAM_INFO
	.align		4
.L_27:
        /*00a8*/ 	.byte	0x04, 0x17
        /*00aa*/ 	.short	(.L_29 - .L_28)
.L_28:
        /*00ac*/ 	.word	0x00000000
        /*00b0*/ 	.short	0x0003
        /*00b2*/ 	.short	0x0018
        /*00b4*/ 	.byte	0x00, 0xf0, 0x11, 0x00


	//----- nvinfo : EIATTR_KPARAM_INFO
	.align		4
.L_29:
        /*00b8*/ 	.byte	0x04, 0x17
        /*00ba*/ 	.short	(.L_31 - .L_30)
.L_30:
        /*00bc*/ 	.word	0x00000000
        /*00c0*/ 	.short	0x0002
        /*00c2*/ 	.short	0x0010
        /*00c4*/ 	.byte	0x00, 0xf4, 0x21, 0x00


	//----- nvinfo : EIATTR_KPARAM_INFO
	.align		4
.L_31:
        /*00c8*/ 	.byte	0x04, 0x17
        /*00ca*/ 	.short	(.L_33 - .L_32)
.L_32:
        /*00cc*/ 	.word	0x00000000
        /*00d0*/ 	.short	0x0001
        /*00d2*/ 	.short	0x0008
        /*00d4*/ 	.byte	0x00, 0xf4, 0x21, 0x00


	//----- nvinfo : EIATTR_KPARAM_INFO
	.align		4
.L_33:
        /*00d8*/ 	.byte	0x04, 0x17
        /*00da*/ 	.short	(.L_35 - .L_34)
.L_34:
        /*00dc*/ 	.word	0x00000000
        /*00e0*/ 	.short	0x0000
        /*00e2*/ 	.short	0x0000
        /*00e4*/ 	.byte	0x00, 0xf4, 0x21, 0x00


	//----- nvinfo : EIATTR_SPARSE_MMA_MASK
	.align		4
.L_35:
        /*00e8*/ 	.byte	0x03, 0x50
        /*00ea*/ 	.short	0x0000


	//----- nvinfo : EIATTR_MAXREG_COUNT
	.align		4
        /*00ec*/ 	.byte	0x03, 0x1b
        /*00ee*/ 	.short	0x00ff


	//----- nvinfo : EIATTR_NUM_BARRIERS
	.align		4
        /*00f0*/ 	.byte	0x02, 0x4c
        /*00f2*/ 	.byte	0x01
	.zero		1


	//----- nvinfo : EIATTR_ANNOTATIONS
	.align		4
        /*00f4*/ 	.byte	0x04, 0x55
        /*00f6*/ 	.short	(.L_37 - .L_36)


	//   ....[0]....
.L_36:
        /*00f8*/ 	.word	0x00000001
        /*00fc*/ 	.byte	0xa0, 0x01, 0x00, 0x00, 0x01, 0x00, 0x00, 0x00, 0xf0, 0x01, 0x00, 0x00, 0x01, 0x00, 0x00, 0x00
        /* <DEDUP_REMOVED lines=2611> */
        /*a43c*/ 	.byte	0xc0, 0x7d, 0x02, 0x00, 0x01, 0x00, 0x00, 0x00, 0xd0, 0x7d, 0x02, 0x00


	//----- nvinfo : EIATTR_COOP_GROUP_MASK_REGIDS
	.align		4
.L_37:
        /*a448*/ 	.byte	0x04, 0x29
        /*a44a*/ 	.short	(.L_39 - .L_38)


	//   ....[0]....
.L_38:
        /*a44c*/ 	.word	0xffffffff


	//   ....[1]....
        /*a450*/ 	.word	0xffffffff


	//   ....[2]....
        /*a454*/ 	.word	0xffffffff


	//   ....[3]....
        /*a458*/ 	.word	0xffffffff


	//   ....[4]....
        /*a45c*/ 	.word	0xffffffff


	//   ....[5]....
        /*a460*/ 	.word	0xffffffff


	//   ....[6]....
        /*a464*/ 	.word	0xffffffff


	//   ....[7]....
        /*a468*/ 	.word	0xffffffff


	//   ....[8]....
        /*a46c*/ 	.word	0xffffffff


	//   ....[9]....
        /*a470*/ 	.word	0xffffffff


	//   ....[10]....
        /*a474*/ 	.word	0xffffffff


	//   ....[11]....
        /*a478*/ 	.word	0xffffffff


	//   ....[12]....
        /*a47c*/ 	.word	0xffffffff


	//   ....[13]....
        /*a480*/ 	.word	0xffffffff


	//   ....[14]....
        /*a484*/ 	.word	0xffffffff


	//   ....[15]....
        /*a488*/ 	.word	0xffffffff


	//   ....[16]....
        /*a48c*/ 	.word	0xffffffff


	//   ....[17]....
        /*a490*/ 	.word	0xffffffff


	//   ....[18]....
        /*a494*/ 	.word	0xffffffff


	//   ....[19]....
        /*a498*/ 	.word	0xffffffff


	//   ....[20]....
        /*a49c*/ 	.word	0xffffffff


	//   ....[21]....
        /*a4a0*/ 	.word	0xffffffff


	//   ....[22]....
        /*a4a4*/ 	.word	0xffffffff


	//   ....[23]....
        /*a4a8*/ 	.word	0xffffffff


	//   ....[24]....
        /*a4ac*/ 	.word	0xffffffff


	//   ....[25]....
        /*a4b0*/ 	.word	0xffffffff


	//   ....[26]....
        /*a4b4*/ 	.word	0xffffffff


	//   ....[27]....
        /*a4b8*/ 	.word	0xffffffff


	//   ....[28]....
        /*a4bc*/ 	.word	0xffffffff


	//   ....[29]....
        /*a4c0*/ 	.word	0xffffffff


	//   ....[30]....
        /*a4c4*/ 	.word	0xffffffff


	//   ....[31]....
        /*a4c8*/ 	.word	0xffffffff


	//   ....[32]....
        /*a4cc*/ 	.word	0xffffffff


	//   ....[33]....
        /*a4d0*/ 	.word	0xffffffff


	//   ....[34]....
        /*a4d4*/ 	.word	0xffffffff


	//   ....[35]....
        /*a4d8*/ 	.word	0xffffffff


	//   ....[36]....
        /*a4dc*/ 	.word	0xffffffff


	//   ....[37]....
        /*a4e0*/ 	.word	0xffffffff


	//   ....[38]....
        /*a4e4*/ 	.word	0xffffffff


	//   ....[39]....
        /*a4e8*/ 	.word	0xffffffff


	//   ....[40]....
        /*a4ec*/ 	.word	0xffffffff


	//   ....[41]....
        /*a4f0*/ 	.word	0xffffffff


	//   ....[42]....
        /*a4f4*/ 	.word	0xffffffff


	//   ....[43]....
        /*a4f8*/ 	.word	0xffffffff


	//   ....[44]....
        /*a4fc*/ 	.word	0xffffffff


	//   ....[45]....
        /*a500*/ 	.word	0xffffffff


	//   ....[46]....
        /*a504*/ 	.word	0xffffffff


	//   ....[47]....
        /*a508*/ 	.word	0xffffffff


	//   ....[48]....
        /*a50c*/ 	.word	0xffffffff


	//   ....[49]....
        /*a510*/ 	.word	0xffffffff


	//   ....[50]....
        /*a514*/ 	.word	0xffffffff


	//   ....[51]....
        /*a518*/ 	.word	0xffffffff


	//   ....[52]....
        /*a51c*/ 	.word	0xffffffff


	//   ....[53]....
        /*a520*/ 	.word	0xffffffff


	//   ....[54]....
        /*a524*/ 	.word	0xffffffff


	//   ....[55]....
        /*a528*/ 	.word	0xffffffff


	//   ....[56]....
        /*a52c*/ 	.word	0xffffffff


	//   ....[57]....
        /*a530*/ 	.word	0xffffffff


	//   ....[58]....
        /*a534*/ 	.word	0xffffffff


	//   ....[59]....
        /*a538*/ 	.word	0xffffffff


	//   ....[60]....
        /*a53c*/ 	.word	0xffffffff


	//   ....[61]....
        /*a540*/ 	.word	0xffffffff


	//   ....[62]....
        /*a544*/ 	.word	0xffffffff


	//   ....[63]....
        /*a548*/ 	.word	0xffffffff


	//   ....[64]....
        /*a54c*/ 	.word	0xffffffff


	//   ....[65]....
        /*a550*/ 	.word	0xffffffff


	//   ....[66]....
        /*a554*/ 	.word	0xffffffff


	//   ....[67]....
        /*a558*/ 	.word	0xffffffff


	//   ....[68]....
        /*a55c*/ 	.word	0xffffffff


	//   ....[69]....
        /*a560*/ 	.word	0xffffffff


	//   ....[70]....
        /*a564*/ 	.word	0xffffffff


	//   ....[71]....
        /*a568*/ 	.word	0xffffffff


	//   ....[72]....
        /*a56c*/ 	.word	0xffffffff


	//   ....[73]....
        /*a570*/ 	.word	0xffffffff


	//   ....[74]....
        /*a574*/ 	.word	0xffffffff


	//   ....[75]....
        /*a578*/ 	.word	0xffffffff


	//   ....[76]....
        /*a57c*/ 	.word	0xffffffff


	//   ....[77]....
        /*a580*/ 	.word	0xffffffff


	//   ....[78]....
        /*a584*/ 	.word	0xffffffff


	//   ....[79]....
        /*a588*/ 	.word	0xffffffff


	//   ....[80]....
        /*a58c*/ 	.word	0xffffffff


	//   ....[81]....
        /*a590*/ 	.word	0xffffffff


	//   ....[82]....
        /*a594*/ 	.word	0xffffffff


	//   ....[83]....
        /*a598*/ 	.word	0xffffffff


	//   ....[84]....
        /*a59c*/ 	.word	0xffffffff


	//   ....[85]....
        /*a5a0*/ 	.word	0xffffffff


	//   ....[86]....
        /*a5a4*/ 	.word	0xffffffff


	//   ....[87]....
        /*a5a8*/ 	.word	0xffffffff


	//   ....[88]....
        /*a5ac*/ 	.word	0xffffffff


	//   ....[89]....
        /*a5b0*/ 	.word	0xffffffff


	//   ....[90]....
        /*a5b4*/ 	.word	0xffffffff


	//   ....[91]....
        /*a5b8*/ 	.word	0xffffffff


	//   ....[92]....
        /*a5bc*/ 	.word	0xffffffff


	//   ....[93]....
        /*a5c0*/ 	.word	0xffffffff


	//   ....[94]....
        /*a5c4*/ 	.word	0xffffffff


	//   ....[95]....
        /*a5c8*/ 	.word	0xffffffff


	//   ....[96]....
        /*a5cc*/ 	.word	0xffffffff


	//   ....[97]....
        /*a5d0*/ 	.word	0xffffffff


	//   ....[98]....
        /*a5d4*/ 	.word	0xffffffff


	//   ....[99]....
        /*a5d8*/ 	.word	0xffffffff


	//   ....[100]....
        /*a5dc*/ 	.word	0xffffffff


	//   ....[101]....
        /*a5e0*/ 	.word	0xffffffff


	//   ....[102]....
        /*a5e4*/ 	.word	0xffffffff


	//   ....[103]....
        /*a5e8*/ 	.word	0xffffffff


	//   ....[104]....
        /*a5ec*/ 	.word	0xffffffff


	//   ....[105]....
        /*a5f0*/ 	.word	0xffffffff


	//   ....[106]....
        /*a5f4*/ 	.word	0xffffffff


	//   ....[107]....
        /*a5f8*/ 	.word	0xffffffff


	//   ....[108]....
        /*a5fc*/ 	.word	0xffffffff


	//   ....[109]....
        /*a600*/ 	.word	0xffffffff


	//   ....[110]....
        /*a604*/ 	.word	0xffffffff


	//   ....[111]....
        /*a608*/ 	.word	0xffffffff


	//   ....[112]....
        /*a60c*/ 	.word	0xffffffff


	//   ....[113]....
        /*a610*/ 	.word	0xffffffff


	//   ....[114]....
        /*a614*/ 	.word	0xffffffff


	//   ....[115]....
        /*a618*/ 	.word	0xffffffff


	//   ....[116]....
        /*a61c*/ 	.word	0xffffffff


	//   ....[117]....
        /*a620*/ 	.word	0xffffffff


	//   ....[118]....
        /*a624*/ 	.word	0xffffffff


	//   ....[119]....
        /*a628*/ 	.word	0xffffffff


	//   ....[120]....
        /*a62c*/ 	.word	0xffffffff


	//   ....[121]....
        /*a630*/ 	.word	0xffffffff


	//   ....[122]....
        /*a634*/ 	.word	0xffffffff


	//   ....[123]....
        /*a638*/ 	.word	0xffffffff


	//   ....[124]....
        /*a63c*/ 	.word	0xffffffff


	//   ....[125]....
        /*a640*/ 	.word	0xffffffff


	//   ....[126]....
        /*a644*/ 	.word	0xffffffff


	//----- nvinfo : EIATTR_COOP_GROUP_INSTR_OFFSETS
	.align		4
.L_39:
        /*a648*/ 	.byte	0x04, 0x28
        /*a64a*/ 	.short	(.L_41 - .L_40)


	//   ....[0]....
.L_40:
        /*a64c*/ 	.word	0x00053df0


	//   ....[1]....
        /*a650*/ 	.word	0x00053e10


	//   ....[2]....
        /*a654*/ 	.word	0x00053e30


	//   ....[3]....
        /*a658*/ 	.word	0x00053e50


	//   ....[4]....
        /*a65c*/ 	.word	0x00053e70


	//   ....[5]....
        /*a660*/ 	.word	0x00053e90


	//   ....[6]....
        /*a664*/ 	.word	0x00053eb0


	//   ....[7]....
        /*a668*/ 	.word	0x00053ed0


	//   ....[8]....
        /*a66c*/ 	.word	0x00053ef0


	//   ....[9]....
        /*a670*/ 	.word	0x00053f10


	//   ....[10]....
        /*a674*/ 	.word	0x00053f30


	//   ....[11]....
        /*a678*/ 	.word	0x00053f50


	//   ....[12]....
        /*a67c*/ 	.word	0x00053f70


	//   ....[13]....
        /*a680*/ 	.word	0x00053f90


	//   ....[14]....
        /*a684*/ 	.word	0x00053fb0


	//   ....[15]....
        /*a688*/ 	.word	0x00053fd0


	//   ....[16]....
        /*a68c*/ 	.word	0x00053ff0


	//   ....[17]....
        /*a690*/ 	.word	0x00054010


	//   ....[18]....
        /*a694*/ 	.word	0x00054030


	//   ....[19]....
        /*a698*/ 	.word	0x00054050


	//   ....[20]....
        /*a69c*/ 	.word	0x00054310


	//   ....[21]....
        /*a6a0*/ 	.word	0x00054330


	//   ....[22]....
        /*a6a4*/ 	.word	0x00054350


	//   ....[23]....
        /*a6a8*/ 	.word	0x00054370


	//   ....[24]....
        /*a6ac*/ 	.word	0x00054400


	//   ....[25]....
        /*a6b0*/ 	.word	0x00054420


	//   ....[26]....
        /*a6b4*/ 	.word	0x00054460


	//   ....[27]....
        /*a6b8*/ 	.word	0x00054480


	//   ....[28]....
        /*a6bc*/ 	.word	0x000544c0


	//   ....[29]....
        /*a6c0*/ 	.word	0x000544e0


	//   ....[30]....
        /*a6c4*/ 	.word	0x00054520


	//   ....[31]....
        /*a6c8*/ 	.word	0x00054540


	//   ....[32]....
        /*a6cc*/ 	.word	0x00054580


	//   ....[33]....
        /*a6d0*/ 	.word	0x000545a0


	//   ....[34]....
        /*a6d4*/ 	.word	0x000547e0


	//   ....[35]....
        /*a6d8*/ 	.word	0x00054800


	//   ....[36]....
        /*a6dc*/ 	.word	0x00054860


	//   ....[37]....
        /*a6e0*/ 	.word	0x00054880


	//   ....[38]....
        /*a6e4*/ 	.word	0x000548a0


	//   ....[39]....
        /*a6e8*/ 	.word	0x000548c0


	//   ....[40]....
        /*a6ec*/ 	.word	0x00054960


	//   ....[41]....
        /*a6f0*/ 	.word	0x00054980


	//   ....[42]....
        /*a6f4*/ 	.word	0x000549a0


	//   ....[43]....
        /*a6f8*/ 	.word	0x000549c0


	//   ....[44]....
        /*a6fc*/ 	.word	0x000549e0


	//   ....[45]....
        /*a700*/ 	.word	0x00054a00


	//   ....[46]....
        /*a704*/ 	.word	0x00054a20


	//   ....[47]....
        /*a708*/ 	.word	0x00054a40


	//   ....[48]....
        /*a70c*/ 	.word	0x00054a60


	//   ....[49]....
        /*a710*/ 	.word	0x00054a80


	//   ....[50]....
        /*a714*/ 	.word	0x00054aa0


	//   ....[51]....
        /*a718*/ 	.word	0x00054ac0


	//   ....[52]....
        /*a71c*/ 	.word	0x00054be0


	//   ....[53]....
        /*a720*/ 	.word	0x00054c60


	//   ....[54]....
        /*a724*/ 	.word	0x00054ca0


	//   ....[55]....
        /*a728*/ 	.word	0x00054cc0


	//   ....[56]....
        /*a72c*/ 	.word	0x00054ce0


	//   ....[57]....
        /*a730*/ 	.word	0x00054d20


	//   ....[58]....
        /*a734*/ 	.word	0x00054d60


	//   ....[59]....
        /*a738*/ 	.word	0x00054d80


	//   ....[60]....
        /*a73c*/ 	.word	0x00054dc0


	//   ....[61]....
        /*a740*/ 	.word	0x00054de0


	//   ....[62]....
        /*a744*/ 	.word	0x00054e30


	//   ....[63]....
        /*a748*/ 	.word	0x00054e50


	//   ....[64]....
        /*a74c*/ 	.word	0x00054f00


	//   ....[65]....
        /*a750*/ 	.word	0x00054f20


	//   ....[66]....
        /*a754*/ 	.word	0x00054fa0


	//   ....[67]....
        /*a758*/ 	.word	0x00054fc0


	//   ....[68]....
        /*a75c*/ 	.word	0x00055010


	//   ....[69]....
        /*a760*/ 	.word	0x00055030


	//   ....[70]....
        /*a764*/ 	.word	0x00055070


	//   ....[71]....
        /*a768*/ 	.word	0x00055090


	//   ....[72]....
        /*a76c*/ 	.word	0x000550d0


	//   ....[73]....
        /*a770*/ 	.word	0x000550f0


	//   ....[74]....
        /*a774*/ 	.word	0x00055130


	//   ....[75]....
        /*a778*/ 	.word	0x00055150


	//   ....[76]....
        /*a77c*/ 	.word	0x000551b0


	//   ....[77]....
        /*a780*/ 	.word	0x000551d0


	//   ....[78]....
        /*a784*/ 	.word	0x00055330


	//   ....[79]....
        /*a788*/ 	.word	0x00055350


	//   ....[80]....
        /*a78c*/ 	.word	0x00055410


	//   ....[81]....
        /*a790*/ 	.word	0x00055430


	//   ....[82]....
        /*a794*/ 	.word	0x00055490


	//   ....[83]....
        /*a798*/ 	.word	0x000554b0


	//   ....[84]....
        /*a79c*/ 	.word	0x000554d0


	//   ....[85]....
        /*a7a0*/ 	.word	0x000554f0


	//   ....[86]....
        /*a7a4*/ 	.word	0x00055510


	//   ....[87]....
        /*a7a8*/ 	.word	0x00055530


	//   ....[88]....
        /*a7ac*/ 	.word	0x00055550


	//   ....[89]....
        /*a7b0*/ 	.word	0x00055570


	//   ....[90]....
        /*a7b4*/ 	.word	0x00055630


	//   ....[91]....
        /*a7b8*/ 	.word	0x00055650


	//   ....[92]....
        /*a7bc*/ 	.word	0x000556b0


	//   ....[93]....
        /*a7c0*/ 	.word	0x000556d0


	//   ....[94]....
        /*a7c4*/ 	.word	0x00055830


	//   ....[95]....
        /*a7c8*/ 	.word	0x00055850


	//   ....[96]....
        /*a7cc*/ 	.word	0x00055910


	//   ....[97]....
        /*a7d0*/ 	.word	0x00055930


	//   ....[98]....
        /*a7d4*/ 	.word	0x00055990


	//   ....[99]....
        /*a7d8*/ 	.word	0x000559b0


	//   ....[100]....
        /*a7dc*/ 	.word	0x000559d0


	//   ....[101]....
        /*a7e0*/ 	.word	0x000559f0


	//   ....[102]....
        /*a7e4*/ 	.word	0x00055a10


	//   ....[103]....
        /*a7e8*/ 	.word	0x00055a30


	//   ....[104]....
        /*a7ec*/ 	.word	0x00055a50


	//   ....[105]....
        /*a7f0*/ 	.word	0x00055a70


	//   ....[106]....
        /*a7f4*/ 	.word	0x00055b30


	//   ....[107]....
        /*a7f8*/ 	.word	0x00055b50


	//   ....[108]....
        /*a7fc*/ 	.word	0x00055b90


	//   ....[109]....
        /*a800*/ 	.word	0x00055bb0


	//   ....[110]....
        /*a804*/ 	.word	0x00055cf0


	//   ....[111]....
        /*a808*/ 	.word	0x00055d10


	//   ....[112]....
        /*a80c*/ 	.word	0x00055db0


	//   ....[113]....
        /*a810*/ 	.word	0x00055dd0


	//   ....[114]....
        /*a814*/ 	.word	0x00055e70


	//   ....[115]....
        /*a818*/ 	.word	0x00055e90


	//   ....[116]....
        /*a81c*/ 	.word	0x00055eb0


	//   ....[117]....
        /*a820*/ 	.word	0x00055ed0


	//   ....[118]....
        /*a824*/ 	.word	0x00055ef0


	//   ....[119]....
        /*a828*/ 	.word	0x00055f10


	//   ....[120]....
        /*a82c*/ 	.word	0x00055f30


	//   ....[121]....
        /*a830*/ 	.word	0x00055f50


	//   ....[122]....
        /*a834*/ 	.word	0x00056000


	//   ....[123]....
        /*a838*/ 	.word	0x00056020


	//   ....[124]....
        /*a83c*/ 	.word	0x00056040


	//   ....[125]....
        /*a840*/ 	.word	0x00056060


	//   ....[126]....
        /*a844*/ 	.word	0x00056130


	//----- nvinfo : EIATTR_VRC_CTA_INIT_COUNT
	.align		4
.L_41:
        /*a848*/ 	.byte	0x02, 0x4a
	.zero		1
	.zero		1


	//----- nvinfo : EIATTR_EXIT_INSTR_OFFSETS
	.align		4
        /*a84c*/ 	.byte	0x04, 0x1c
        /*a84e*/ 	.short	(.L_43 - .L_42)


	//   ....[0]....
.L_42:
        /*a850*/ 	.word	0x00062150


	//   ....[1]....
        /*a854*/ 	.word	0x00062180


	//----- nvinfo : EIATTR_REQNTID
	.align		4
.L_43:
        /*a858*/ 	.byte	0x04, 0x10
        /*a85a*/ 	.short	(.L_45 - .L_44)
.L_44:
        /*a85c*/ 	.word	0x00000020
        /*a860*/ 	.word	0x00000001
        /*a864*/ 	.word	0x00000001


	//----- nvinfo : EIATTR_CBANK_PARAM_SIZE
	.align		4
.L_45:
        /*a868*/ 	.byte	0x03, 0x19
        /*a86a*/ 	.short	0x0050


	//----- nvinfo : EIATTR_PARAM_CBANK
	.align		4
        /*a86c*/ 	.byte	0x04, 0x0a
        /*a86e*/ 	.short	(.L_47 - .L_46)
	.align		4
.L_46:
        /*a870*/ 	.word	index@(.nv.constant0.matmul_kernel)
        /*a874*/ 	.short	0x0380
        /*a876*/ 	.short	0x0050


	//----- nvinfo : EIATTR_SW_WAR
	.align		4
.L_47:
        /*a878*/ 	.byte	0x04, 0x36
        /*a87a*/ 	.short	(.L_49 - .L_48)
.L_48:
        /*a87c*/ 	.word	0x00000008
.L_49:


//--------------------- .nv.compat                --------------------------
	.section	.nv.compat,"",@"SHT_CUDA_COMPAT_INFO"
	.align	4
        /*0000*/ 	.byte	0x02, 0x02, 0x01, 0x00, 0x02, 0x05, 0x05, 0x00, 0x02, 0x03, 0x00, 0x00, 0x02, 0x06, 0x01, 0x00


//--------------------- .nv.callgraph             --------------------------
	.section	.nv.callgraph,"",@"SHT_CUDA_CALLGRAPH"
	.align	4
	.sectionentsize	8
	.align		4
        /*0000*/ 	.word	0x00000000
	.align		4
        /*0004*/ 	.word	0xffffffff
	.align		4
        /*0008*/ 	.word	0x00000000
	.align		4
        /*000c*/ 	.word	0xfffffffe
	.align		4
        /*0010*/ 	.word	0x00000000
	.align		4
        /*0014*/ 	.word	0xfffffffd
	.align		4
        /*0018*/ 	.word	0x00000000
	.align		4
        /*001c*/ 	.word	0xfffffffc


//--------------------- .text.matmul_kernel       --------------------------
	.section	.text.matmul_kernel,"ax",@progbits
	.align	128
        .global         matmul_kernel
        .type           matmul_kernel,@function
        .size           matmul_kernel,(.L_x_3 - matmul_kernel)
        .other          matmul_kernel,@"STO_CUDA_ENTRY STV_DEFAULT"
matmul_kernel:
.text.matmul_kernel:
[----:B------:R-:W0:Y:S08]  /*0000*/  LDC R1, c[0x0][0x37c] ;  /* 0x0000df00ff017b82 */ /* 0x000e300000000800 */
[----:B------:R-:W1:Y:S01]  /*0010*/  LDC.64 R2, c[0x0][0x398] ;  /* 0x0000e600ff027b82 */ /* 0x000e620000000a00 */
[----:B------:R-:W2:Y:S01]  /*0020*/  S2R R7, SR_CTAID.X ;  /* 0x0000000000077919 */ /* 0x000ea20000002500 */
[----:B0-----:R-:W-:Y:S01]  /*0030*/  VIADD R1, R1, 0xffffc678 ;  /* 0xffffc67801017836 */ /* 0x001fe20000000000 */
[----:B------:R-:W0:Y:S01]  /*0040*/  LDCU UR4, c[0x0][0x3a0] ;  /* 0x00007400ff0477ac */ /* 0x000e220008000800 */
[----:B------:R-:W-:-:S02]  /*0050*/  CS2R R14, SRZ ;  /* 0x00000000000e7805 */ /* 0x000fc4000001ff00 */
[----:B------:R-:W-:Y:S02]  /*0060*/  CS2R R16, SRZ ;  /* 0x0000000000107805 */ /* 0x000fe4000001ff00 */
[----:B------:R-:W-:Y:S02]  /*0070*/  CS2R R18, SRZ ;  /* 0x0000000000127805 */ /* 0x000fe4000001ff00 */
[----:B------:R-:W-:Y:S01]  /*0080*/  CS2R R20, SRZ ;  /* 0x0000000000147805 */ /* 0x000fe2000001ff00 */
[----:B------:R-:W3:Y:S01]  /*0090*/  S2UR UR6, SR_CgaCtaId ;  /* 0x00000000000679c3 */ /* 0x000ee20000008800 */
[----:B------:R-:W-:Y:S02]  /*00a0*/  CS2R R22, SRZ ;  /* 0x0000000000167805 */ /* 0x000fe4000001ff00 */
[----:B------:R-:W-:Y:S02]  /*00b0*/  CS2R R24, SRZ ;  /* 0x0000000000187805 */ /* 0x000fe4000001ff00 */
[----:B------:R-:W-:-:S02]  /*00c0*/  CS2R R26, SRZ ;  /* 0x00000000001a7805 */ /* 0x000fc4000001ff00 */
[----:B------:R-:W-:Y:S02]  /*00d0*/  CS2R R28, SRZ ;  /* 0x00000000001c7805 */ /* 0x000fe4000001ff00 */
[----:B------:R-:W-:Y:S02]  /*00e0*/  CS2R R30, SRZ ;  /* 0x00000000001e7805 */ /* 0x000fe4000001ff00 */
[----:B------:R-:W-:Y:S02]  /*00f0*/  CS2R R32, SRZ ;  /* 0x0000000000207805 */ /* 0x000fe4000001ff00 */
[----:B------:R-:W-:Y:S02]  /*0100*/  CS2R R34, SRZ ;  /* 0x0000000000227805 */ /* 0x000fe4000001ff00 */
[----:B------:R-:W-:Y:S02]  /*0110*/  CS2R R36, SRZ ;  /* 0x0000000000247805 */ /* 0x000fe4000001ff00 */
[----:B------:R-:W-:-:S02]  /*0120*/  CS2R R38, SRZ ;  /* 0x0000000000267805 */ /* 0x000fc4000001ff00 */
[----:B------:R-:W-:Y:S02]  /*0130*/  CS2R R40, SRZ ;  /* 0x0000000000287805 */ /* 0x000fe4000001ff00 */
[----:B------:R-:W-:Y:S02]  /*0140*/  CS2R R42, SRZ ;  /* 0x00000000002a7805 */ /* 0x000fe4000001ff00 */
[----:B------:R-:W-:Y:S01]  /*0150*/  CS2R R44, SRZ ;  /* 0x00000000002c7805 */ /* 0x000fe2000001ff00 */
[----:B0-----:R-:W-:Y:S01]  /*0160*/  UIADD3 UR4, UPT, UPT, UR4, 0x3f, URZ ;  /* 0x0000003f04047890 */ /* 0x001fe2000fffe0ff */
[----:B------:R-:W-:Y:S02]  /*0170*/  CS2R R46, SRZ ;  /* 0x00000000002e7805 */ /* 0x000fe4000001ff00 */
[----:B------:R-:W-:Y:S01]  /*0180*/  CS2R R48, SRZ ;  /* 0x0000000000307805 */ /* 0x000fe2000001ff00 */
[----:B-1----:R-:W-:Y:S01]  /*0190*/  VIADD R0, R3, 0x7f ;  /* 0x0000007f03007836 */ /* 0x002fe20000000000 */
[----:B------:R-:W-:Y:S01]  /*01a0*/  STL [R1+0x1dd4], R3 ;  /* 0x001dd40301007387 */ /* 0x000fe20000100800 */
[----:B------:R-:W-:Y:S01]  /*01b0*/  UISETP.GE.AND UP0, UPT, UR4, 0x40, UPT ;  /* 0x000000400400788c */ /* 0x000fe2000bf06270 */
[----:B------:R-:W-:-:S02]  /*01c0*/  CS2R R50, SRZ ;  /* 0x0000000000327805 */ /* 0x000fc4000001ff00 */
[----:B------:R-:W-:Y:S02]  /*01d0*/  CS2R R52, SRZ ;  /* 0x0000000000347805 */ /* 0x000fe4000001ff00 */
[----:B------:R-:W-:Y:S01]  /*01e0*/  SHF.R.S32.HI R5, RZ, 0x1f, R0 ;  /* 0x0000001fff057819 */ /* 0x000fe20000011400 */
[----:B------:R0:W-:Y:S01]  /*01f0*/  STL [R1+0x1dd8], R2 ;  /* 0x001dd80201007387 */ /* 0x0001e20000100800 */
[----:B------:R-:W-:Y:S02]  /*0200*/  CS2R R54, SRZ ;  /* 0x0000000000367805 */ /* 0x000fe4000001ff00 */
[----:B------:R-:W-:Y:S02]  /*0210*/  CS2R R56, SRZ ;  /* 0x0000000000387805 */ /* 0x000fe4000001ff00 */
[----:B------:R-:W-:Y:S01]  /*0220*/  LEA.HI R5, R5, R0, RZ, 0x7 ;  /* 0x0000000005057211 */ /* 0x000fe200078f38ff */
[----:B------:R-:W-:Y:S01]  /*0230*/  STL [R1+0x80], RZ ;  /* 0x000080ff01007387 */ /* 0x000fe20000100800 */
[----:B--2---:R-:W-:-:S02]  /*0240*/  IABS R10, R7 ;  /* 0x00000007000a7213 */ /* 0x004fc40000000000 */
[----:B------:R-:W-:Y:S02]  /*0250*/  CS2R R58, SRZ ;  /* 0x00000000003a7805 */ /* 0x000fe4000001ff00 */
[----:B------:R-:W-:Y:S01]  /*0260*/  SHF.R.S32.HI R5, RZ, 0x7, R5 ;  /* 0x00000007ff057819 */ /* 0x000fe20000011405 */
[----:B------:R-:W-:Y:S01]  /*0270*/  STL [R1+0x84], RZ ;  /* 0x000084ff01007387 */ /* 0x000fe20000100800 */
[----:B------:R-:W-:Y:S01]  /*0280*/  UMOV UR5, 0x400 ;  /* 0x0000040000057882 */ /* 0x000fe20000000000 */
[----:B------:R-:W1:Y:S02]  /*0290*/  LDCU.64 UR8, c[0x0][0x358] ;  /* 0x00006b00ff0877ac */ /* 0x000e640008000a00 */
[----:B------:R-:W-:Y:S01]  /*02a0*/  IMAD.SHL.U32 R6, R5, 0x8, RZ ;  /* 0x0000000805067824 */ /* 0x000fe200078e00ff */
[----:B------:R-:W-:Y:S01]  /*02b0*/  STL [R1+0x88], RZ ;  /* 0x000088ff01007387 */ /* 0x000fe20000100800 */
[----:B---3--:R-:W-:-:S03]  /*02c0*/  ULEA UR5, UR6, UR5, 0x18 ;  /* 0x0000000506057291 */ /* 0x008fc6000f8ec0ff */
[-C--:B------:R-:W-:Y:S01]  /*02d0*/  IABS R9, R6.reuse ;  /* 0x0000000600097213 */ /* 0x080fe20000000000 */
[----:B------:R-:W-:Y:S01]  /*02e0*/  STL [R1+0x8c], RZ ;  /* 0x00008cff01007387 */ /* 0x000fe20000100800 */
[----:B------:R-:W-:Y:S02]  /*02f0*/  IABS R12, R6 ;  /* 0x00000006000c7213 */ /* 0x000fe40000000000 */
[----:B------:R-:W2:Y:S01]  /*0300*/  I2F.RP R0, R9 ;  /* 0x0000000900007306 */ /* 0x000ea20000209400 */
[----:B------:R-:W-:Y:S04]  /*0310*/  STL [R1+0x70], RZ ;  /* 0x000070ff01007387 */ /* 0x000fe80000100800 */
[----:B------:R-:W-:Y:S04]  /*0320*/  STL [R1+0x74], RZ ;  /* 0x000074ff01007387 */ /* 0x000fe80000100800 */
[----:B------:R-:W-:Y:S04]  /*0330*/  STL [R1+0x78], RZ ;  /* 0x000078ff01007387 */ /* 0x000fe80000100800 */
[----:B------:R-:W-:Y:S01]  /*0340*/  STL [R1+0x7c], RZ ;  /* 0x00007cff01007387 */ /* 0x000fe20000100800 */
[----:B--2---:R-:W2:Y:S03]  /*0350*/  MUFU.RCP R0, R0 ;  /* 0x0000000000007308 */ /* 0x004ea60000001000 */
[----:B------:R-:W-:Y:S04]  /*0360*/  STL [R1+0x60], RZ ;  /* 0x000060ff01007387 */ /* 0x000fe80000100800 */
[----:B------:R-:W-:Y:S04]  /*0370*/  STL [R1+0x64], RZ ;  /* 0x000064ff01007387 */ /* 0x000fe80000100800 */
[----:B------:R-:W-:Y:S04]  /*0380*/  STL [R1+0x68], RZ ;  /* 0x000068ff01007387 */ /* 0x000fe80000100800 */
[----:B------:R-:W-:Y:S01]  /*0390*/  STL [R1+0x6c], RZ ;  /* 0x00006cff01007387 */ /* 0x000fe20000100800 */
[----:B--2---:R-:W-:-:S03]  /*03a0*/  VIADD R4, R0, 0xffffffe ;  /* 0x0ffffffe00047836 */ /* 0x004fc60000000000 */
[----:B------:R-:W-:Y:S01]  /*03b0*/  STL [R1+0x50], RZ ;  /* 0x000050ff01007387 */ /* 0x000fe20000100800 */
[----:B------:R-:W-:Y:S01]  /*03c0*/  IMAD.MOV R0, RZ, RZ, -R12 ;  /* 0x000000ffff007224 */ /* 0x000fe200078e0a0c */
[----:B------:R2:W3:Y:S02]  /*03d0*/  F2I.FTZ.U32.TRUNC.NTZ R5, R4 ;  /* 0x0000000400057305 */ /* 0x0004e4000021f000 */
[----:B------:R-:W-:Y:S04]  /*03e0*/  STL [R1+0x54], RZ ;  /* 0x000054ff01007387 */ /* 0x000fe80000100800 */
[----:B------:R-:W-:Y:S01]  /*03f0*/  STL [R1+0x58], RZ ;  /* 0x000058ff01007387 */ /* 0x000fe20000100800 */
[----:B--2---:R-:W-:-:S03]  /*0400*/  IMAD.MOV.U32 R4, RZ, RZ, RZ ;  /* 0x000000ffff047224 */ /* 0x004fc600078e00ff */
[----:B------:R-:W-:Y:S04]  /*0410*/  STL [R1+0x5c], RZ ;  /* 0x00005cff01007387 */ /* 0x000fe80000100800 */
[----:B------:R-:W-:Y:S01]  /*0420*/  STL [R1+0x40], RZ ;  /* 0x000040ff01007387 */ /* 0x000fe20000100800 */
[----:B---3--:R-:W-:-:S03]  /*0430*/  IMAD.MOV R8, RZ, RZ, -R5 ;  /* 0x000000ffff087224 */ /* 0x008fc600078e0a05 */
[----:B------:R-:W-:Y:S01]  /*0440*/  STL [R1+0x44], RZ ;  /* 0x000044ff01007387 */ /* 0x000fe20000100800 */
[----:B------:R-:W-:Y:S02]  /*0450*/  IMAD R11, R8, R9, RZ ;  /* 0x00000009080b7224 */ /* 0x000fe400078e02ff */
[----:B------:R-:W-:Y:S01]  /*0460*/  IMAD.MOV.U32 R8, RZ, RZ, R10 ;  /* 0x000000ffff087224 */ /* 0x000fe200078e000a */
[----:B------:R-:W-:Y:S01]  /*0470*/  STL [R1+0x48], RZ ;  /* 0x000048ff01007387 */ /* 0x000fe20000100800 */
[----:B------:R-:W-:-:S03]  /*0480*/  IMAD.HI.U32 R5, R5, R11, R4 ;  /* 0x0000000b05057227 */ /* 0x000fc600078e0004 */
[----:B------:R-:W-:Y:S03]  /*0490*/  STL [R1+0x4c], RZ ;  /* 0x00004cff01007387 */ /* 0x000fe60000100800 */
[----:B------:R-:W-:Y:S01]  /*04a0*/  IMAD.HI.U32 R5, R5, R8, RZ ;  /* 0x0000000805057227 */ /* 0x000fe200078e00ff */
[----:B------:R-:W-:Y:S03]  /*04b0*/  STL [R1+0x30], RZ ;  /* 0x000030ff01007387 */ /* 0x000fe60000100800 */
[----:B------:R-:W-:Y:S01]  /*04c0*/  IMAD R0, R5, R0, R8 ;  /* 0x0000000005007224 */ /* 0x000fe200078e0208 */
[----:B------:R-:W-:Y:S04]  /*04d0*/  STL [R1+0x34], RZ ;  /* 0x000034ff01007387 */ /* 0x000fe80000100800 */
[----:B------:R-:W-:Y:S01]  /*04e0*/  ISETP.GT.U32.AND P1, PT, R9, R0, PT ;  /* 0x000000000900720c */ /* 0x000fe20003f24070 */
[----:B------:R-:W-:Y:S04]  /*04f0*/  STL [R1+0x38], RZ ;  /* 0x000038ff01007387 */ /* 0x000fe80000100800 */
[----:B------:R-:W-:Y:S04]  /*0500*/  STL [R1+0x3c], RZ ;  /* 0x00003cff01007387 */ /* 0x000fe80000100800 */
[----:B------:R-:W-:Y:S04]  /*0510*/  STL [R1+0x20], RZ ;  /* 0x000020ff01007387 */ /* 0x000fe80000100800 */
[----:B------:R-:W-:Y:S01]  /*0520*/  @!P1 IMAD.IADD R0, R0, 0x1, -R9 ;  /* 0x0000000100009824 */ /* 0x000fe200078e0a09 */
[----:B------:R-:W-:Y:S01]  /*0530*/  STL [R1+0x24], RZ ;  /* 0x000024ff01007387 */ /* 0x000fe20000100800 */
[----:B------:R-:W-:Y:S01]  /*0540*/  @!P1 VIADD R5, R5, 0x1 ;  /* 0x0000000105059836 */ /* 0x000fe20000000000 */
[----:B------:R-:W-:-:S02]  /*0550*/  ISETP.NE.AND P1, PT, R6, RZ, PT ;  /* 0x000000ff0600720c */ /* 0x000fc40003f25270 */
[----:B------:R-:W-:Y:S01]  /*0560*/  ISETP.GE.U32.AND P0, PT, R0, R9, PT ;  /* 0x000000090000720c */ /* 0x000fe20003f06070 */
[----:B------:R-:W-:Y:S01]  /*0570*/  STL [R1+0x28], RZ ;  /* 0x000028ff01007387 */ /* 0x000fe20000100800 */
[----:B------:R-:W-:-:S03]  /*0580*/  LOP3.LUT R0, R7, R6, RZ, 0x3c, !PT ;  /* 0x0000000607007212 */ /* 0x000fc600078e3cff */
[----:B------:R-:W-:Y:S01]  /*0590*/  STL [R1+0x2c], RZ ;  /* 0x00002cff01007387 */ /* 0x000fe20000100800 */
[----:B------:R-:W-:Y:S01]  /*05a0*/  ISETP.GE.AND P2, PT, R0, RZ, PT ;  /* 0x000000ff0000720c */ /* 0x000fe20003f46270 */
[----:B------:R-:W-:Y:S02]  /*05b0*/  VIADD R0, R2, 0x7f ;  /* 0x0000007f02007836 */ /* 0x000fe40000000000 */
[----:B------:R-:W-:Y:S04]  /*05c0*/  STL [R1+0x10], RZ ;  /* 0x000010ff01007387 */ /* 0x000fe80000100800 */
[----:B------:R-:W-:Y:S01]  /*05d0*/  STL [R1+0x14], RZ ;  /* 0x000014ff01007387 */ /* 0x000fe20000100800 */
[----:B------:R-:W-:-:S03]  /*05e0*/  @P0 VIADD R5, R5, 0x1 ;  /* 0x0000000105050836 */ /* 0x000fc60000000000 */
[----:B------:R-:W-:Y:S01]  /*05f0*/  STL [R1+0x18], RZ ;  /* 0x000018ff01007387 */ /* 0x000fe20000100800 */
[----:B------:R-:W-:Y:S01]  /*0600*/  IMAD.MOV.U32 R4, RZ, RZ, R5 ;  /* 0x000000ffff047224 */ /* 0x000fe200078e0005 */
[----:B------:R-:W-:Y:S02]  /*0610*/  SHF.R.S32.HI R5, RZ, 0x1f, R0 ;  /* 0x0000001fff057819 */ /* 0x000fe40000011400 */
[----:B------:R-:W-:Y:S01]  /*0620*/  STL [R1+0x1c], RZ ;  /* 0x00001cff01007387 */ /* 0x000fe20000100800 */
[----:B------:R-:W-:Y:S01]  /*0630*/  @!P2 IMAD.MOV R4, RZ, RZ, -R4 ;  /* 0x000000ffff04a224 */ /* 0x000fe200078e0a04 */
[----:B------:R-:W-:Y:S02]  /*0640*/  @!P1 LOP3.LUT R4, RZ, R6, RZ, 0x33, !PT ;  /* 0x00000006ff049212 */ /* 0x000fe400078e33ff */
[----:B------:R-:W-:Y:S01]  /*0650*/  STL [R1], RZ ;  /* 0x000000ff01007387 */ /* 0x000fe20000100800 */
[----:B------:R-:W-:Y:S02]  /*0660*/  LEA.HI R5, R5, R0, RZ, 0x7 ;  /* 0x0000000005057211 */ /* 0x000fe400078f38ff */
[----:B------:R-:W-:Y:S01]  /*0670*/  IMAD.SHL.U32 R8, R4, 0x8, RZ ;  /* 0x0000000804087824 */ /* 0x000fe200078e00ff */
[----:B------:R-:W-:Y:S01]  /*0680*/  STL [R1+0x4], RZ ;  /* 0x000004ff01007387 */ /* 0x000fe20000100800 */
[----:B------:R-:W-:-:S03]  /*0690*/  IMAD.MOV R4, RZ, RZ, -R4 ;  /* 0x000000ffff047224 */ /* 0x000fc600078e0a04 */
[----:B------:R-:W-:Y:S01]  /*06a0*/  STL [R1+0x8], RZ ;  /* 0x000008ff01007387 */ /* 0x000fe20000100800 */
[----:B------:R-:W-:Y:S01]  /*06b0*/  LEA.HI.SX32 R5, R5, -R8, 0x19 ;  /* 0x8000000805057211 */ /* 0x000fe200078fcaff */
[----:B------:R-:W-:Y:S02]  /*06c0*/  IMAD R6, R6, R4, R7 ;  /* 0x0000000406067224 */ /* 0x000fe400078e0207 */
[----:B------:R-:W-:Y:S01]  /*06d0*/  STL [R1+0xc], RZ ;  /* 0x00000cff01007387 */ /* 0x000fe20000100800 */
[----:B------:R-:W-:Y:S02]  /*06e0*/  VIMNMX R13, PT, PT, R5, 0x8, PT ;  /* 0x00000008050d7848 */ /* 0x000fe40003fe0100 */
[----:B------:R-:W-:Y:S01]  /*06f0*/  IABS R11, R6 ;  /* 0x00000006000b7213 */ /* 0x000fe20000000000 */
[----:B------:R-:W-:Y:S01]  /*0700*/  STL [R1+0x160], RZ ;  /* 0x000160ff01007387 */ /* 0x000fe20000100800 */
[----:B------:R-:W-:-:S03]  /*0710*/  IABS R9, R13 ;  /* 0x0000000d00097213 */ /* 0x000fc60000000000 */
[----:B------:R-:W-:Y:S01]  /*0720*/  STL [R1+0x164], RZ ;  /* 0x000164ff01007387 */ /* 0x000fe20000100800 */
[----:B------:R-:W2:Y:S03]  /*0730*/  I2F.RP R0, R9 ;  /* 0x0000000900007306 */ /* 0x000ea60000209400 */
        /* <DEDUP_REMOVED lines=10> */
[----:B------:R-:W-:Y:S04]  /*07e0*/  STL [R1+0x148], RZ ;  /* 0x000148ff01007387 */ /* 0x000fe80000100800 */
[----:B------:R-:W-:Y:S01]  /*07f0*/  STL [R1+0x14c], RZ ;  /* 0x00014cff01007387 */ /* 0x000fe20000100800 */
[----:B------:R-:W2:Y:S03]  /*0800*/  F2I.FTZ.U32.TRUNC.NTZ R5, R5 ;  /* 0x0000000500057305 */ /* 0x000ea6000021f000 */
[----:B------:R-:W-:Y:S04]  /*0810*/  STL [R1+0x130], RZ ;  /* 0x000130ff01007387 */ /* 0x000fe80000100800 */
[----:B------:R-:W-:Y:S04]  /*0820*/  STL [R1+0x134], RZ ;  /* 0x000134ff01007387 */ /* 0x000fe80000100800 */
[----:B------:R-:W-:Y:S04]  /*0830*/  STL [R1+0x138], RZ ;  /* 0x000138ff01007387 */ /* 0x000fe80000100800 */
[----:B------:R-:W-:Y:S01]  /*0840*/  STL [R1+0x13c], RZ ;  /* 0x00013cff01007387 */ /* 0x000fe20000100800 */
[----:B--2---:R-:W-:-:S03]  /*0850*/  IMAD.MOV R10, RZ, RZ, -R5 ;  /* 0x000000ffff0a7224 */ /* 0x004fc600078e0a05 */
[----:B------:R-:W-:Y:S01]  /*0860*/  STL [R1+0x120], RZ ;  /* 0x000120ff01007387 */ /* 0x000fe20000100800 */
[----:B------:R-:W-:Y:S01]  /*0870*/  IMAD.MOV.U32 R4, RZ, RZ, R10 ;  /* 0x000000ffff047224 */ /* 0x000fe200078e000a */
[----:B------:R-:W-:Y:S02]  /*0880*/  IABS R10, R13 ;  /* 0x0000000d000a7213 */ /* 0x000fe40000000000 */
[----:B------:R-:W-:Y:S01]  /*0890*/  STL [R1+0x124], RZ ;  /* 0x000124ff01007387 */ /* 0x000fe20000100800 */
[----:B------:R-:W-:Y:S02]  /*08a0*/  IMAD R7, R4, R9, RZ ;  /* 0x0000000904077224 */ /* 0x000fe400078e02ff */
[----:B------:R-:W-:Y:S01]  /*08b0*/  IMAD.MOV.U32 R4, RZ, RZ, RZ ;  /* 0x000000ffff047224 */ /* 0x000fe200078e00ff */
[----:B------:R-:W-:Y:S03]  /*08c0*/  STL [R1+0x128], RZ ;  /* 0x000128ff01007387 */ /* 0x000fe60000100800 */
[----:B------:R-:W-:Y:S01]  /*08d0*/  IMAD.HI.U32 R4, R5, R7, R4 ;  /* 0x0000000705047227 */ /* 0x000fe200078e0004 */
[----:B------:R-:W-:Y:S03]  /*08e0*/  STL [R1+0x12c], RZ ;  /* 0x00012cff01007387 */ /* 0x000fe60000100800 */
[----:B------:R-:W-:Y:S01]  /*08f0*/  IMAD.MOV R5, RZ, RZ, -R10 ;  /* 0x000000ffff057224 */ /* 0x000fe200078e0a0a */
[----:B------:R-:W-:Y:S01]  /*0900*/  STL [R1+0x110], RZ ;  /* 0x000110ff01007387 */ /* 0x000fe20000100800 */
[----:B------:R-:W-:-:S03]  /*0910*/  IMAD.HI.U32 R0, R4, R11, RZ ;  /* 0x0000000b04007227 */ /* 0x000fc600078e00ff */
[----:B------:R-:W-:Y:S01]  /*0920*/  STL [R1+0x114], RZ ;  /* 0x000114ff01007387 */ /* 0x000fe20000100800 */
[----:B------:R-:W-:Y:S01]  /*0930*/  IMAD R4, R0, R5, R11 ;  /* 0x0000000500047224 */ /* 0x000fe200078e020b */
[----:B------:R-:W-:Y:S02]  /*0940*/  CS2R R10, SRZ ;  /* 0x00000000000a7805 */ /* 0x000fe4000001ff00 */
[----:B------:R-:W-:Y:S02]  /*0950*/  STL [R1+0x118], RZ ;  /* 0x000118ff01007387 */ /* 0x000fe40000100800 */
[----:B------:R-:W-:Y:S02]  /*0960*/  ISETP.GT.U32.AND P1, PT, R9, R4, PT ;  /* 0x000000040900720c */ /* 0x000fe40003f24070 */
[----:B------:R-:W-:Y:S04]  /*0970*/  STL [R1+0x11c], RZ ;  /* 0x00011cff01007387 */ /* 0x000fe80000100800 */
[----:B------:R-:W-:Y:S04]  /*0980*/  STL [R1+0x100], RZ ;  /* 0x000100ff01007387 */ /* 0x000fe80000100800 */
[----:B------:R-:W-:Y:S03]  /*0990*/  STL [R1+0x104], RZ ;  /* 0x000104ff01007387 */ /* 0x000fe60000100800 */
[----:B------:R-:W-:Y:S01]  /*09a0*/  @!P1 IMAD.IADD R4, R4, 0x1, -R9 ;  /* 0x0000000104049824 */ /* 0x000fe200078e0a09 */
[----:B------:R-:W-:Y:S01]  /*09b0*/  STL [R1+0x108], RZ ;  /* 0x000108ff01007387 */ /* 0x000fe20000100800 */
[----:B------:R-:W-:Y:S01]  /*09c0*/  @!P1 VIADD R0, R0, 0x1 ;  /* 0x0000000100009836 */ /* 0x000fe20000000000 */
[----:B------:R-:W-:-:S02]  /*09d0*/  ISETP.NE.AND P1, PT, R13, RZ, PT ;  /* 0x000000ff0d00720c */ /* 0x000fc40003f25270 */
[----:B------:R-:W-:Y:S01]  /*09e0*/  STL [R1+0x10c], RZ ;  /* 0x00010cff01007387 */ /* 0x000fe20000100800 */
[----:B------:R-:W-:Y:S02]  /*09f0*/  ISETP.GE.U32.AND P0, PT, R4, R9, PT ;  /* 0x000000090400720c */ /* 0x000fe40003f06070 */
[----:B------:R-:W-:Y:S01]  /*0a00*/  LOP3.LUT R4, R6, R13, RZ, 0x3c, !PT ;  /* 0x0000000d06047212 */ /* 0x000fe200078e3cff */
[----:B------:R-:W-:Y:S03]  /*0a10*/  STL [R1+0xf0], RZ ;  /* 0x0000f0ff01007387 */ /* 0x000fe60000100800 */
[----:B------:R-:W-:Y:S01]  /*0a20*/  ISETP.GE.AND P2, PT, R4, RZ, PT ;  /* 0x000000ff0400720c */ /* 0x000fe20003f46270 */
[----:B------:R-:W-:Y:S01]  /*0a30*/  STL [R1+0xf4], RZ ;  /* 0x0000f4ff01007387 */ /* 0x000fe20000100800 */
[----:B------:R-:W-:-:S03]  /*0a40*/  CS2R R4, SRZ ;  /* 0x0000000000047805 */ /* 0x000fc6000001ff00 */
[----:B------:R-:W-:Y:S02]  /*0a50*/  STL [R1+0xf8], RZ ;  /* 0x0000f8ff01007387 */ /* 0x000fe40000100800 */
[----:B------:R-:W-:Y:S02]  /*0a60*/  @P0 VIADD R0, R0, 0x1 ;  /* 0x0000000100000836 */ /* 0x000fe40000000000 */
[----:B------:R-:W-:Y:S04]  /*0a70*/  STL [R1+0xfc], RZ ;  /* 0x0000fcff01007387 */ /* 0x000fe80000100800 */
[----:B------:R-:W-:Y:S01]  /*0a80*/  STL [R1+0xe0], RZ ;  /* 0x0000e0ff01007387 */ /* 0x000fe20000100800 */
[----:B------:R-:W-:Y:S01]  /*0a90*/  @!P2 IMAD.MOV R0, RZ, RZ, -R0 ;  /* 0x000000ffff00a224 */ /* 0x000fe200078e0a00 */
[----:B------:R-:W-:-:S02]  /*0aa0*/  @!P1 LOP3.LUT R0, RZ, R13, RZ, 0x33, !PT ;  /* 0x0000000dff009212 */ /* 0x000fc400078e33ff */
[----:B------:R-:W-:Y:S03]  /*0ab0*/  STL [R1+0xe4], RZ ;  /* 0x0000e4ff01007387 */ /* 0x000fe60000100800 */
[----:B0-----:R-:W-:Y:S01]  /*0ac0*/  IMAD.SHL.U32 R2, R0, 0x80, RZ ;  /* 0x0000008000027824 */ /* 0x001fe200078e00ff */
[----:B------:R-:W-:Y:S01]  /*0ad0*/  STL [R1+0xe8], RZ ;  /* 0x0000e8ff01007387 */ /* 0x000fe20000100800 */
[----:B------:R-:W-:Y:S02]  /*0ae0*/  IMAD.MOV R60, RZ, RZ, -R0 ;  /* 0x000000ffff3c7224 */ /* 0x000fe400078e0a00 */
[----:B------:R-:W-:Y:S01]  /*0af0*/  VIADD R0, R2, 0x1 ;  /* 0x0000000102007836 */ /* 0x000fe20000000000 */
[----:B------:R-:W-:Y:S01]  /*0b00*/  STL [R1+0xec], RZ ;  /* 0x0000ecff01007387 */ /* 0x000fe20000100800 */
[----:B------:R-:W-:Y:S01]  /*0b10*/  IMAD R60, R13, R60, R6 ;  /* 0x0000003c0d3c7224 */ /* 0x000fe200078e0206 */
[----:B------:R-:W-:-:S02]  /*0b20*/  CS2R R6, SRZ ;  /* 0x0000000000067805 */ /* 0x000fc4000001ff00 */
[----:B------:R-:W-:Y:S01]  /*0b30*/  CS2R R12, SRZ ;  /* 0x00000000000c7805 */ /* 0x000fe2000001ff00 */
[----:B------:R-:W-:Y:S01]  /*0b40*/  STL [R1+0xd0], RZ ;  /* 0x0000d0ff01007387 */ /* 0x000fe20000100800 */
[----:B------:R-:W-:Y:S02]  /*0b50*/  IADD3 R60, PT, PT, R8, R60, RZ ;  /* 0x0000003c083c7210 */ /* 0x000fe40007ffe0ff */
[----:B------:R-:W-:Y:S01]  /*0b60*/  CS2R R8, SRZ ;  /* 0x0000000000087805 */ /* 0x000fe2000001ff00 */
[----:B------:R-:W-:Y:S04]  /*0b70*/  STL [R1+0xd4], RZ ;  /* 0x0000d4ff01007387 */ /* 0x000fe80000100800 */
        /* <DEDUP_REMOVED lines=126> */
[----:B------:R-:W-:Y:S04]  /*1360*/  STL [R1+0xb20], R2 ;  /* 0x000b200201007387 */ /* 0x000fe80000100800 */
[----:B------:R0:W-:Y:S01]  /*1370*/  STL [R1+0x50c], R0 ;  /* 0x00050c0001007387 */ /* 0x0001e20000100800 */
[----:B------:R-:W2:Y:S01]  /*1380*/  S2R R3, SR_TID.X ;  /* 0x0000000000037919 */ /* 0x000ea20000002100 */
[----:B0-----:R-:W-:-:S05]  /*1390*/  VIADD R0, R2, 0x2 ;  /* 0x0000000202007836 */ /* 0x001fca0000000000 */
[----:B------:R0:W-:Y:S02]  /*13a0*/  STL [R1+0x508], R0 ;  /* 0x0005080001007387 */ /* 0x0001e40000100800 */
[----:B0-----:R-:W-:-:S05]  /*13b0*/  VIADD R0, R2, 0x3 ;  /* 0x0000000302007836 */ /* 0x001fca0000000000 */
[----:B------:R0:W-:Y:S01]  /*13c0*/  STL [R1+0x504], R0 ;  /* 0x0005040001007387 */ /* 0x0001e20000100800 */
[----:B--2---:R-:W-:Y:S01]  /*13d0*/  LOP3.LUT R61, R3, 0x1f, RZ, 0xc0, !PT ;  /* 0x0000001f033d7812 */ /* 0x004fe200078ec0ff */
[----:B0-----:R-:W-:-:S05]  /*13e0*/  VIADD R0, R2, 0x4 ;  /* 0x0000000402007836 */ /* 0x001fca0000000000 */
[----:B------:R0:W-:Y:S02]  /*13f0*/  STL [R1+0x500], R0 ;  /* 0x0005000001007387 */ /* 0x0001e40000100800 */
        /* <DEDUP_REMOVED lines=42> */
[----:B0-----:R-:W-:-:S05]  /*16a0*/  IADD3 R0, PT, PT, R2, 0x1a, RZ ;  /* 0x0000001a02007810 */ /* 0x001fca0007ffe0ff */
        /* <DEDUP_REMOVED lines=149> */
[----:B0-----:R-:W-:Y:S02]  /*2000*/  IMAD.SHL.U32 R0, R60, 0x80, RZ ;  /* 0x000000803c007824 */ /* 0x001fe400078e00ff */
[----:B------:R-:W-:-:S03]  /*2010*/  VIADD R60, R2, 0x65 ;  /* 0x00000065023c7836 */ /* 0x000fc60000000000 */
[C---:B------:R-:W-:Y:S02]  /*2020*/  LOP3.LUT R61, R0.reuse, 0x20, R61, 0xfe, !PT ;  /* 0x00000020003d7812 */ /* 0x040fe400078efe3d */
[----:B------:R0:W-:Y:S01]  /*2030*/  STL [R1+0x37c], R60 ;  /* 0x00037c3c01007387 */ /* 0x0001e20000100800 */
[----:B------:R-:W-:Y:S01]  /*2040*/  LOP3.LUT R3, R0, 0x1f, R3, 0xf8, !PT ;  /* 0x0000001f00037812 */ /* 0x000fe200078ef803 */
[C---:B------:R-:W-:Y:S02]  /*2050*/  VIADD R0, R2.reuse, 0x68 ;  /* 0x0000006802007836 */ /* 0x040fe40000000000 */
[----:B0-----:R-:W-:-:S05]  /*2060*/  VIADD R60, R2, 0x66 ;  /* 0x00000066023c7836 */ /* 0x001fca0000000000 */
[----:B------:R0:W-:Y:S02]  /*2070*/  STL [R1+0x378], R60 ;  /* 0x0003783c01007387 */ /* 0x0001e40000100800 */
[----:B0-----:R-:W-:-:S05]  /*2080*/  VIADD R60, R2, 0x67 ;  /* 0x00000067023c7836 */ /* 0x001fca0000000000 */
[----:B------:R0:W-:Y:S04]  /*2090*/  STL [R1+0x374], R60 ;  /* 0x0003743c01007387 */ /* 0x0001e80000100800 */
[----:B------:R2:W-:Y:S04]  /*20a0*/  STL [R1+0xb48], R61 ;  /* 0x000b483d01007387 */ /* 0x0005e80000100800 */
[----:B------:R-:W-:Y:S01]  /*20b0*/  STL [R1+0xb24], R3 ;  /* 0x000b240301007387 */ /* 0x000fe20000100800 */
[----:B0-----:R-:W-:-:S03]  /*20c0*/  VIADD R60, R2, 0x69 ;  /* 0x00000069023c7836 */ /* 0x001fc60000000000 */
[----:B------:R0:W-:Y:S01]  /*20d0*/  STL [R1+0x370], R0 ;  /* 0x0003700001007387 */ /* 0x0001e20000100800 */
[----:B--2---:R-:W-:-:S03]  /*20e0*/  VIADD R61, R2, 0x6b ;  /* 0x0000006b023d7836 */ /* 0x004fc60000000000 */
[----:B------:R2:W-:Y:S01]  /*20f0*/  STL [R1+0x2cc], R60 ;  /* 0x0002cc3c01007387 */ /* 0x0005e20000100800 */
[C---:B0-----:R-:W-:Y:S01]  /*2100*/  IADD3 R0, PT, PT, R2.reuse, 0x6a, RZ ;  /* 0x0000006a02007810 */ /* 0x041fe20007ffe0ff */
[----:B--2---:R-:W-:-:S04]  /*2110*/  VIADD R60, R2, 0x6c ;  /* 0x0000006c023c7836 */ /* 0x004fc80000000000 */
[----:B------:R0:W-:Y:S04]  /*2120*/  STL [R1+0x2c8], R0 ;  /* 0x0002c80001007387 */ /* 0x0001e80000100800 */
[----:B------:R2:W-:Y:S04]  /*2130*/  STL [R1+0x2c4], R61 ;  /* 0x0002c43d01007387 */ /* 0x0005e80000100800 */
[----:B------:R3:W-:Y:S01]  /*2140*/  STL [R1+0x2c0], R60 ;  /* 0x0002c03c01007387 */ /* 0x0007e20000100800 */
[C---:B0-----:R-:W-:Y:S02]  /*2150*/  VIADD R0, R2.reuse, 0x6d ;  /* 0x0000006d02007836 */ /* 0x041fe40000000000 */
[----:B--2---:R-:W-:-:S03]  /*2160*/  VIADD R61, R2, 0x6e ;  /* 0x0000006e023d7836 */ /* 0x004fc60000000000 */
[----:B------:R0:W-:Y:S01]  /*2170*/  STL [R1+0x2bc], R0 ;  /* 0x0002bc0001007387 */ /* 0x0001e20000100800 */
[----:B---3--:R-:W-:-:S03]  /*2180*/  VIADD R60, R2, 0x6f ;  /* 0x0000006f023c7836 */ /* 0x008fc60000000000 */
        /* <DEDUP_REMOVED lines=29> */
[C---:B---3--:R-:W-:Y:S02]  /*2360*/  VIADD R60, R2.reuse, 0x7e ;  /* 0x0000007e023c7836 */ /* 0x048fe40000000000 */
[----:B0-----:R-:W-:Y:S01]  /*2370*/  VIADD R0, R2, 0x7f ;  /* 0x0000007f02007836 */ /* 0x001fe20000000000 */
[C---:B------:R-:W-:Y:S02]  /*2380*/  LOP3.LUT R2, R3.reuse, 0x40, RZ, 0xfc, !PT ;  /* 0x0000004003027812 */ /* 0x040fe400078efcff */
[----:B------:R-:W-:-:S03]  /*2390*/  LOP3.LUT R3, R3, 0x60, RZ, 0xfc, !PT ;  /* 0x0000006003037812 */ /* 0x000fc600078efcff */
[----:B------:R0:W-:Y:S04]  /*23a0*/  STL [R1+0xdd0], R2 ;  /* 0x000dd00201007387 */ /* 0x0001e80000100800 */
[----:B0-----:R0:W5:Y:S04]  /*23b0*/  LDL.LU R2, [R1+0x1dd8] ;  /* 0x001dd80001027983 */ /* 0x0011680000300800 */
[----:B------:R2:W-:Y:S04]  /*23c0*/  STL [R1+0xb4c], R3 ;  /* 0x000b4c0301007387 */ /* 0x0005e80000100800 */
[----:B--2---:R0:W5:Y:S01]  /*23d0*/  LDL.LU R3, [R1+0x1dd4] ;  /* 0x001dd40001037983 */ /* 0x0041620000300800 */
[----:B-1----:R-:W-:Y:S05]  /*23e0*/  BRA.U !UP0, `(.L_x_0) ;  /* 0x0000051108987547 */ /* 0x002fea000b800000 */
[----:B------:R-:W2:Y:S04]  /*23f0*/  LDL R23, [R1+0xb48] ;  /* 0x000b480001177983 */ /* 0x000ea80000100800 */
[----:B------:R-:W3:Y:S04]  /*2400*/  LDL R25, [R1+0xdd0] ;  /* 0x000dd00001197983 */ /* 0x000ee80000100800 */
[----:B------:R-:W4:Y:S01]  /*2410*/  LDL R26, [R1+0xb4c] ;  /* 0x000b4c00011a7983 */ /* 0x000f220000100800 */
[----:B-----5:R-:W-:Y:S01]  /*2420*/  IABS R6, R2 ;  /* 0x0000000200067213 */ /* 0x020fe20000000000 */
[----:B------:R-:W1:Y:S02]  /*2430*/  LDCU.128 UR12, c[0x0][0x380] ;  /* 0x00007000ff0c77ac */ /* 0x000e640008000c00 */
[----:B------:R-:W4:Y:S01]  /*2440*/  LDL.LU R29, [R1+0x284] ;  /* 0x00028400011d7983 */ /* 0x000f220000300800 */
[----:B------:R-:W-:Y:S01]  /*2450*/  IABS R24, R3 ;  /* 0x0000000300187213 */ /* 0x000fe20000000000 */
[----:B------:R-:W0:Y:S02]  /*2460*/  LDCU UR6, c[0x0][0x3a4] ;  /* 0x00007480ff0677ac */ /* 0x000e240008000800 */
[----:B------:R-:W4:Y:S01]  /*2470*/  LDL.LU R28, [R1+0x280] ;  /* 0x00028000011c7983 */ /* 0x000f220000300800 */
[----:B------:R-:W-:Y:S01]  /*2480*/  ISETP.GE.AND P2, PT, R0, RZ, PT ;  /* 0x000000ff0000720c */ /* 0x000fe20003f46270 */
[----:B------:R-:W0:Y:S02]  /*2490*/  LDCU UR7, c[0x0][0x3b0] ;  /* 0x00007600ff0777ac */ /* 0x000e240008000800 */
[----:B------:R-:W4:Y:S04]  /*24a0*/  LDL R27, [R1+0xb20] ;  /* 0x000b2000011b7983 */ /* 0x000f280000100800 */
[----:B------:R-:W4:Y:S04]  /*24b0*/  LDL.LU R45, [R1+0x2c4] ;  /* 0x0002c400012d7983 */ /* 0x000f280000300800 */
        /* <DEDUP_REMOVED lines=24> */
[----:B------:R-:W4:Y:S01]  /*2640*/  LDL.LU R31, [R1+0x28c] ;  /* 0x00028c00011f7983 */ /* 0x000f220000300800 */
[----:B------:R-:W0:Y:S03]  /*2650*/  I2F.RP R4, R6 ;  /* 0x0000000600047306 */ /* 0x000e260000209400 */
[----:B------:R-:W4:Y:S04]  /*2660*/  LDL.LU R50, [R1+0x380] ;  /* 0x0003800001327983 */ /* 0x000f280000300800 */
[----:B------:R-:W4:Y:S04]  /*2670*/  LDL.LU R48, [R1+0x2cc] ;  /* 0x0002cc0001307983 */ /* 0x000f280000300800 */
[----:B------:R-:W4:Y:S01]  /*2680*/  LDL.LU R54, [R1+0x388] ;  /* 0x0003880001367983 */ /* 0x000f220000300800 */
[----:B0-----:R-:W0:Y:S03]  /*2690*/  MUFU.RCP R4, R4 ;  /* 0x0000000400047308 */ /* 0x001e260000001000 */
[----:B------:R-:W4:Y:S05]  /*26a0*/  LDL.LU R56, [R1+0x398] ;  /* 0x0003980001387983 */ /* 0x000f2a0000300800 */
[----:B------:R-:W1:Y:S01]  /*26b0*/  I2F.RP R20, R24 ;  /* 0x0000001800147306 */ /* 0x000e620000209400 */
[----:B------:R-:W-:Y:S01]  /*26c0*/  IABS R0, R0 ;  /* 0x0000000000007213 */ /* 0x000fe20000000000 */
[----:B------:R-:W4:Y:S01]  /*26d0*/  LDL.LU R55, [R1+0x38c] ;  /* 0x00038c0001377983 */ /* 0x000f220000300800 */
[----:B0-----:R-:W-:-:S05]  /*26e0*/  VIADD R4, R4, 0xffffffe ;  /* 0x0ffffffe04047836 */ /* 0x001fca0000000000 */
[----:B------:R-:W0:Y:S08]  /*26f0*/  F2I.FTZ.U32.TRUNC.NTZ R5, R4 ;  /* 0x0000000400057305 */ /* 0x000e30000021f000 */
[----:B-1----:R-:W1:Y:S01]  /*2700*/  MUFU.RCP R20, R20 ;  /* 0x0000001400147308 */ /* 0x002e620000001000 */
[----:B0-----:R-:W-:-:S04]  /*2710*/  IMAD.MOV R4, RZ, RZ, -R5 ;  /* 0x000000ffff047224 */ /* 0x001fc800078e0a05 */
[----:B------:R-:W-:Y:S02]  /*2720*/  IMAD R9, R4, R6, RZ ;  /* 0x0000000604097224 */ /* 0x000fe400078e02ff */
[----:B------:R-:W-:-:S04]  /*2730*/  IMAD.MOV.U32 R4, RZ, RZ, RZ ;  /* 0x000000ffff047224 */ /* 0x000fc800078e00ff */
[----:B------:R-:W-:-:S04]  /*2740*/  IMAD.HI.U32 R9, R5, R9, R4 ;  /* 0x0000000905097227 */ /* 0x000fc800078e0004 */
[----:B-1----:R-:W-:-:S04]  /*2750*/  VIADD R20, R20, 0xffffffe ;  /* 0x0ffffffe14147836 */ /* 0x002fc80000000000 */
[----:B------:R0:W1:Y:S02]  /*2760*/  F2I.FTZ.U32.TRUNC.NTZ R21, R20 ;  /* 0x0000001400157305 */ /* 0x000064000021f000 */
[----:B0-----:R-:W-:Y:S01]  /*2770*/  MOV R20, RZ ;  /* 0x000000ff00147202 */ /* 0x001fe20000000f00 */
[----:B-1----:R-:W-:-:S04]  /*2780*/  IMAD.MOV R13, RZ, RZ, -R21 ;  /* 0x000000ffff0d7224 */ /* 0x002fc800078e0a15 */
[----:B------:R-:W-:-:S04]  /*2790*/  IMAD R13, R13, R24, RZ ;  /* 0x000000180d0d7224 */ /* 0x000fc800078e02ff */
[----:B------:R-:W-:-:S06]  /*27a0*/  IMAD.HI.U32 R20, R21, R13, R20 ;  /* 0x0000000d15147227 */ /* 0x000fcc00078e0014 */
[----:B------:R-:W-:-:S04]  /*27b0*/  IMAD.HI.U32 R14, R20, R0, RZ ;  /* 0x00000000140e7227 */ /* 0x000fc800078e00ff */
[----:B------:R-:W-:-:S04]  /*27c0*/  IMAD.MOV R14, RZ, RZ, -R14 ;  /* 0x000000ffff0e7224 */ /* 0x000fc800078e0a0e */
[----:B------:R-:W-:Y:S01]  /*27d0*/  IMAD R0, R24, R14, R0 ;  /* 0x0000000e18007224 */ /* 0x000fe200078e0200 */
[----:B--2---:R-:W-:Y:S02]  /*27e0*/  IABS R7, R23 ;  /* 0x0000001700077213 */ /* 0x004fe40000000000 */
[----:B---3--:R-:W-:-:S03]  /*27f0*/  IABS R5, R25 ;  /* 0x0000001900057213 */ /* 0x008fc60000000000 */
[----:B------:R-:W-:Y:S01]  /*2800*/  IMAD.HI.U32 R11, R9, R7, RZ ;  /* 0x00000007090b7227 */ /* 0x000fe200078e00ff */
[----:B----4-:R-:W-:-:S03]  /*2810*/  IABS R4, R26 ;  /* 0x0000001a00047213 */ /* 0x010fc60000000000 */
[----:B------:R-:W-:-:S04]  /*2820*/  IMAD.HI.U32 R10, R9, R5, RZ ;  /* 0x00000005090a7227 */ /* 0x000fc800078e00ff */
[----:B------:R-:W-:Y:S02]  /*2830*/  IMAD.MOV R10, RZ, RZ, -R10 ;  /* 0x000000ffff0a7224 */ /* 0x000fe400078e0a0a */
[----:B------:R-:W-:Y:S02]  /*2840*/  IMAD.MOV R11, RZ, RZ, -R11 ;  /* 0x000000ffff0b7224 */ /* 0x000fe400078e0a0b */
[C---:B------:R-:W-:Y:S01]  /*2850*/  IMAD R5, R6.reuse, R10, R5 ;  /* 0x0000000a06057224 */ /* 0x040fe200078e0205 */
[----:B------:R-:W-:Y:S01]  /*2860*/  IABS R10, R61 ;  /* 0x0000003d000a7213 */ /* 0x000fe20000000000 */
[C---:B------:R-:W-:Y:S01]  /*2870*/  IMAD R7, R6.reuse, R11, R7 ;  /* 0x0000000b06077224 */ /* 0x040fe200078e0207 */
[----:B------:R-:W-:Y:S02]  /*2880*/  IABS R11, R28 ;  /* 0x0000001c000b7213 */ /* 0x000fe40000000000 */
[----:B------:R-:W-:Y:S01]  /*2890*/  ISETP.GT.U32.AND P3, PT, R6, R5, PT ;  /* 0x000000050600720c */ /* 0x000fe20003f64070 */
[----:B------:R-:W-:Y:S01]  /*28a0*/  IMAD.HI.U32 R16, R20, R10, RZ ;  /* 0x0000000a14107227 */ /* 0x000fe200078e00ff */
[----:B------:R-:W-:-:S03]  /*28b0*/  ISETP.GT.U32.AND P1, PT, R6, R7, PT ;  /* 0x000000070600720c */ /* 0x000fc60003f24070 */
[----:B------:R-:W-:Y:S02]  /*28c0*/  IMAD.MOV R16, RZ, RZ, -R16 ;  /* 0x000000ffff107224 */ /* 0x000fe400078e0a10 */
[----:B------:R-:W-:-:S04]  /*28d0*/  IMAD.HI.U32 R13, R20, R11, RZ ;  /* 0x0000000b140d7227 */ /* 0x000fc800078e00ff */
[----:B------:R-:W-:Y:S02]  /*28e0*/  IMAD R10, R24, R16, R10 ;  /* 0x00000010180a7224 */ /* 0x000fe400078e020a */
[--C-:B------:R-:W-:Y:S01]  /*28f0*/  @!P3 IMAD.IADD R5, R5, 0x1, -R6.reuse ;  /* 0x000000010505b824 */ /* 0x100fe200078e0a06 */
[----:B------:R-:W-:Y:S01]  /*2900*/  ISETP.GE.AND P3, PT, R23, RZ, PT ;  /* 0x000000ff1700720c */ /* 0x000fe20003f66270 */
[----:B------:R-:W-:Y:S02]  /*2910*/  @!P1 IMAD.IADD R7, R7, 0x1, -R6 ;  /* 0x0000000107079824 */ /* 0x000fe400078e0a06 */
[----:B------:R-:W-:-:S04]  /*2920*/  IMAD.MOV R13, RZ, RZ, -R13 ;  /* 0x000000ffff0d7224 */ /* 0x000fc800078e0a0d */
[----:B------:R-:W-:Y:S01]  /*2930*/  IMAD R11, R24, R13, R11 ;  /* 0x0000000d180b7224 */ /* 0x000fe200078e020b */
[----:B------:R-:W-:Y:S02]  /*2940*/  IABS R8, R22 ;  /* 0x0000001600087213 */ /* 0x000fe40000000000 */
[----:B------:R-:W-:-:S03]  /*2950*/  ISETP.GE.AND P1, PT, R22, RZ, PT ;  /* 0x000000ff1600720c */ /* 0x000fc60003f26270 */
[----:B------:R-:W-:-:S04]  /*2960*/  IMAD.HI.U32 R12, R9, R8, RZ ;  /* 0x00000008090c7227 */ /* 0x000fc800078e00ff */
[----:B------:R-:W-:Y:S02]  /*2970*/  IMAD.MOV R12, RZ, RZ, -R12 ;  /* 0x000000ffff0c7224 */ /* 0x000fe400078e0a0c */
[----:B------:R-:W-:-:S04]  /*2980*/  IMAD.HI.U32 R9, R9, R4, RZ ;  /* 0x0000000409097227 */ /* 0x000fc800078e00ff */
[----:B------:R-:W-:Y:S01]  /*2990*/  IMAD R8, R6, R12, R8 ;  /* 0x0000000c06087224 */ /* 0x000fe200078e0208 */
[----:B------:R-:W-:Y:S01]  /*29a0*/  IABS R12, R27 ;  /* 0x0000001b000c7213 */ /* 0x000fe20000000000 */
[----:B------:R-:W-:-:S03]  /*29b0*/  IMAD.MOV R9, RZ, RZ, -R9 ;  /* 0x000000ffff097224 */ /* 0x000fc600078e0a09 */
[C---:B------:R-:W-:Y:S01]  /*29c0*/  ISETP.GT.U32.AND P0, PT, R6.reuse, R8, PT ;  /* 0x000000080600720c */ /* 0x040fe20003f04070 */
[----:B------:R-:W-:Y:S01]  /*29d0*/  IMAD R4, R6, R9, R4 ;  /* 0x0000000906047224 */ /* 0x000fe200078e0204 */
[----:B------:R-:W-:Y:S01]  /*29e0*/  IABS R9, R60 ;  /* 0x0000003c00097213 */ /* 0x000fe20000000000 */
[----:B------:R-:W-:-:S03]  /*29f0*/  IMAD.HI.U32 R15, R20, R12, RZ ;  /* 0x0000000c140f7227 */ /* 0x000fc600078e00ff */
[----:B------:R-:W-:Y:S01]  /*2a00*/  ISETP.GT.U32.AND P4, PT, R6, R4, PT ;  /* 0x000000040600720c */ /* 0x000fe20003f84070 */
[----:B------:R-:W-:Y:S02]  /*2a10*/  IMAD.MOV R15, RZ, RZ, -R15 ;  /* 0x000000ffff0f7224 */ /* 0x000fe400078e0a0f */
[----:B------:R-:W-:-:S04]  /*2a20*/  IMAD.HI.U32 R17, R20, R9, RZ ;  /* 0x0000000914117227 */ /* 0x000fc800078e00ff */
[----:B------:R-:W-:Y:S01]  /*2a30*/  @!P0 IMAD.IADD R8, R8, 0x1, -R6 ;  /* 0x0000000108088824 */ /* 0x000fe200078e0a06 */
[----:B------:R-:W-:Y:S01]  /*2a40*/  ISETP.GT.U32.AND P0, PT, R6, R7, PT ;  /* 0x000000070600720c */ /* 0x000fe20003f04070 */
[----:B------:R-:W-:Y:S02]  /*2a50*/  IMAD R12, R24, R15, R12 ;  /* 0x0000000f180c7224 */ /* 0x000fe400078e020c */
[----:B------:R-:W-:Y:S01]  /*2a60*/  IMAD.MOV R17, RZ, RZ, -R17 ;  /* 0x000000ffff117224 */ /* 0x000fe200078e0a11 */
[----:B------:R-:W-:Y:S01]  /*2a70*/  ISETP.GT.U32.AND P5, PT, R6, R8, PT ;  /* 0x000000080600720c */ /* 0x000fe20003fa4070 */
[----:B------:R-:W-:Y:S01]  /*2a80*/  @!P4 IMAD.IADD R4, R4, 0x1, -R6 ;  /* 0x000000010404c824 */ /* 0x000fe200078e0a06 */
[----:B------:R-:W-:Y:S01]  /*2a90*/  ISETP.GT.U32.AND P4, PT, R6, R5, PT ;  /* 0x000000050600720c */ /* 0x000fe20003f84070 */
[----:B------:R-:W-:-:S03]  /*2aa0*/  IMAD R9, R24, R17, R9 ;  /* 0x0000001118097224 */ /* 0x000fc600078e0209 */
[----:B------:R-:W-:-:S03]  /*2ab0*/  ISETP.GT.U32.AND P6, PT, R6, R4, PT ;  /* 0x000000040600720c */ /* 0x000fc60003fc4070 */
[----:B------:R-:W-:Y:S01]  /*2ac0*/  @!P0 IMAD.IADD R7, R7, 0x1, -R6 ;  /* 0x0000000107078824 */ /* 0x000fe200078e0a06 */
[----:B------:R-:W-:-:S03]  /*2ad0*/  ISETP.GT.U32.AND P0, PT, R24, R12, PT ;  /* 0x0000000c1800720c */ /* 0x000fc60003f04070 */
[--C-:B------:R-:W-:Y:S01]  /*2ae0*/  @!P5 IMAD.IADD R8, R8, 0x1, -R6.reuse ;  /* 0x000000010808d824 */ /* 0x100fe200078e0a06 */
[----:B------:R-:W-:Y:S01]  /*2af0*/  ISETP.GE.AND P5, PT, R25, RZ, PT ;  /* 0x000000ff1900720c */ /* 0x000fe20003fa6270 */
[----:B------:R-:W-:Y:S01]  /*2b00*/  @!P4 IMAD.IADD R5, R5, 0x1, -R6 ;  /* 0x000000010505c824 */ /* 0x000fe200078e0a06 */
[----:B------:R-:W-:Y:S01]  /*2b10*/  ISETP.GE.AND P4, PT, R26, RZ, PT ;  /* 0x000000ff1a00720c */ /* 0x000fe20003f86270 */
[----:B------:R-:W-:Y:S01]  /*2b20*/  @!P1 IMAD.MOV R8, RZ, RZ, -R8 ;  /* 0x000000ffff089224 */ /* 0x000fe200078e0a08 */
[----:B------:R-:W-:Y:S01]  /*2b30*/  ISETP.GT.U32.AND P1, PT, R24, R0, PT ;  /* 0x000000001800720c */ /* 0x000fe20003f24070 */
[----:B------:R-:W-:Y:S01]  /*2b40*/  @!P6 IMAD.IADD R4, R4, 0x1, -R6 ;  /* 0x000000010404e824 */ /* 0x000fe200078e0a06 */
[----:B------:R-:W-:Y:S01]  /*2b50*/  ISETP.NE.AND P6, PT, R2, RZ, PT ;  /* 0x000000ff0200720c */ /* 0x000fe20003fc5270 */
[----:B------:R-:W-:Y:S01]  /*2b60*/  @!P3 IMAD.MOV R7, RZ, RZ, -R7 ;  /* 0x000000ffff07b224 */ /* 0x000fe200078e0a07 */
[----:B------:R-:W-:Y:S01]  /*2b70*/  ISETP.GT.U32.AND P3, PT, R24, R9, PT ;  /* 0x000000091800720c */ /* 0x000fe20003f64070 */
[----:B------:R-:W-:Y:S01]  /*2b80*/  @!P0 IMAD.IADD R12, R12, 0x1, -R24 ;  /* 0x000000010c0c8824 */ /* 0x000fe200078e0a18 */
[----:B------:R-:W-:-:S02]  /*2b90*/  LOP3.LUT R2, RZ, R2, RZ, 0x33, !PT ;  /* 0x00000002ff027212 */ /* 0x000fc400078e33ff */
[----:B------:R-:W-:Y:S01]  /*2ba0*/  IABS R6, R29 ;  /* 0x0000001d00067213 */ /* 0x000fe20000000000 */
[----:B------:R-:W-:Y:S01]  /*2bb0*/  @!P5 IMAD.MOV R5, RZ, RZ, -R5 ;  /* 0x000000ffff05d224 */ /* 0x000fe200078e0a05 */
[C---:B------:R-:W-:Y:S01]  /*2bc0*/  SEL R8, R2.reuse, R8, !P6 ;  /* 0x0000000802087207 */ /* 0x040fe20007000000 */
[----:B------:R-:W-:Y:S01]  /*2bd0*/  @!P4 IMAD.MOV R4, RZ, RZ, -R4 ;  /* 0x000000ffff04c224 */ /* 0x000fe200078e0a04 */
[----:B------:R-:W-:Y:S01]  /*2be0*/  SEL R7, R2, R7, !P6 ;  /* 0x0000000702077207 */ /* 0x000fe20007000000 */
[--C-:B------:R-:W-:Y:S01]  /*2bf0*/  @!P1 IMAD.IADD R0, R0, 0x1, -R24.reuse ;  /* 0x0000000100009824 */ /* 0x100fe200078e0a18 */
[C---:B------:R-:W-:Y:S01]  /*2c00*/  SEL R5, R2.reuse, R5, !P6 ;  /* 0x0000000502057207 */ /* 0x040fe20007000000 */
[----:B------:R-:W-:Y:S01]  /*2c10*/  STL [R1+0x1f0], R8 ;  /* 0x0001f00801007387 */ /* 0x000fe20000100800 */
[----:B------:R-:W-:Y:S01]  /*2c20*/  SEL R2, R2, R4, !P6 ;  /* 0x0000000402027207 */ /* 0x000fe20007000000 */
[----:B------:R-:W-:Y:S01]  /*2c30*/  @!P3 IMAD.IADD R9, R9, 0x1, -R24 ;  /* 0x000000010909b824 */ /* 0x000fe200078e0a18 */
[C---:B------:R-:W-:Y:S01]  /*2c40*/  ISETP.GT.U32.AND P0, PT, R24.reuse, R12, PT ;  /* 0x0000000c1800720c */ /* 0x040fe20003f04070 */
[----:B------:R0:W-:Y:S01]  /*2c50*/  STL [R1+0x1ec], R7 ;  /* 0x0001ec0701007387 */ /* 0x0001e20000100800 */
[----:B------:R-:W-:-:S02]  /*2c60*/  ISETP.GT.U32.AND P3, PT, R24, R0, PT ;  /* 0x000000001800720c */ /* 0x000fc40003f64070 */
[C---:B------:R-:W-:Y:S01]  /*2c70*/  ISETP.GT.U32.AND P5, PT, R24.reuse, R10, PT ;  /* 0x0000000a1800720c */ /* 0x040fe20003fa4070 */
[----:B------:R-:W-:Y:S01]  /*2c80*/  STL [R1+0x1e8], R5 ;  /* 0x0001e80501007387 */ /* 0x000fe20000100800 */
[----:B------:R-:W-:Y:S02]  /*2c90*/  ISETP.GT.U32.AND P1, PT, R24, R9, PT ;  /* 0x000000091800720c */ /* 0x000fe40003f24070 */
[----:B------:R-:W-:Y:S01]  /*2ca0*/  IABS R4, R30 ;  /* 0x0000001e00047213 */ /* 0x000fe20000000000 */
[----:B------:R1:W-:Y:S01]  /*2cb0*/  STL [R1+0x1e4], R2 ;  /* 0x0001e40201007387 */ /* 0x0003e20000100800 */
[----:B------:R-:W-:Y:S02]  /*2cc0*/  ISETP.GE.AND P4, PT, R27, RZ, PT ;  /* 0x000000ff1b00720c */ /* 0x000fe40003f86270 */
[----:B0-----:R-:W-:Y:S01]  /*2cd0*/  IABS R7, R32 ;  /* 0x0000002000077213 */ /* 0x001fe20000000000 */
[--C-:B------:R-:W-:Y:S01]  /*2ce0*/  @!P0 IMAD.IADD R12, R12, 0x1, -R24.reuse ;  /* 0x000000010c0c8824 */ /* 0x100fe200078e0a18 */
[----:B------:R-:W-:Y:S01]  /*2cf0*/  ISETP.GT.U32.AND P0, PT, R24, R11, PT ;  /* 0x0000000b1800720c */ /* 0x000fe20003f04070 */
[----:B------:R-:W-:-:S02]  /*2d00*/  @!P3 IMAD.IADD R0, R0, 0x1, -R24 ;  /* 0x000000010000b824 */ /* 0x000fc400078e0a18 */
[--C-:B------:R-:W-:Y:S01]  /*2d10*/  @!P5 IMAD.IADD R10, R10, 0x1, -R24.reuse ;  /* 0x000000010a0ad824 */ /* 0x100fe200078e0a18 */
[----:B------:R-:W-:Y:S01]  /*2d20*/  ISETP.GE.AND P5, PT, R60, RZ, PT ;  /* 0x000000ff3c00720c */ /* 0x000fe20003fa6270 */
[----:B-1----:R-:W-:Y:S01]  /*2d30*/  IMAD.HI.U32 R2, R20, R6, RZ ;  /* 0x0000000614027227 */ /* 0x002fe200078e00ff */
[----:B------:R-:W-:Y:S02]  /*2d40*/  IABS R60, R39 ;  /* 0x00000027003c7213 */ /* 0x000fe40000000000 */
[----:B------:R-:W-:Y:S01]  /*2d50*/  ISETP.GT.U32.AND P6, PT, R24, R10, PT ;  /* 0x0000000a1800720c */ /* 0x000fe20003fc4070 */
[----:B------:R-:W-:Y:S01]  /*2d60*/  @!P1 IMAD.IADD R9, R9, 0x1, -R24 ;  /* 0x0000000109099824 */ /* 0x000fe200078e0a18 */
[----:B------:R-:W-:Y:S01]  /*2d70*/  IADD3 R2, PT, PT, -R2, RZ, RZ ;  /* 0x000000ff02027210 */ /* 0x000fe20007ffe1ff */
[----:B------:R-:W-:Y:S01]  /*2d80*/  IMAD.MOV.U32 R5, RZ, RZ, R12 ;  /* 0x000000ffff057224 */ /* 0x000fe200078e000c */
[----:B------:R-:W-:Y:S01]  /*2d90*/  ISETP.GE.AND P1, PT, R28, RZ, PT ;  /* 0x000000ff1c00720c */ /* 0x000fe20003f26270 */
[----:B------:R-:W-:Y:S01]  /*2da0*/  @!P0 IMAD.IADD R11, R11, 0x1, -R24 ;  /* 0x000000010b0b8824 */ /* 0x000fe200078e0a18 */
[----:B------:R-:W-:Y:S01]  /*2db0*/  ISETP.GE.AND P0, PT, R30, RZ, PT ;  /* 0x000000ff1e00720c */ /* 0x000fe20003f06270 */
[----:B------:R-:W-:Y:S01]  /*2dc0*/  IMAD R6, R24, R2, R6 ;  /* 0x0000000218067224 */ /* 0x000fe200078e0206 */
[----:B------:R-:W-:Y:S01]  /*2dd0*/  IABS R28, R45 ;  /* 0x0000002d001c7213 */ /* 0x000fe20000000000 */
[----:B------:R-:W-:-:S03]  /*2de0*/  IMAD.HI.U32 R2, R20, R4, RZ ;  /* 0x0000000414027227 */ /* 0x000fc600078e00ff */
[C---:B------:R-:W-:Y:S01]  /*2df0*/  ISETP.GT.U32.AND P3, PT, R24.reuse, R6, PT ;  /* 0x000000061800720c */ /* 0x040fe20003f64070 */
[----:B------:R-:W-:Y:S02]  /*2e00*/  IMAD.MOV R2, RZ, RZ, -R2 ;  /* 0x000000ffff027224 */ /* 0x000fe400078e0a02 */
[----:B------:R-:W-:Y:S02]  /*2e10*/  @!P5 IMAD.MOV R9, RZ, RZ, -R9 ;  /* 0x000000ffff09d224 */ /* 0x000fe400078e0a09 */
[C---:B------:R-:W-:Y:S02]  /*2e20*/  IMAD R2, R24.reuse, R2, R4 ;  /* 0x0000000218027224 */ /* 0x040fe400078e0204 */
[----:B------:R-:W-:Y:S01]  /*2e30*/  @!P4 IMAD.MOV R5, RZ, RZ, -R5 ;  /* 0x000000ffff05c224 */ /* 0x000fe200078e0a05 */
[----:B------:R-:W-:Y:S01]  /*2e40*/  ISETP.GE.AND P4, PT, R61, RZ, PT ;  /* 0x000000ff3d00720c */ /* 0x000fe20003f86270 */
[----:B------:R-:W-:Y:S01]  /*2e50*/  IMAD.MOV.U32 R8, RZ, RZ, R0 ;  /* 0x000000ffff087224 */ /* 0x000fe200078e0000 */
[----:B------:R-:W-:Y:S01]  /*2e60*/  ISETP.GT.U32.AND P5, PT, R24, R2, PT ;  /* 0x000000021800720c */ /* 0x000fe20003fa4070 */
[--C-:B------:R-:W-:Y:S01]  /*2e70*/  @!P6 IMAD.IADD R10, R10, 0x1, -R24.reuse ;  /* 0x000000010a0ae824 */ /* 0x100fe200078e0a18 */
[----:B------:R0:W-:Y:S01]  /*2e80*/  STL [R1+0x88], R5 ;  /* 0x0000880501007387 */ /* 0x0001e20000100800 */
[----:B------:R-:W-:Y:S01]  /*2e90*/  @!P3 IMAD.IADD R6, R6, 0x1, -R24 ;  /* 0x000000010606b824 */ /* 0x000fe200078e0a18 */
[C---:B------:R-:W-:Y:S01]  /*2ea0*/  ISETP.GT.U32.AND P3, PT, R24.reuse, R11, PT ;  /* 0x0000000b1800720c */ /* 0x040fe20003f64070 */
[----:B------:R-:W-:Y:S01]  /*2eb0*/  @!P2 IMAD.MOV R8, RZ, RZ, -R8 ;  /* 0x000000ffff08a224 */ /* 0x000fe200078e0a08 */
[----:B------:R-:W-:Y:S01]  /*2ec0*/  ISETP.GE.AND P6, PT, R29, RZ, PT ;  /* 0x000000ff1d00720c */ /* 0x000fe20003fc6270 */
[----:B------:R-:W-:Y:S01]  /*2ed0*/  IMAD.MOV.U32 R0, RZ, RZ, R7 ;  /* 0x000000ffff007224 */ /* 0x000fe200078e0007 */
[----:B------:R-:W-:-:S02]  /*2ee0*/  ISETP.GT.U32.AND P2, PT, R24, R6, PT ;  /* 0x000000061800720c */ /* 0x000fc40003f44070 */
[----:B------:R1:W-:Y:S01]  /*2ef0*/  STL [R1+0x84], R8 ;  /* 0x0000840801007387 */ /* 0x0003e20000100800 */
[----:B------:R-:W-:Y:S01]  /*2f00*/  IMAD.HI.U32 R7, R20, R0, RZ ;  /* 0x0000000014077227 */ /* 0x000fe200078e00ff */
[----:B0-----:R-:W-:Y:S02]  /*2f10*/  IABS R5, R31 ;  /* 0x0000001f00057213 */ /* 0x001fe40000000000 */
[----:B------:R0:W-:Y:S01]  /*2f20*/  STL [R1+0x80], R9 ;  /* 0x0000800901007387 */ /* 0x0001e20000100800 */
[--C-:B------:R-:W-:Y:S01]  /*2f30*/  @!P5 IMAD.IADD R2, R2, 0x1, -R24.reuse ;  /* 0x000000010202d824 */ /* 0x100fe200078e0a18 */
[----:B------:R-:W-:Y:S01]  /*2f40*/  IABS R61, R38 ;  /* 0x00000026003d7213 */ /* 0x000fe20000000000 */
[----:B------:R-:W-:Y:S01]  /*2f50*/  @!P3 IMAD.IADD R11, R11, 0x1, -R24 ;  /* 0x000000010b0bb824 */ /* 0x000fe200078e0a18 */
[----:B------:R-:W-:Y:S01]  /*2f60*/  ISETP.GE.AND P3, PT, R32, RZ, PT ;  /* 0x000000ff2000720c */ /* 0x000fe20003f66270 */
[----:B------:R-:W-:Y:S01]  /*2f70*/  IMAD.HI.U32 R4, R20, R5, RZ ;  /* 0x0000000514047227 */ /* 0x000fe200078e00ff */
[----:B------:R-:W-:-:S03]  /*2f80*/  ISETP.GE.AND P5, PT, R34, RZ, PT ;  /* 0x000000ff2200720c */ /* 0x000fc60003fa6270 */
[----:B-1----:R-:W-:Y:S02]  /*2f90*/  IMAD.MOV.U32 R8, RZ, RZ, R10 ;  /* 0x000000ffff087224 */ /* 0x002fe400078e000a */
[----:B------:R-:W-:Y:S01]  /*2fa0*/  IMAD.MOV.U32 R10, RZ, RZ, R11 ;  /* 0x000000ffff0a7224 */ /* 0x000fe200078e000b */
[----:B------:R-:W-:Y:S01]  /*2fb0*/  IABS R11, R42 ;  /* 0x0000002a000b7213 */ /* 0x000fe20000000000 */
[----:B------:R-:W-:Y:S01]  /*2fc0*/  @!P4 IMAD.MOV R8, RZ, RZ, -R8 ;  /* 0x000000ffff08c224 */ /* 0x000fe200078e0a08 */
[----:B------:R-:W-:Y:S01]  /*2fd0*/  ISETP.GE.AND P4, PT, R31, RZ, PT ;  /* 0x000000ff1f00720c */ /* 0x000fe20003f86270 */
[----:B------:R-:W-:Y:S01]  /*2fe0*/  IMAD.MOV R4, RZ, RZ, -R4 ;  /* 0x000000ffff047224 */ /* 0x000fe200078e0a04 */
[----:B------:R-:W-:Y:S01]  /*2ff0*/  IABS R31, R47 ;  /* 0x0000002f001f7213 */ /* 0x000fe20000000000 */
[----:B------:R-:W-:Y:S01]  /*3000*/  @!P1 IMAD.MOV R10, RZ, RZ, -R10 ;  /* 0x000000ffff0a9224 */ /* 0x000fe200078e0a0a */
[----:B------:R-:W-:Y:S01]  /*3010*/  ISETP.GT.U32.AND P1, PT, R24, R2, PT ;  /* 0x000000021800720c */ /* 0x000fe20003f24070 */
[----:B------:R-:W-:Y:S01]  /*3020*/  @!P2 IMAD.IADD R6, R6, 0x1, -R24 ;  /* 0x000000010606a824 */ /* 0x000fe200078e0a18 */
[----:B------:R1:W-:Y:S01]  /*3030*/  STL [R1+0x70], R8 ;  /* 0x0000700801007387 */ /* 0x0003e20000100800 */
[C---:B0-----:R-:W-:Y:S01]  /*3040*/  IMAD R9, R24.reuse, R4, R5 ;  /* 0x0000000418097224 */ /* 0x041fe200078e0205 */
[----:B------:R-:W-:Y:S01]  /*3050*/  IABS R4, R35 ;  /* 0x0000002300047213 */ /* 0x000fe20000000000 */
[----:B------:R-:W-:Y:S01]  /*3060*/  @!P6 IMAD.MOV R6, RZ, RZ, -R6 ;  /* 0x000000ffff06e224 */ /* 0x000fe200078e0a06 */
[----:B------:R-:W-:Y:S01]  /*3070*/  STL [R1+0x34], R10 ;  /* 0x0000340a01007387 */ /* 0x000fe20000100800 */
[----:B------:R-:W-:Y:S01]  /*3080*/  IMAD.MOV R7, RZ, RZ, -R7 ;  /* 0x000000ffff077224 */ /* 0x000fe200078e0a07 */
[----:B------:R-:W-:-:S02]  /*3090*/  ISETP.GT.U32.AND P6, PT, R24, R9, PT ;  /* 0x000000091800720c */ /* 0x000fc40003fc4070 */
[----:B------:R0:W-:Y:S01]  /*30a0*/  STL [R1+0x30], R6 ;  /* 0x0000300601007387 */ /* 0x0001e20000100800 */
[----:B------:R-:W-:Y:S01]  /*30b0*/  IMAD R5, R24, R7, R0 ;  /* 0x0000000718057224 */ /* 0x000fe200078e0200 */
[----:B-1----:R-:W-:Y:S01]  /*30c0*/  IABS R8, R33 ;  /* 0x0000002100087213 */ /* 0x002fe20000000000 */
[----:B------:R-:W-:Y:S01]  /*30d0*/  @!P1 IMAD.IADD R2, R2, 0x1, -R24 ;  /* 0x0000000102029824 */ /* 0x000fe200078e0a18 */
[----:B------:R-:W-:Y:S02]  /*30e0*/  IABS R7, R34 ;  /* 0x0000002200077213 */ /* 0x000fe40000000000 */
[----:B------:R-:W-:Y:S01]  /*30f0*/  ISETP.GT.U32.AND P1, PT, R24, R5, PT ;  /* 0x000000051800720c */ /* 0x000fe20003f24070 */
[C---:B------:R-:W-:Y:S01]  /*3100*/  IMAD.HI.U32 R12, R20.reuse, R8, RZ ;  /* 0x00000008140c7227 */ /* 0x040fe200078e00ff */
[----:B------:R-:W-:Y:S02]  /*3110*/  IABS R0, R36 ;  /* 0x0000002400007213 */ /* 0x000fe40000000000 */
[----:B------:R-:W-:Y:S01]  /*3120*/  ISETP.GE.AND P2, PT, R33, RZ, PT ;  /* 0x000000ff2100720c */ /* 0x000fe20003f46270 */
[----:B0-----:R-:W-:Y:S01]  /*3130*/  IMAD.MOV.U32 R6, RZ, RZ, R11 ;  /* 0x000000ffff067224 */ /* 0x001fe200078e000b */
[----:B------:R-:W-:Y:S01]  /*3140*/  @!P6 IADD3 R9, PT, PT, R9, -R24, RZ ;  /* 0x800000180909e210 */ /* 0x000fe20007ffe0ff */
[----:B------:R-:W-:Y:S01]  /*3150*/  IMAD.MOV R11, RZ, RZ, -R12 ;  /* 0x000000ffff0b7224 */ /* 0x000fe200078e0a0c */
[----:B------:R-:W-:Y:S01]  /*3160*/  IABS R34, R48 ;  /* 0x0000003000227213 */ /* 0x000fe20000000000 */
[----:B------:R-:W-:-:S04]  /*3170*/  IMAD.HI.U32 R10, R20, R7, RZ ;  /* 0x00000007140a7227 */ /* 0x000fc800078e00ff */
[C---:B------:R-:W-:Y:S02]  /*3180*/  IMAD R8, R24.reuse, R11, R8 ;  /* 0x0000000b18087224 */ /* 0x040fe400078e0208 */
[----:B------:R-:W-:Y:S01]  /*3190*/  @!P1 IMAD.IADD R5, R5, 0x1, -R24 ;  /* 0x0000000105059824 */ /* 0x000fe200078e0a18 */
[C---:B------:R-:W-:Y:S01]  /*31a0*/  ISETP.GT.U32.AND P1, PT, R24.reuse, R9, PT ;  /* 0x000000091800720c */ /* 0x040fe20003f24070 */
[----:B------:R-:W-:Y:S01]  /*31b0*/  IMAD.MOV R10, RZ, RZ, -R10 ;  /* 0x000000ffff0a7224 */ /* 0x000fe200078e0a0a */
[C---:B------:R-:W-:Y:S01]  /*31c0*/  ISETP.GT.U32.AND P6, PT, R24.reuse, R8, PT ;  /* 0x000000081800720c */ /* 0x040fe20003fc4070 */
[----:B------:R-:W-:Y:S02]  /*31d0*/  IMAD.MOV.U32 R13, RZ, RZ, R2 ;  /* 0x000000ffff0d7224 */ /* 0x000fe400078e0002 */
[----:B------:R-:W-:Y:S02]  /*31e0*/  IMAD R7, R24, R10, R7 ;  /* 0x0000000a18077224 */ /* 0x000fe400078e0207 */
[----:B------:R-:W-:-:S04]  /*31f0*/  IMAD.HI.U32 R12, R20, R6, RZ ;  /* 0x00000006140c7227 */ /* 0x000fc800078e00ff */
[----:B------:R-:W-:-:S04]  /*3200*/  IMAD.HI.U32 R10, R20, R0, RZ ;  /* 0x00000000140a7227 */ /* 0x000fc800078e00ff */
[----:B------:R-:W-:Y:S02]  /*3210*/  @!P6 IMAD.IADD R8, R8, 0x1, -R24 ;  /* 0x000000010808e824 */ /* 0x000fe400078e0a18 */
[----:B------:R-:W-:Y:S01]  /*3220*/  @!P0 IMAD.MOV R13, RZ, RZ, -R13 ;  /* 0x000000ffff0d8224 */ /* 0x000fe200078e0a0d */
[C---:B------:R-:W-:Y:S01]  /*3230*/  ISETP.GT.U32.AND P0, PT, R24.reuse, R5, PT ;  /* 0x000000051800720c */ /* 0x040fe20003f04070 */
[----:B------:R-:W-:Y:S01]  /*3240*/  IMAD.MOV R12, RZ, RZ, -R12 ;  /* 0x000000ffff0c7224 */ /* 0x000fe200078e0a0c */
[----:B------:R-:W-:Y:S01]  /*3250*/  ISETP.GT.U32.AND P6, PT, R24, R8, PT ;  /* 0x000000081800720c */ /* 0x000fe20003fc4070 */
[----:B------:R-:W-:Y:S01]  /*3260*/  IMAD.HI.U32 R11, R20, R4, RZ ;  /* 0x00000004140b7227 */ /* 0x000fe200078e00ff */
[----:B------:R-:W-:Y:S03]  /*3270*/  STL [R1+0x2c], R13 ;  /* 0x00002c0d01007387 */ /* 0x000fe60000100800 */
[----:B------:R-:W-:-:S02]  /*3280*/  IMAD.MOV R10, RZ, RZ, -R10 ;  /* 0x000000ffff0a7224 */ /* 0x000fc400078e0a0a */
[----:B------:R-:W-:Y:S01]  /*3290*/  @!P1 IMAD.IADD R9, R9, 0x1, -R24 ;  /* 0x0000000109099824 */ /* 0x000fe200078e0a18 */
[C---:B------:R-:W-:Y:S01]  /*32a0*/  ISETP.GT.U32.AND P1, PT, R24.reuse, R7, PT ;  /* 0x000000071800720c */ /* 0x040fe20003f24070 */
[C---:B------:R-:W-:Y:S02]  /*32b0*/  IMAD R6, R24.reuse, R12, R6 ;  /* 0x0000000c18067224 */ /* 0x040fe400078e0206 */
[----:B------:R-:W-:Y:S02]  /*32c0*/  IMAD.MOV R11, RZ, RZ, -R11 ;  /* 0x000000ffff0b7224 */ /* 0x000fe400078e0a0b */
[C---:B------:R-:W-:Y:S01]  /*32d0*/  IMAD R0, R24.reuse, R10, R0 ;  /* 0x0000000a18007224 */ /* 0x040fe200078e0200 */
[----:B------:R-:W-:Y:S01]  /*32e0*/  IABS R10, R37 ;  /* 0x00000025000a7213 */ /* 0x000fe20000000000 */
[----:B------:R-:W-:Y:S02]  /*32f0*/  IMAD.MOV.U32 R12, RZ, RZ, R9 ;  /* 0x000000ffff0c7224 */ /* 0x000fe400078e0009 */
[----:B------:R-:W-:-:S02]  /*3300*/  IMAD R4, R24, R11, R4 ;  /* 0x0000000b18047224 */ /* 0x000fc400078e0204 */
[----:B------:R-:W-:Y:S01]  /*3310*/  @!P4 IMAD.MOV R12, RZ, RZ, -R12 ;  /* 0x000000ffff0cc224 */ /* 0x000fe200078e0a0c */
[----:B------:R-:W-:Y:S01]  /*3320*/  ISETP.GT.U32.AND P4, PT, R24, R6, PT ;  /* 0x000000061800720c */ /* 0x000fe20003f84070 */
[----:B------:R-:W-:Y:S02]  /*3330*/  IMAD.MOV.U32 R2, RZ, RZ, R10 ;  /* 0x000000ffff027224 */ /* 0x000fe400078e000a */
[--C-:B------:R-:W-:Y:S01]  /*3340*/  @!P6 IMAD.IADD R8, R8, 0x1, -R24.reuse ;  /* 0x000000010808e824 */ /* 0x100fe200078e0a18 */
[C---:B------:R-:W-:Y:S01]  /*3350*/  ISETP.GT.U32.AND P6, PT, R24.reuse, R0, PT ;  /* 0x000000001800720c */ /* 0x040fe20003fc4070 */
[----:B------:R-:W-:Y:S01]  /*3360*/  @!P0 IMAD.IADD R5, R5, 0x1, -R24 ;  /* 0x0000000105058824 */ /* 0x000fe200078e0a18 */
[----:B------:R-:W-:Y:S01]  /*3370*/  ISETP.GT.U32.AND P0, PT, R24, R4, PT ;  /* 0x000000041800720c */ /* 0x000fe20003f04070 */
[----:B------:R-:W-:Y:S01]  /*3380*/  IMAD.HI.U32 R11, R20, R2, RZ ;  /* 0x00000002140b7227 */ /* 0x000fe200078e00ff */
[----:B------:R-:W-:Y:S03]  /*3390*/  STL [R1+0x28], R12 ;  /* 0x0000280c01007387 */ /* 0x000fe60000100800 */
[----:B------:R-:W-:-:S02]  /*33a0*/  IMAD.MOV R11, RZ, RZ, -R11 ;  /* 0x000000ffff0b7224 */ /* 0x000fc400078e0a0b */
[----:B------:R-:W-:Y:S01]  /*33b0*/  @!P1 IMAD.IADD R7, R7, 0x1, -R24 ;  /* 0x0000000107079824 */ /* 0x000fe200078e0a18 */
[----:B------:R-:W-:Y:S01]  /*33c0*/  ISETP.GE.AND P1, PT, R42, RZ, PT ;  /* 0x000000ff2a00720c */ /* 0x000fe20003f26270 */
[----:B------:R-:W-:Y:S02]  /*33d0*/  IMAD R2, R24, R11, R2 ;  /* 0x0000000b18027224 */ /* 0x000fe400078e0202 */
[--C-:B------:R-:W-:Y:S01]  /*33e0*/  @!P4 IMAD.IADD R6, R6, 0x1, -R24.reuse ;  /* 0x000000010606c824 */ /* 0x100fe200078e0a18 */
[----:B------:R-:W-:Y:S01]  /*33f0*/  ISETP.GT.U32.AND P4, PT, R24, R7, PT ;  /* 0x000000071800720c */ /* 0x000fe20003f84070 */
[----:B------:R-:W-:Y:S02]  /*3400*/  @!P6 IMAD.IADD R0, R0, 0x1, -R24 ;  /* 0x000000010000e824 */ /* 0x000fe400078e0a18 */
[----:B------:R-:W-:-:S04]  /*3410*/  IMAD.HI.U32 R10, R20, R61, RZ ;  /* 0x0000003d140a7227 */ /* 0x000fc800078e00ff */
[----:B------:R-:W-:Y:S01]  /*3420*/  @!P0 IMAD.IADD R4, R4, 0x1, -R24 ;  /* 0x0000000104048824 */ /* 0x000fe200078e0a18 */
[C---:B------:R-:W-:Y:S01]  /*3430*/  ISETP.GT.U32.AND P0, PT, R24.reuse, R6, PT ;  /* 0x000000061800720c */ /* 0x040fe20003f04070 */
[----:B------:R-:W-:Y:S01]  /*3440*/  @!P2 IMAD.MOV R8, RZ, RZ, -R8 ;  /* 0x000000ffff08a224 */ /* 0x000fe200078e0a08 */
[C---:B------:R-:W-:Y:S01]  /*3450*/  ISETP.GT.U32.AND P2, PT, R24.reuse, R2, PT ;  /* 0x000000021800720c */ /* 0x040fe20003f44070 */
[----:B------:R-:W-:Y:S01]  /*3460*/  @!P3 IMAD.MOV R5, RZ, RZ, -R5 ;  /* 0x000000ffff05b224 */ /* 0x000fe200078e0a05 */
[C---:B------:R-:W-:Y:S01]  /*3470*/  ISETP.GT.U32.AND P3, PT, R24.reuse, R0, PT ;  /* 0x000000001800720c */ /* 0x040fe20003f64070 */
[----:B------:R-:W-:Y:S01]  /*3480*/  IMAD.MOV R10, RZ, RZ, -R10 ;  /* 0x000000ffff0a7224 */ /* 0x000fe200078e0a0a */
[----:B------:R-:W-:Y:S01]  /*3490*/  ISETP.GT.U32.AND P6, PT, R24, R4, PT ;  /* 0x000000041800720c */ /* 0x000fe20003fc4070 */
[----:B------:R-:W-:Y:S01]  /*34a0*/  IMAD.MOV.U32 R42, RZ, RZ, R43 ;  /* 0x000000ffff2a7224 */ /* 0x000fe200078e002b */
[----:B------:R0:W-:Y:S01]  /*34b0*/  STL [R1+0x24], R5 ;  /* 0x0000240501007387 */ /* 0x0001e20000100800 */
[----:B------:R-:W-:-:S02]  /*34c0*/  IMAD.MOV.U32 R43, RZ, RZ, R44 ;  /* 0x000000ffff2b7224 */ /* 0x000fc400078e002c */
[----:B------:R-:W-:Y:S01]  /*34d0*/  IMAD R61, R24, R10, R61 ;  /* 0x0000000a183d7224 */ /* 0x000fe200078e023d */
[----:B------:R1:W-:Y:S01]  /*34e0*/  STL [R1+0x18], R8 ;  /* 0x0000180801007387 */ /* 0x0003e20000100800 */
[----:B------:R-:W-:Y:S01]  /*34f0*/  IMAD.MOV.U32 R44, RZ, RZ, R59 ;  /* 0x000000ffff2c7224 */ /* 0x000fe200078e003b */
[----:B------:R-:W-:Y:S01]  /*3500*/  IABS R59, R40 ;  /* 0x00000028003b7213 */ /* 0x000fe20000000000 */
[----:B------:R-:W-:Y:S01]  /*3510*/  IMAD.HI.U32 R9, R20, R60, RZ ;  /* 0x0000003c14097227 */ /* 0x000fe200078e00ff */
[----:B------:R-:W-:Y:S02]  /*3520*/  @!P0 IADD3 R6, PT, PT, R6, -R24, RZ ;  /* 0x8000001806068210 */ /* 0x000fe40007ffe0ff */
[----:B0-----:R-:W-:Y:S01]  /*3530*/  IABS R5, R41 ;  /* 0x0000002900057213 */ /* 0x001fe20000000000 */
[--C-:B------:R-:W-:Y:S01]  /*3540*/  @!P4 IMAD.IADD R7, R7, 0x1, -R24.reuse ;  /* 0x000000010707c824 */ /* 0x100fe200078e0a18 */
[----:B------:R-:W-:Y:S01]  /*3550*/  ISETP.GT.U32.AND P4, PT, R24, R61, PT ;  /* 0x0000003d1800720c */ /* 0x000fe20003f84070 */
[----:B------:R-:W-:Y:S01]  /*3560*/  IMAD.MOV R9, RZ, RZ, -R9 ;  /* 0x000000ffff097224 */ /* 0x000fe200078e0a09 */
[----:B------:R-:W-:Y:S01]  /*3570*/  ISETP.GE.AND P0, PT, R35, RZ, PT ;  /* 0x000000ff2300720c */ /* 0x000fe20003f06270 */
[----:B------:R-:W-:Y:S01]  /*3580*/  @!P2 IMAD.IADD R2, R2, 0x1, -R24 ;  /* 0x000000010202a824 */ /* 0x000fe200078e0a18 */
[----:B------:R-:W-:Y:S01]  /*3590*/  ISETP.GE.AND P2, PT, R37, RZ, PT ;  /* 0x000000ff2500720c */ /* 0x000fe20003f46270 */
[----:B-1----:R-:W-:Y:S01]  /*35a0*/  IMAD.HI.U32 R8, R20, R59, RZ ;  /* 0x0000003b14087227 */ /* 0x002fe200078e00ff */
[----:B------:R-:W-:-:S03]  /*35b0*/  IABS R26, R44 ;  /* 0x0000002c001a7213 */ /* 0x000fc60000000000 */
[----:B------:R-:W-:Y:S01]  /*35c0*/  @!P3 IMAD.IADD R0, R0, 0x1, -R24 ;  /* 0x000000010000b824 */ /* 0x000fe200078e0a18 */
[----:B------:R-:W-:Y:S01]  /*35d0*/  ISETP.GE.AND P3, PT, R36, RZ, PT ;  /* 0x000000ff2400720c */ /* 0x000fe20003f66270 */
[C---:B------:R-:W-:Y:S01]  /*35e0*/  IMAD R60, R24.reuse, R9, R60 ;  /* 0x00000009183c7224 */ /* 0x040fe200078e023c */
[----:B------:R-:W-:Y:S01]  /*35f0*/  IABS R36, R49 ;  /* 0x0000003100247213 */ /* 0x000fe20000000000 */
[----:B------:R-:W-:Y:S01]  /*3600*/  @!P5 IMAD.MOV R7, RZ, RZ, -R7 ;  /* 0x000000ffff07d224 */ /* 0x000fe200078e0a07 */
[----:B------:R-:W-:Y:S01]  /*3610*/  ISETP.GT.U32.AND P5, PT, R24, R2, PT ;  /* 0x000000021800720c */ /* 0x000fe20003fa4070 */
[----:B------:R-:W-:Y:S02]  /*3620*/  IMAD.MOV R9, RZ, RZ, -R8 ;  /* 0x000000ffff097224 */ /* 0x000fe400078e0a08 */
[----:B------:R-:W-:Y:S01]  /*3630*/  @!P1 IMAD.MOV R6, RZ, RZ, -R6 ;  /* 0x000000ffff069224 */ /* 0x000fe200078e0a06 */
[----:B------:R-:W-:Y:S01]  /*3640*/  STL [R1+0x14], R7 ;  /* 0x0000140701007387 */ /* 0x000fe20000100800 */
[----:B------:R-:W-:-:S03]  /*3650*/  IMAD.HI.U32 R8, R20, R5, RZ ;  /* 0x0000000514087227 */ /* 0x000fc600078e00ff */
[----:B------:R0:W-:Y:S01]  /*3660*/  STL [R1+0xc], R6 ;  /* 0x00000c0601007387 */ /* 0x0001e20000100800 */
[----:B------:R-:W-:Y:S01]  /*3670*/  @!P6 IMAD.IADD R4, R4, 0x1, -R24 ;  /* 0x000000010404e824 */ /* 0x000fe200078e0a18 */
[----:B------:R-:W-:Y:S01]  /*3680*/  ISETP.GT.U32.AND P6, PT, R24, R60, PT ;  /* 0x0000003c1800720c */ /* 0x000fe20003fc4070 */
[----:B------:R-:W-:Y:S02]  /*3690*/  IMAD.MOV R8, RZ, RZ, -R8 ;  /* 0x000000ffff087224 */ /* 0x000fe400078e0a08 */
[----:B------:R-:W-:Y:S01]  /*36a0*/  @!P4 IMAD.IADD R61, R61, 0x1, -R24 ;  /* 0x000000013d3dc824 */ /* 0x000fe200078e0a18 */
[----:B------:R-:W-:Y:S01]  /*36b0*/  ISETP.GE.AND P4, PT, R38, RZ, PT ;  /* 0x000000ff2600720c */ /* 0x000fe20003f86270 */
[C---:B------:R-:W-:Y:S02]  /*36c0*/  IMAD R5, R24.reuse, R8, R5 ;  /* 0x0000000818057224 */ /* 0x040fe400078e0205 */
[C---:B------:R-:W-:Y:S01]  /*36d0*/  IMAD R59, R24.reuse, R9, R59 ;  /* 0x00000009183b7224 */ /* 0x040fe200078e023b */
[C---:B------:R-:W-:Y:S01]  /*36e0*/  ISETP.GT.U32.AND P1, PT, R24.reuse, R61, PT ;  /* 0x0000003d1800720c */ /* 0x040fe20003f24070 */
[----:B0-----:R-:W-:Y:S01]  /*36f0*/  IMAD.MOV.U32 R6, RZ, RZ, R4 ;  /* 0x000000ffff067224 */ /* 0x001fe200078e0004 */
[----:B------:R-:W-:Y:S01]  /*3700*/  IABS R4, R42 ;  /* 0x0000002a00047213 */ /* 0x000fe20000000000 */
[----:B------:R-:W-:Y:S01]  /*3710*/  @!P3 IMAD.MOV R0, RZ, RZ, -R0 ;  /* 0x000000ffff00b224 */ /* 0x000fe200078e0a00 */
[----:B------:R-:W-:Y:S01]  /*3720*/  ISETP.GE.AND P3, PT, R39, RZ, PT ;  /* 0x000000ff2700720c */ /* 0x000fe20003f66270 */
[----:B------:R-:W-:Y:S01]  /*3730*/  @!P0 IMAD.MOV R6, RZ, RZ, -R6 ;  /* 0x000000ffff068224 */ /* 0x000fe200078e0a06 */
[----:B------:R-:W-:Y:S01]  /*3740*/  ISETP.GT.U32.AND P0, PT, R24, R59, PT ;  /* 0x0000003b1800720c */ /* 0x000fe20003f04070 */
[--C-:B------:R-:W-:Y:S01]  /*3750*/  @!P5 IMAD.IADD R2, R2, 0x1, -R24.reuse ;  /* 0x000000010202d824 */ /* 0x100fe200078e0a18 */
[----:B------:R-:W-:Y:S01]  /*3760*/  ISETP.GT.U32.AND P5, PT, R24, R5, PT ;  /* 0x000000051800720c */ /* 0x000fe20003fa4070 */
[----:B------:R-:W-:Y:S01]  /*3770*/  @!P6 IMAD.IADD R60, R60, 0x1, -R24 ;  /* 0x000000013c3ce824 */ /* 0x000fe200078e0a18 */
[----:B------:R-:W-:Y:S01]  /*3780*/  STL [R1+0x8], R6 ;  /* 0x0000080601007387 */ /* 0x000fe20000100800 */
[----:B------:R-:W-:Y:S01]  /*3790*/  @!P2 IMAD.MOV R2, RZ, RZ, -R2 ;  /* 0x000000ffff02a224 */ /* 0x000fe200078e0a02 */
[----:B------:R-:W-:Y:S01]  /*37a0*/  IABS R39, R43 ;  /* 0x0000002b00277213 */ /* 0x000fe20000000000 */
[----:B------:R-:W-:Y:S01]  /*37b0*/  @!P1 IMAD.IADD R61, R61, 0x1, -R24 ;  /* 0x000000013d3d9824 */ /* 0x000fe200078e0a18 */
[----:B------:R0:W-:Y:S01]  /*37c0*/  STL [R1+0x4], R0 ;  /* 0x0000040001007387 */ /* 0x0001e20000100800 */
[----:B------:R-:W-:-:S02]  /*37d0*/  ISETP.GT.U32.AND P6, PT, R24, R60, PT ;  /* 0x0000003c1800720c */ /* 0x000fc40003fc4070 */
[----:B------:R-:W-:Y:S01]  /*37e0*/  @!P4 IMAD.MOV R61, RZ, RZ, -R61 ;  /* 0x000000ffff3dc224 */ /* 0x000fe200078e0a3d */
[----:B------:R-:W-:Y:S01]  /*37f0*/  ISETP.GE.AND P1, PT, R40, RZ, PT ;  /* 0x000000ff2800720c */ /* 0x000fe20003f26270 */
[--C-:B------:R-:W-:Y:S01]  /*3800*/  @!P0 IMAD.IADD R59, R59, 0x1, -R24.reuse ;  /* 0x000000013b3b8824 */ /* 0x100fe200078e0a18 */
[----:B------:R1:W-:Y:S01]  /*3810*/  STL [R1], R2 ;  /* 0x0000000201007387 */ /* 0x0003e20000100800 */
[----:B------:R-:W-:Y:S01]  /*3820*/  @!P5 IMAD.IADD R5, R5, 0x1, -R24 ;  /* 0x000000010505d824 */ /* 0x000fe200078e0a18 */
[----:B------:R-:W-:Y:S01]  /*3830*/  ISETP.GE.AND P0, PT, R42, RZ, PT ;  /* 0x000000ff2a00720c */ /* 0x000fe20003f06270 */
[----:B0-----:R-:W-:Y:S01]  /*3840*/  IMAD.HI.U32 R0, R20, R4, RZ ;  /* 0x0000000414007227 */ /* 0x001fe200078e00ff */
[C---:B------:R-:W-:Y:S01]  /*3850*/  ISETP.GT.U32.AND P5, PT, R24.reuse, R59, PT ;  /* 0x0000003b1800720c */ /* 0x040fe20003fa4070 */
[----:B------:R-:W-:Y:S01]  /*3860*/  STL [R1+0x1f38], R61 ;  /* 0x001f383d01007387 */ /* 0x000fe20000100800 */
[----:B------:R-:W-:Y:S01]  /*3870*/  ISETP.GT.U32.AND P2, PT, R24, R5, PT ;  /* 0x000000051800720c */ /* 0x000fe20003f44070 */
[----:B------:R-:W-:Y:S01]  /*3880*/  IMAD.MOV R0, RZ, RZ, -R0 ;  /* 0x000000ffff007224 */ /* 0x000fe200078e0a00 */
[----:B------:R-:W-:Y:S01]  /*3890*/  IABS R40, R46 ;  /* 0x0000002e00287213 */ /* 0x000fe20000000000 */
[----:B------:R-:W-:Y:S01]  /*38a0*/  @!P6 IMAD.IADD R60, R60, 0x1, -R24 ;  /* 0x000000013c3ce824 */ /* 0x000fe200078e0a18 */
[----:B------:R-:W-:Y:S01]  /*38b0*/  ISETP.GE.AND P6, PT, R41, RZ, PT ;  /* 0x000000ff2900720c */ /* 0x000fe20003fc6270 */
[----:B------:R-:W-:-:S02]  /*38c0*/  IMAD R23, R24, R0, R4 ;  /* 0x0000000018177224 */ /* 0x000fc400078e0204 */
[----:B------:R-:W-:-:S03]  /*38d0*/  IMAD.HI.U32 R0, R20, R26, RZ ;  /* 0x0000001a14007227 */ /* 0x000fc600078e00ff */
[----:B------:R-:W-:Y:S01]  /*38e0*/  ISETP.GT.U32.AND P4, PT, R24, R23, PT ;  /* 0x000000171800720c */ /* 0x000fe20003f84070 */
[----:B------:R-:W-:Y:S02]  /*38f0*/  IMAD.MOV R0, RZ, RZ, -R0 ;  /* 0x000000ffff007224 */ /* 0x000fe400078e0a00 */
[----:B------:R-:W-:Y:S01]  /*3900*/  @!P2 IMAD.IADD R5, R5, 0x1, -R24 ;  /* 0x000000010505a824 */ /* 0x000fe200078e0a18 */
[----:B------:R-:W-:Y:S01]  /*3910*/  ISETP.GE.AND P2, PT, R47, RZ, PT ;  /* 0x000000ff2f00720c */ /* 0x000fe20003f46270 */
[----:B-1----:R-:W-:Y:S01]  /*3920*/  IMAD.HI.U32 R2, R20, R28, RZ ;  /* 0x0000001c14027227 */ /* 0x002fe200078e00ff */
[----:B------:R-:W-:-:S03]  /*3930*/  IABS R47, R53 ;  /* 0x00000035002f7213 */ /* 0x000fc60000000000 */
[----:B------:R-:W-:Y:S01]  /*3940*/  @!P5 IMAD.IADD R59, R59, 0x1, -R24 ;  /* 0x000000013b3bd824 */ /* 0x000fe200078e0a18 */
[----:B------:R-:W-:Y:S01]  /*3950*/  ISETP.GE.AND P5, PT, R45, RZ, PT ;  /* 0x000000ff2d00720c */ /* 0x000fe20003fa6270 */
[----:B------:R-:W-:Y:S01]  /*3960*/  IMAD R26, R24, R0, R26 ;  /* 0x00000000181a7224 */ /* 0x000fe200078e021a */
[----:B------:R-:W-:Y:S01]  /*3970*/  IABS R45, R50 ;  /* 0x00000032002d7213 */ /* 0x000fe20000000000 */
[----:B------:R-:W-:Y:S01]  /*3980*/  @!P4 IMAD.IADD R23, R23, 0x1, -R24 ;  /* 0x000000011717c824 */ /* 0x000fe200078e0a18 */
[----:B------:R-:W-:Y:S01]  /*3990*/  ISETP.GE.AND P4, PT, R48, RZ, PT ;  /* 0x000000ff3000720c */ /* 0x000fe20003f86270 */
[----:B------:R-:W-:Y:S01]  /*39a0*/  IMAD.MOV.U32 R48, RZ, RZ, R51 ;  /* 0x000000ffff307224 */ /* 0x000fe200078e0033 */
[----:B------:R-:W-:Y:S01]  /*39b0*/  @!P1 IADD3 R59, PT, PT, -R59, RZ, RZ ;  /* 0x000000ff3b3b9210 */ /* 0x000fe20007ffe1ff */
[----:B------:R-:W-:Y:S01]  /*39c0*/  IMAD.MOV.U32 R51, RZ, RZ, R52 ;  /* 0x000000ffff337224 */ /* 0x000fe200078e0034 */
[----:B------:R-:W-:Y:S01]  /*39d0*/  ISETP.GT.U32.AND P1, PT, R24, R23, PT ;  /* 0x000000171800720c */ /* 0x000fe20003f24070 */
[----:B------:R-:W-:-:S02]  /*39e0*/  IMAD.MOV.U32 R52, RZ, RZ, R56 ;  /* 0x000000ffff347224 */ /* 0x000fc400078e0038 */
[----:B------:R-:W-:Y:S02]  /*39f0*/  IMAD.MOV.U32 R56, RZ, RZ, R58 ;  /* 0x000000ffff387224 */ /* 0x000fe400078e003a */
[----:B------:R-:W-:Y:S02]  /*3a00*/  IMAD.MOV.U32 R58, RZ, RZ, R5 ;  /* 0x000000ffff3a7224 */ /* 0x000fe400078e0005 */
[----:B------:R-:W-:Y:S02]  /*3a10*/  IMAD.MOV R2, RZ, RZ, -R2 ;  /* 0x000000ffff027224 */ /* 0x000fe400078e0a02 */
[----:B------:R-:W-:Y:S01]  /*3a20*/  @!P6 IMAD.MOV R58, RZ, RZ, -R58 ;  /* 0x000000ffff3ae224 */ /* 0x000fe200078e0a3a */
[C---:B------:R-:W-:Y:S01]  /*3a30*/  ISETP.GT.U32.AND P6, PT, R24.reuse, R26, PT ;  /* 0x0000001a1800720c */ /* 0x040fe20003fc4070 */
[----:B------:R-:W-:Y:S02]  /*3a40*/  IMAD R28, R24, R2, R28 ;  /* 0x00000002181c7224 */ /* 0x000fe400078e021c */
[----:B------:R-:W-:-:S04]  /*3a50*/  IMAD.HI.U32 R2, R20, R31, RZ ;  /* 0x0000001f14027227 */ /* 0x000fc800078e00ff */
[----:B------:R-:W-:Y:S02]  /*3a60*/  IMAD.MOV R2, RZ, RZ, -R2 ;  /* 0x000000ffff027224 */ /* 0x000fe400078e0a02 */
[--C-:B------:R-:W-:Y:S01]  /*3a70*/  @!P1 IMAD.IADD R23, R23, 0x1, -R24.reuse ;  /* 0x0000000117179824 */ /* 0x100fe200078e0a18 */
[C---:B------:R-:W-:Y:S01]  /*3a80*/  ISETP.GT.U32.AND P1, PT, R24.reuse, R28, PT ;  /* 0x0000001c1800720c */ /* 0x040fe20003f24070 */
[----:B------:R-:W-:Y:S02]  /*3a90*/  IMAD R31, R24, R2, R31 ;  /* 0x00000002181f7224 */ /* 0x000fe400078e021f */
[----:B------:R-:W-:Y:S02]  /*3aa0*/  @!P6 IMAD.IADD R26, R26, 0x1, -R24 ;  /* 0x000000011a1ae824 */ /* 0x000fe400078e0a18 */
[----:B------:R-:W-:Y:S01]  /*3ab0*/  IMAD.HI.U32 R0, R20, R34, RZ ;  /* 0x0000002214007227 */ /* 0x000fe200078e00ff */
[----:B------:R-:W-:-:S03]  /*3ac0*/  ISETP.GT.U32.AND P6, PT, R24, R31, PT ;  /* 0x0000001f1800720c */ /* 0x000fc60003fc4070 */
[----:B------:R-:W-:Y:S02]  /*3ad0*/  IMAD.MOV R0, RZ, RZ, -R0 ;  /* 0x000000ffff007224 */ /* 0x000fe400078e0a00 */
[----:B------:R-:W-:Y:S01]  /*3ae0*/  @!P3 IMAD.MOV R60, RZ, RZ, -R60 ;  /* 0x000000ffff3cb224 */ /* 0x000fe200078e0a3c */
[----:B------:R-:W-:Y:S01]  /*3af0*/  ISETP.GE.AND P3, PT, R44, RZ, PT ;  /* 0x000000ff2c00720c */ /* 0x000fe20003f66270 */
[--C-:B------:R-:W-:Y:S01]  /*3b00*/  @!P1 IMAD.IADD R28, R28, 0x1, -R24.reuse ;  /* 0x000000011c1c9824 */ /* 0x100fe200078e0a18 */
[----:B------:R-:W-:Y:S01]  /*3b10*/  ISETP.GT.U32.AND P1, PT, R24, R26, PT ;  /* 0x0000001a1800720c */ /* 0x000fe20003f24070 */
[----:B------:R-:W-:Y:S01]  /*3b20*/  IMAD.HI.U32 R4, R20, R36, RZ ;  /* 0x0000002414047227 */ /* 0x000fe200078e00ff */
[----:B------:R-:W-:Y:S01]  /*3b30*/  STL [R1+0x1f3c], R60 ;  /* 0x001f3c3c01007387 */ /* 0x000fe20000100800 */
[----:B------:R-:W-:Y:S02]  /*3b40*/  IABS R44, R48 ;  /* 0x00000030002c7213 */ /* 0x000fe40000000000 */
[----:B------:R-:W-:Y:S01]  /*3b50*/  @!P6 IMAD.IADD R31, R31, 0x1, -R24 ;  /* 0x000000011f1fe824 */ /* 0x000fe200078e0a18 */
[----:B------:R-:W-:Y:S01]  /*3b60*/  STL [R1+0x1f40], R59 ;  /* 0x001f403b01007387 */ /* 0x000fe20000100800 */
[----:B------:R-:W-:-:S02]  /*3b70*/  IMAD R34, R24, R0, R34 ;  /* 0x0000000018227224 */ /* 0x000fc400078e0222 */
[----:B------:R-:W-:Y:S01]  /*3b80*/  IMAD.HI.U32 R0, R20, R40, RZ ;  /* 0x0000002814007227 */ /* 0x000fe200078e00ff */
[C---:B------:R-:W-:Y:S01]  /*3b90*/  ISETP.GT.U32.AND P6, PT, R24.reuse, R31, PT ;  /* 0x0000001f1800720c */ /* 0x040fe20003fc4070 */
[----:B------:R-:W-:Y:S02]  /*3ba0*/  STL [R1+0x1f44], R58 ;  /* 0x001f443a01007387 */ /* 0x000fe40000100800 */
[----:B------:R-:W-:Y:S01]  /*3bb0*/  @!P0 IMAD.MOV R23, RZ, RZ, -R23 ;  /* 0x000000ffff178224 */ /* 0x000fe200078e0a17 */
[----:B------:R-:W-:Y:S01]  /*3bc0*/  ISETP.GT.U32.AND P0, PT, R24, R28, PT ;  /* 0x0000001c1800720c */ /* 0x000fe20003f04070 */
[----:B------:R-:W-:-:S03]  /*3bd0*/  IMAD.HI.U32 R2, R20, R39, RZ ;  /* 0x0000002714027227 */ /* 0x000fc600078e00ff */
[----:B------:R-:W-:Y:S01]  /*3be0*/  STL [R1+0x1f48], R23 ;  /* 0x001f481701007387 */ /* 0x000fe20000100800 */
[----:B------:R-:W-:Y:S02]  /*3bf0*/  IMAD.MOV R4, RZ, RZ, -R4 ;  /* 0x000000ffff047224 */ /* 0x000fe400078e0a04 */
[----:B------:R-:W-:Y:S02]  /*3c00*/  IMAD.MOV R0, RZ, RZ, -R0 ;  /* 0x000000ffff007224 */ /* 0x000fe400078e0a00 */
[----:B------:R-:W-:Y:S02]  /*3c10*/  IMAD.MOV R2, RZ, RZ, -R2 ;  /* 0x000000ffff027224 */ /* 0x000fe400078e0a02 */
[----:B------:R-:W-:Y:S02]  /*3c20*/  IMAD R36, R24, R4, R36 ;  /* 0x0000000418247224 */ /* 0x000fe400078e0224 */
[----:B------:R-:W-:Y:S01]  /*3c30*/  @!P1 IMAD.IADD R26, R26, 0x1, -R24 ;  /* 0x000000011a1a9824 */ /* 0x000fe200078e0a18 */
[C---:B------:R-:W-:Y:S01]  /*3c40*/  ISETP.GT.U32.AND P1, PT, R24.reuse, R34, PT ;  /* 0x000000221800720c */ /* 0x040fe20003f24070 */
[----:B------:R-:W-:-:S02]  /*3c50*/  IMAD R40, R24, R0, R40 ;  /* 0x0000000018287224 */ /* 0x000fc400078e0228 */
[C---:B------:R-:W-:Y:S02]  /*3c60*/  IMAD R39, R24.reuse, R2, R39 ;  /* 0x0000000218277224 */ /* 0x040fe400078e0227 */
[----:B------:R-:W-:Y:S01]  /*3c70*/  @!P3 IMAD.MOV R26, RZ, RZ, -R26 ;  /* 0x000000ffff1ab224 */ /* 0x000fe200078e0a1a */
[C---:B------:R-:W-:Y:S01]  /*3c80*/  ISETP.GT.U32.AND P3, PT, R24.reuse, R36, PT ;  /* 0x000000241800720c */ /* 0x040fe20003f64070 */
[--C-:B------:R-:W-:Y:S01]  /*3c90*/  @!P6 IMAD.IADD R31, R31, 0x1, -R24.reuse ;  /* 0x000000011f1fe824 */ /* 0x100fe200078e0a18 */
[----:B------:R-:W-:Y:S01]  /*3ca0*/  ISETP.GT.U32.AND P6, PT, R24, R40, PT ;  /* 0x000000281800720c */ /* 0x000fe20003fc4070 */
[----:B------:R-:W-:Y:S01]  /*3cb0*/  @!P0 IMAD.IADD R28, R28, 0x1, -R24 ;  /* 0x000000011c1c8824 */ /* 0x000fe200078e0a18 */
[----:B------:R-:W-:Y:S01]  /*3cc0*/  ISETP.GT.U32.AND P0, PT, R24, R39, PT ;  /* 0x000000271800720c */ /* 0x000fe20003f04070 */
[----:B------:R-:W-:Y:S01]  /*3cd0*/  @!P2 IMAD.MOV R31, RZ, RZ, -R31 ;  /* 0x000000ffff1fa224 */ /* 0x000fe200078e0a1f */
[----:B------:R-:W-:Y:S01]  /*3ce0*/  STL [R1+0x1f4c], R26 ;  /* 0x001f4c1a01007387 */ /* 0x000fe20000100800 */
[----:B------:R-:W-:-:S02]  /*3cf0*/  @!P5 IMAD.MOV R28, RZ, RZ, -R28 ;  /* 0x000000ffff1cd224 */ /* 0x000fc400078e0a1c */
[--C-:B------:R-:W-:Y:S01]  /*3d00*/  @!P1 IMAD.IADD R34, R34, 0x1, -R24.reuse ;  /* 0x0000000122229824 */ /* 0x100fe200078e0a18 */
[----:B------:R-:W-:Y:S01]  /*3d10*/  ISETP.GE.AND P1, PT, R49, RZ, PT ;  /* 0x000000ff3100720c */ /* 0x000fe20003f26270 */
[----:B------:R-:W-:Y:S01]  /*3d20*/  IMAD.HI.U32 R4, R20, R44, RZ ;  /* 0x0000002c14047227 */ /* 0x000fe200078e00ff */
[----:B------:R-:W-:Y:S01]  /*3d30*/  STL [R1+0x1f50], R28 ;  /* 0x001f501c01007387 */ /* 0x000fe20000100800 */
[----:B------:R-:W-:Y:S02]  /*3d40*/  IABS R49, R54 ;  /* 0x0000003600317213 */ /* 0x000fe40000000000 */
[--C-:B------:R-:W-:Y:S01]  /*3d50*/  @!P3 IMAD.IADD R36, R36, 0x1, -R24.reuse ;  /* 0x000000012424b824 */ /* 0x100fe200078e0a18 */
[----:B------:R-:W-:Y:S01]  /*3d60*/  @!P6 IADD3 R40, PT, PT, R40, -R24, RZ ;  /* 0x800000182828e210 */ /* 0x000fe20007ffe0ff */
[----:B------:R-:W-:Y:S01]  /*3d70*/  @!P0 IMAD.IADD R39, R39, 0x1, -R24 ;  /* 0x0000000127278824 */ /* 0x000fe200078e0a18 */
[C---:B------:R-:W-:Y:S01]  /*3d80*/  ISETP.GT.U32.AND P3, PT, R24.reuse, R34, PT ;  /* 0x000000221800720c */ /* 0x040fe20003f64070 */
[----:B------:R-:W-:Y:S01]  /*3d90*/  STL [R1+0x1f54], R31 ;  /* 0x001f541f01007387 */ /* 0x000fe20000100800 */
[C---:B------:R-:W-:Y:S01]  /*3da0*/  ISETP.GT.U32.AND P0, PT, R24.reuse, R36, PT ;  /* 0x000000241800720c */ /* 0x040fe20003f04070 */
[----:B------:R-:W-:Y:S01]  /*3db0*/  IMAD.MOV R4, RZ, RZ, -R4 ;  /* 0x000000ffff047224 */ /* 0x000fe200078e0a04 */
[----:B------:R-:W-:Y:S01]  /*3dc0*/  ISETP.GT.U32.AND P5, PT, R24, R40, PT ;  /* 0x000000281800720c */ /* 0x000fe20003fa4070 */
[----:B------:R-:W-:Y:S01]  /*3dd0*/  IMAD.HI.U32 R2, R20, R45, RZ ;  /* 0x0000002d14027227 */ /* 0x000fe200078e00ff */
[----:B------:R-:W-:-:S03]  /*3de0*/  ISETP.GT.U32.AND P6, PT, R24, R39, PT ;  /* 0x000000271800720c */ /* 0x000fc60003fc4070 */
[----:B------:R-:W-:Y:S02]  /*3df0*/  IMAD R44, R24, R4, R44 ;  /* 0x00000004182c7224 */ /* 0x000fe400078e022c */
[----:B------:R-:W-:-:S03]  /*3e00*/  IMAD.HI.U32 R0, R20, R47, RZ ;  /* 0x0000002f14007227 */ /* 0x000fc600078e00ff */
[----:B------:R-:W-:Y:S01]  /*3e10*/  ISETP.GT.U32.AND P2, PT, R24, R44, PT ;  /* 0x0000002c1800720c */ /* 0x000fe20003f44070 */
[--C-:B------:R-:W-:Y:S01]  /*3e20*/  @!P0 IMAD.IADD R36, R36, 0x1, -R24.reuse ;  /* 0x0000000124248824 */ /* 0x100fe200078e0a18 */
[----:B------:R-:W-:Y:S01]  /*3e30*/  ISETP.GE.AND P0, PT, R43, RZ, PT ;  /* 0x000000ff2b00720c */ /* 0x000fe20003f06270 */
[--C-:B------:R-:W-:Y:S01]  /*3e40*/  @!P5 IMAD.IADD R40, R40, 0x1, -R24.reuse ;  /* 0x000000012828d824 */ /* 0x100fe200078e0a18 */
[----:B------:R-:W-:Y:S01]  /*3e50*/  ISETP.GE.AND P5, PT, R46, RZ, PT ;  /* 0x000000ff2e00720c */ /* 0x000fe20003fa6270 */
[--C-:B------:R-:W-:Y:S02]  /*3e60*/  @!P3 IMAD.IADD R34, R34, 0x1, -R24.reuse ;  /* 0x000000012222b824 */ /* 0x100fe400078e0a18 */
[----:B------:R-:W-:Y:S02]  /*3e70*/  @!P6 IMAD.IADD R39, R39, 0x1, -R24 ;  /* 0x000000012727e824 */ /* 0x000fe400078e0a18 */
[----:B------:R-:W-:Y:S02]  /*3e80*/  @!P4 IMAD.MOV R34, RZ, RZ, -R34 ;  /* 0x000000ffff22c224 */ /* 0x000fe400078e0a22 */
[----:B------:R-:W-:-:S02]  /*3e90*/  @!P1 IMAD.MOV R36, RZ, RZ, -R36 ;  /* 0x000000ffff249224 */ /* 0x000fc400078e0a24 */
[----:B------:R-:W-:Y:S01]  /*3ea0*/  IMAD.MOV R2, RZ, RZ, -R2 ;  /* 0x000000ffff027224 */ /* 0x000fe200078e0a02 */
[----:B------:R-:W-:Y:S01]  /*3eb0*/  STL [R1+0x1f58], R34 ;  /* 0x001f582201007387 */ /* 0x000fe20000100800 */
[----:B------:R-:W-:Y:S02]  /*3ec0*/  @!P0 IMAD.MOV R39, RZ, RZ, -R39 ;  /* 0x000000ffff278224 */ /* 0x000fe400078e0a27 */
[----:B------:R-:W-:Y:S01]  /*3ed0*/  @!P5 IMAD.MOV R40, RZ, RZ, -R40 ;  /* 0x000000ffff28d224 */ /* 0x000fe200078e0a28 */
[----:B------:R-:W-:Y:S01]  /*3ee0*/  STL [R1+0x1f5c], R36 ;  /* 0x001f5c2401007387 */ /* 0x000fe20000100800 */
[----:B------:R-:W-:Y:S01]  /*3ef0*/  ISETP.GE.AND P5, PT, R53, RZ, PT ;  /* 0x000000ff3500720c */ /* 0x000fe20003fa6270 */
[----:B------:R-:W-:Y:S02]  /*3f00*/  IMAD.MOV R0, RZ, RZ, -R0 ;  /* 0x000000ffff007224 */ /* 0x000fe400078e0a00 */
[----:B------:R-:W-:Y:S01]  /*3f10*/  STL [R1+0x1f60], R39 ;  /* 0x001f602701007387 */ /* 0x000fe20000100800 */
[----:B------:R-:W-:-:S02]  /*3f20*/  IMAD R45, R24, R2, R45 ;  /* 0x00000002182d7224 */ /* 0x000fc400078e022d */
[----:B------:R-:W-:Y:S01]  /*3f30*/  IMAD R47, R24, R0, R47 ;  /* 0x00000000182f7224 */ /* 0x000fe200078e022f */
[----:B------:R-:W-:Y:S01]  /*3f40*/  STL [R1+0x1f64], R40 ;  /* 0x001f642801007387 */ /* 0x000fe20000100800 */
[----:B------:R-:W-:Y:S01]  /*3f50*/  @!P2 IMAD.IADD R44, R44, 0x1, -R24 ;  /* 0x000000012c2ca824 */ /* 0x000fe200078e0a18 */
[----:B------:R-:W-:Y:S01]  /*3f60*/  IABS R0, R55 ;  /* 0x0000003700007213 */ /* 0x000fe20000000000 */
[----:B------:R-:W-:Y:S01]  /*3f70*/  IMAD.HI.U32 R2, R20, R49, RZ ;  /* 0x0000003114027227 */ /* 0x000fe200078e00ff */
[----:B------:R-:W2:Y:S01]  /*3f80*/  LDL.LU R53, [R1+0x3a0] ;  /* 0x0003a00001357983 */ /* 0x000ea20000300800 */
[C---:B------:R-:W-:Y:S02]  /*3f90*/  ISETP.GT.U32.AND P3, PT, R24.reuse, R45, PT ;  /* 0x0000002d1800720c */ /* 0x040fe40003f64070 */
[----:B------:R-:W-:Y:S01]  /*3fa0*/  IMAD.MOV R4, RZ, RZ, -R2 ;  /* 0x000000ffff047224 */ /* 0x000fe200078e0a02 */
[----:B------:R-:W-:Y:S01]  /*3fb0*/  ISETP.GT.U32.AND P4, PT, R24, R44, PT ;  /* 0x0000002c1800720c */ /* 0x000fe20003f84070 */
[----:B------:R-:W-:Y:S01]  /*3fc0*/  IMAD.HI.U32 R2, R20, R0, RZ ;  /* 0x0000000014027227 */ /* 0x000fe200078e00ff */
[----:B------:R-:W-:-:S02]  /*3fd0*/  ISETP.GT.U32.AND P6, PT, R24, R47, PT ;  /* 0x0000002f1800720c */ /* 0x000fc40003fc4070 */
[----:B------:R-:W-:Y:S01]  /*3fe0*/  ISETP.GE.AND P2, PT, R48, RZ, PT ;  /* 0x000000ff3000720c */ /* 0x000fe20003f46270 */
[----:B------:R-:W-:Y:S01]  /*3ff0*/  IMAD R49, R24, R4, R49 ;  /* 0x0000000418317224 */ /* 0x000fe200078e0231 */
[----:B------:R-:W-:Y:S01]  /*4000*/  IABS R4, R56 ;  /* 0x0000003800047213 */ /* 0x000fe20000000000 */
[----:B------:R-:W-:-:S03]  /*4010*/  IMAD.MOV R2, RZ, RZ, -R2 ;  /* 0x000000ffff027224 */ /* 0x000fc600078e0a02 */
[C---:B------:R-:W-:Y:S01]  /*4020*/  ISETP.GT.U32.AND P0, PT, R24.reuse, R49, PT ;  /* 0x000000311800720c */ /* 0x040fe20003f04070 */
[----:B------:R-:W-:Y:S02]  /*4030*/  IMAD R0, R24, R2, R0 ;  /* 0x0000000218007224 */ /* 0x000fe400078e0200 */
[--C-:B------:R-:W-:Y:S01]  /*4040*/  @!P3 IMAD.IADD R45, R45, 0x1, -R24.reuse ;  /* 0x000000012d2db824 */ /* 0x100fe200078e0a18 */
[----:B------:R-:W-:Y:S01]  /*4050*/  ISETP.GE.AND P3, PT, R50, RZ, PT ;  /* 0x000000ff3200720c */ /* 0x000fe20003f66270 */
[--C-:B------:R-:W-:Y:S01]  /*4060*/  @!P4 IMAD.IADD R44, R44, 0x1, -R24.reuse ;  /* 0x000000012c2cc824 */ /* 0x100fe200078e0a18 */
[C---:B------:R-:W-:Y:S01]  /*4070*/  ISETP.GT.U32.AND P4, PT, R24.reuse, R0, PT ;  /* 0x000000001800720c */ /* 0x040fe20003f84070 */
[----:B------:R-:W-:Y:S01]  /*4080*/  @!P6 IMAD.IADD R47, R47, 0x1, -R24 ;  /* 0x000000012f2fe824 */ /* 0x000fe200078e0a18 */
[----:B------:R-:W-:Y:S01]  /*4090*/  ISETP.GT.U32.AND P1, PT, R24, R45, PT ;  /* 0x0000002d1800720c */ /* 0x000fe20003f24070 */
[----:B------:R-:W-:-:S03]  /*40a0*/  IMAD.HI.U32 R2, R20, R4, RZ ;  /* 0x0000000414027227 */ /* 0x000fc600078e00ff */
[----:B------:R-:W-:Y:S01]  /*40b0*/  ISETP.GT.U32.AND P6, PT, R24, R47, PT ;  /* 0x0000002f1800720c */ /* 0x000fe20003fc4070 */
[--C-:B------:R-:W-:Y:S01]  /*40c0*/  @!P0 IMAD.IADD R49, R49, 0x1, -R24.reuse ;  /* 0x0000000131318824 */ /* 0x100fe200078e0a18 */
[----:B------:R-:W-:Y:S01]  /*40d0*/  ISETP.GE.AND P0, PT, R56, RZ, PT ;  /* 0x000000ff3800720c */ /* 0x000fe20003f06270 */
[----:B------:R-:W-:Y:S01]  /*40e0*/  IMAD.MOV.U32 R50, RZ, RZ, R51 ;  /* 0x000000ffff327224 */ /* 0x000fe200078e0033 */
[----:B------:R-:W3:Y:S03]  /*40f0*/  LDL.LU R56, [R1+0x3a4] ;  /* 0x0003a40001387983 */ /* 0x000ee60000300800 */
[--C-:B------:R-:W-:Y:S01]  /*4100*/  @!P4 IMAD.IADD R0, R0, 0x1, -R24.reuse ;  /* 0x000000010000c824 */ /* 0x100fe200078e0a18 */
[----:B------:R-:W-:Y:S01]  /*4110*/  ISETP.GT.U32.AND P4, PT, R24, R49, PT ;  /* 0x000000311800720c */ /* 0x000fe20003f84070 */
[----:B------:R-:W-:Y:S01]  /*4120*/  @!P1 IMAD.IADD R45, R45, 0x1, -R24 ;  /* 0x000000012d2d9824 */ /* 0x000fe200078e0a18 */
[----:B------:R-:W-:Y:S01]  /*4130*/  ISETP.GE.AND P1, PT, R54, RZ, PT ;  /* 0x000000ff3600720c */ /* 0x000fe20003f26270 */
[----:B------:R-:W4:Y:S01]  /*4140*/  LDL.LU R35, [R1+0x3a8] ;  /* 0x0003a80001237983 */ /* 0x000f220000300800 */
[----:B------:R-:W-:Y:S01]  /*4150*/  @!P2 IMAD.MOV R44, RZ, RZ, -R44 ;  /* 0x000000ffff2ca224 */ /* 0x000fe200078e0a2c */
[----:B------:R-:W-:Y:S01]  /*4160*/  IABS R54, R50 ;  /* 0x0000003200367213 */ /* 0x000fe20000000000 */
[----:B------:R-:W-:Y:S01]  /*4170*/  @!P6 IMAD.IADD R47, R47, 0x1, -R24 ;  /* 0x000000012f2fe824 */ /* 0x000fe200078e0a18 */
[----:B------:R-:W4:Y:S01]  /*4180*/  LDL.LU R38, [R1+0x3ac] ;  /* 0x0003ac0001267983 */ /* 0x000f220000300800 */
[----:B------:R-:W-:-:S02]  /*4190*/  @!P3 IMAD.MOV R45, RZ, RZ, -R45 ;  /* 0x000000ffff2db224 */ /* 0x000fc400078e0a2d */
[----:B------:R-:W-:Y:S02]  /*41a0*/  IMAD.MOV R2, RZ, RZ, -R2 ;  /* 0x000000ffff027224 */ /* 0x000fe400078e0a02 */
[----:B------:R-:W-:Y:S02]  /*41b0*/  IMAD.MOV.U32 R51, RZ, RZ, R52 ;  /* 0x000000ffff337224 */ /* 0x000fe400078e0034 */
[----:B------:R-:W-:Y:S01]  /*41c0*/  @!P4 IMAD.IADD R49, R49, 0x1, -R24 ;  /* 0x000000013131c824 */ /* 0x000fe200078e0a18 */
[C---:B------:R-:W-:Y:S01]  /*41d0*/  ISETP.GT.U32.AND P2, PT, R24.reuse, R0, PT ;  /* 0x000000001800720c */ /* 0x040fe20003f44070 */
[----:B------:R-:W-:Y:S01]  /*41e0*/  @!P5 IMAD.MOV R47, RZ, RZ, -R47 ;  /* 0x000000ffff2fd224 */ /* 0x000fe200078e0a2f */
[----:B------:R-:W-:Y:S01]  /*41f0*/  ISETP.GE.AND P6, PT, R55, RZ, PT ;  /* 0x000000ff3700720c */ /* 0x000fe20003fc6270 */
[----:B------:R-:W-:Y:S01]  /*4200*/  @!P1 IMAD.MOV R49, RZ, RZ, -R49 ;  /* 0x000000ffff319224 */ /* 0x000fe200078e0a31 */
[----:B------:R-:W-:Y:S04]  /*4210*/  STL [R1+0x1f68], R44 ;  /* 0x001f682c01007387 */ /* 0x000fe80000100800 */
[----:B------:R-:W-:Y:S04]  /*4220*/  STL [R1+0x1f6c], R45 ;  /* 0x001f6c2d01007387 */ /* 0x000fe80000100800 */
[----:B------:R-:W-:Y:S04]  /*4230*/  STL [R1+0x1f70], R47 ;  /* 0x001f702f01007387 */ /* 0x000fe80000100800 */
[----:B------:R0:W-:Y:S04]  /*4240*/  STL [R1+0x1f74], R49 ;  /* 0x001f743101007387 */ /* 0x0001e80000100800 */
[----:B------:R-:W4:Y:S04]  /*4250*/  LDL.LU R37, [R1+0x3b0] ;  /* 0x0003b00001257983 */ /* 0x000f280000300800 */
[----:B------:R-:W4:Y:S01]  /*4260*/  LDL.LU R41, [R1+0x3b4] ;  /* 0x0003b40001297983 */ /* 0x000f220000300800 */
[----:B------:R-:W-:Y:S01]  /*4270*/  IMAD R52, R24, R2, R4 ;  /* 0x0000000218347224 */ /* 0x000fe200078e0204 */
[----:B------:R-:W-:Y:S01]  /*4280*/  IABS R55, R51 ;  /* 0x0000003300377213 */ /* 0x000fe20000000000 */
[----:B------:R-:W-:Y:S01]  /*4290*/  @!P2 IMAD.IADD R0, R0, 0x1, -R24 ;  /* 0x000000010000a824 */ /* 0x000fe200078e0a18 */
[----:B------:R-:W4:Y:S01]  /*42a0*/  LDL.LU R43, [R1+0x3b8] ;  /* 0x0003b800012b7983 */ /* 0x000f220000300800 */
[----:B------:R-:W-:Y:S01]  /*42b0*/  ISETP.GE.AND P4, PT, R51, RZ, PT ;  /* 0x000000ff3300720c */ /* 0x000fe20003f86270 */
[----:B0-----:R-:W0:Y:S02]  /*42c0*/  LDC R49, c[0x0][0x3ac] ;  /* 0x0000eb00ff317b82 */ /* 0x001e240000000800 */
[----:B------:R-:W4:Y:S01]  /*42d0*/  LDL.LU R46, [R1+0x3bc] ;  /* 0x0003bc00012e7983 */ /* 0x000f220000300800 */
[----:B------:R-:W-:-:S03]  /*42e0*/  ISETP.GT.U32.AND P3, PT, R24, R52, PT ;  /* 0x000000341800720c */ /* 0x000fc60003f64070 */
[----:B------:R-:W4:Y:S10]  /*42f0*/  LDL.LU R48, [R1+0x3c0] ;  /* 0x0003c00001307983 */ /* 0x000f340000300800 */
[----:B------:R-:W-:-:S02]  /*4300*/  @!P3 IMAD.IADD R52, R52, 0x1, -R24 ;  /* 0x000000013434b824 */ /* 0x000fc400078e0a18 */
[----:B------:R-:W-:-:S03]  /*4310*/  IMAD.HI.U32 R2, R20, R54, RZ ;  /* 0x0000003614027227 */ /* 0x000fc600078e00ff */
[----:B------:R-:W-:Y:S01]  /*4320*/  ISETP.GT.U32.AND P1, PT, R24, R52, PT ;  /* 0x000000341800720c */ /* 0x000fe20003f24070 */
[----:B------:R-:W-:-:S04]  /*4330*/  IMAD.HI.U32 R4, R20, R55, RZ ;  /* 0x0000003714047227 */ /* 0x000fc800078e00ff */
[----:B------:R-:W-:Y:S01]  /*4340*/  IMAD.MOV R2, RZ, RZ, -R2 ;  /* 0x000000ffff027224 */ /* 0x000fe200078e0a02 */
[----:B------:R-:W-:Y:S01]  /*4350*/  IADD3 R4, PT, PT, -R4, RZ, RZ ;  /* 0x000000ff04047210 */ /* 0x000fe20007ffe1ff */
[----:B------:R-:W-:Y:S01]  /*4360*/  IMAD.MOV.U32 R51, RZ, RZ, R0 ;  /* 0x000000ffff337224 */ /* 0x000fe200078e0000 */
[----:B------:R-:W-:Y:S01]  /*4370*/  ISETP.GE.AND P2, PT, R57, RZ, PT ;  /* 0x000000ff3900720c */ /* 0x000fe20003f46270 */
[C---:B------:R-:W-:Y:S01]  /*4380*/  IMAD R54, R24.reuse, R2, R54 ;  /* 0x0000000218367224 */ /* 0x040fe200078e0236 */
[----:B------:R-:W-:Y:S01]  /*4390*/  IABS R57, R57 ;  /* 0x0000003900397213 */ /* 0x000fe20000000000 */
[----:B------:R-:W-:Y:S02]  /*43a0*/  @!P6 IMAD.MOV R51, RZ, RZ, -R51 ;  /* 0x000000ffff33e224 */ /* 0x000fe400078e0a33 */
[C---:B------:R-:W-:Y:S01]  /*43b0*/  IMAD R55, R24.reuse, R4, R55 ;  /* 0x0000000418377224 */ /* 0x040fe200078e0237 */
[----:B------:R-:W-:Y:S01]  /*43c0*/  ISETP.GT.U32.AND P6, PT, R24, R54, PT ;  /* 0x000000361800720c */ /* 0x000fe20003fc4070 */
[----:B------:R-:W-:-:S04]  /*43d0*/  IMAD.HI.U32 R2, R20, R57, RZ ;  /* 0x0000003914027227 */ /* 0x000fc800078e00ff */
[----:B------:R-:W-:Y:S01]  /*43e0*/  @!P1 IMAD.IADD R52, R52, 0x1, -R24 ;  /* 0x0000000134349824 */ /* 0x000fe200078e0a18 */
[----:B------:R-:W-:Y:S01]  /*43f0*/  ISETP.GT.U32.AND P1, PT, R24, R55, PT ;  /* 0x000000371800720c */ /* 0x000fe20003f24070 */
[----:B------:R-:W-:-:S04]  /*4400*/  IMAD.MOV R2, RZ, RZ, -R2 ;  /* 0x000000ffff027224 */ /* 0x000fc800078e0a02 */
[----:B------:R-:W-:Y:S02]  /*4410*/  IMAD R57, R24, R2, R57 ;  /* 0x0000000218397224 */ /* 0x000fe400078e0239 */
[----:B------:R-:W-:-:S03]  /*4420*/  @!P6 IMAD.IADD R54, R54, 0x1, -R24 ;  /* 0x000000013636e824 */ /* 0x000fc600078e0a18 */
[C---:B------:R-:W-:Y:S02]  /*4430*/  ISETP.GT.U32.AND P6, PT, R24.reuse, R57, PT ;  /* 0x000000391800720c */ /* 0x040fe40003fc4070 */
[----:B--2---:R-:W-:Y:S02]  /*4440*/  ISETP.GE.AND P3, PT, R53, RZ, PT ;  /* 0x000000ff3500720c */ /* 0x004fe40003f66270 */
[----:B------:R-:W-:Y:S02]  /*4450*/  IABS R25, R53 ;  /* 0x0000003500197213 */ /* 0x000fe40000000000 */
[----:B------:R-:W2:Y:S01]  /*4460*/  LDL.LU R53, [R1+0x3c4] ;  /* 0x0003c40001357983 */ /* 0x000ea20000300800 */
[----:B------:R-:W-:Y:S01]  /*4470*/  @!P1 IMAD.IADD R55, R55, 0x1, -R24 ;  /* 0x0000000137379824 */ /* 0x000fe200078e0a18 */
[----:B------:R-:W-:Y:S01]  /*4480*/  ISETP.GT.U32.AND P1, PT, R24, R54, PT ;  /* 0x000000361800720c */ /* 0x000fe20003f24070 */
[----:B------:R-:W-:Y:S01]  /*4490*/  IMAD.HI.U32 R0, R20, R25, RZ ;  /* 0x0000001914007227 */ /* 0x000fe200078e00ff */
[----:B------:R-:W-:-:S03]  /*44a0*/  ISETP.GE.AND P5, PT, R50, RZ, PT ;  /* 0x000000ff3200720c */ /* 0x000fc60003fa6270 */
[----:B------:R-:W-:Y:S02]  /*44b0*/  IMAD.MOV R0, RZ, RZ, -R0 ;  /* 0x000000ffff007224 */ /* 0x000fe400078e0a00 */
[----:B------:R-:W-:Y:S02]  /*44c0*/  @!P6 IMAD.IADD R57, R57, 0x1, -R24 ;  /* 0x000000013939e824 */ /* 0x000fe400078e0a18 */
[----:B------:R-:W-:Y:S01]  /*44d0*/  IMAD R25, R24, R0, R25 ;  /* 0x0000000018197224 */ /* 0x000fe200078e0219 */
[----:B---3--:R-:W-:-:S05]  /*44e0*/  IABS R5, R56 ;  /* 0x0000003800057213 */ /* 0x008fca0000000000 */
[----:B------:R-:W-:-:S04]  /*44f0*/  IMAD.HI.U32 R4, R20, R5, RZ ;  /* 0x0000000514047227 */ /* 0x000fc800078e00ff */
[----:B------:R-:W-:Y:S01]  /*4500*/  IMAD.MOV R4, RZ, RZ, -R4 ;  /* 0x000000ffff047224 */ /* 0x000fe200078e0a04 */
[----:B----4-:R-:W-:Y:S01]  /*4510*/  IABS R16, R38 ;  /* 0x0000002600107213 */ /* 0x010fe20000000000 */
[----:B------:R-:W-:Y:S01]  /*4520*/  @!P1 IMAD.IADD R54, R54, 0x1, -R24 ;  /* 0x0000000136369824 */ /* 0x000fe200078e0a18 */
[C---:B------:R-:W-:Y:S01]  /*4530*/  ISETP.GT.U32.AND P6, PT, R24.reuse, R57, PT ;  /* 0x000000391800720c */ /* 0x040fe20003fc4070 */
[C---:B------:R-:W-:Y:S01]  /*4540*/  IMAD R5, R24.reuse, R4, R5 ;  /* 0x0000000418057224 */ /* 0x040fe200078e0205 */
[----:B------:R-:W-:Y:S01]  /*4550*/  ISETP.GT.U32.AND P1, PT, R24, R25, PT ;  /* 0x000000191800720c */ /* 0x000fe20003f24070 */
[----:B------:R-:W-:Y:S01]  /*4560*/  IMAD.HI.U32 R0, R20, R16, RZ ;  /* 0x0000001014007227 */ /* 0x000fe200078e00ff */
[----:B------:R-:W-:-:S03]  /*4570*/  IABS R11, R35 ;  /* 0x00000023000b7213 */ /* 0x000fc60000000000 */
[----:B------:R-:W-:Y:S01]  /*4580*/  @!P5 IMAD.MOV R54, RZ, RZ, -R54 ;  /* 0x000000ffff36d224 */ /* 0x000fe200078e0a36 */
[C---:B------:R-:W-:Y:S01]  /*4590*/  ISETP.GT.U32.AND P5, PT, R24.reuse, R5, PT ;  /* 0x000000051800720c */ /* 0x040fe20003fa4070 */
[----:B------:R-:W-:Y:S02]  /*45a0*/  IMAD.MOV R0, RZ, RZ, -R0 ;  /* 0x000000ffff007224 */ /* 0x000fe400078e0a00 */
[----:B------:R-:W-:Y:S01]  /*45b0*/  @!P0 IMAD.MOV R52, RZ, RZ, -R52 ;  /* 0x000000ffff348224 */ /* 0x000fe200078e0a34 */
[----:B------:R-:W-:Y:S01]  /*45c0*/  ISETP.GT.U32.AND P0, PT, R24, R55, PT ;  /* 0x000000371800720c */ /* 0x000fe20003f04070 */
[----:B------:R-:W-:-:S04]  /*45d0*/  IMAD.HI.U32 R2, R20, R11, RZ ;  /* 0x0000000b14027227 */ /* 0x000fc800078e00ff */
[C---:B------:R-:W-:Y:S02]  /*45e0*/  IMAD R16, R24.reuse, R0, R16 ;  /* 0x0000000018107224 */ /* 0x040fe400078e0210 */
[----:B------:R-:W-:Y:S02]  /*45f0*/  IMAD.MOV R2, RZ, RZ, -R2 ;  /* 0x000000ffff027224 */ /* 0x000fe400078e0a02 */
[--C-:B------:R-:W-:Y:S01]  /*4600*/  @!P6 IMAD.IADD R57, R57, 0x1, -R24.reuse ;  /* 0x000000013939e824 */ /* 0x100fe200078e0a18 */
[C---:B------:R-:W-:Y:S01]  /*4610*/  ISETP.GT.U32.AND P6, PT, R24.reuse, R16, PT ;  /* 0x000000101800720c */ /* 0x040fe20003fc4070 */
[--C-:B------:R-:W-:Y:S02]  /*4620*/  @!P1 IMAD.IADD R25, R25, 0x1, -R24.reuse ;  /* 0x0000000119199824 */ /* 0x100fe400078e0a18 */
[C---:B------:R-:W-:Y:S02]  /*4630*/  IMAD R11, R24.reuse, R2, R11 ;  /* 0x00000002180b7224 */ /* 0x040fe400078e020b */
[--C-:B------:R-:W-:Y:S01]  /*4640*/  @!P5 IMAD.IADD R5, R5, 0x1, -R24.reuse ;  /* 0x000000010505d824 */ /* 0x100fe200078e0a18 */
[----:B------:R-:W-:Y:S01]  /*4650*/  IABS R32, R41 ;  /* 0x0000002900207213 */ /* 0x000fe20000000000 */
[----:B------:R-:W-:Y:S01]  /*4660*/  @!P0 IMAD.IADD R55, R55, 0x1, -R24 ;  /* 0x0000000137378824 */ /* 0x000fe200078e0a18 */
[----:B------:R-:W-:-:S02]  /*4670*/  ISETP.GT.U32.AND P5, PT, R24, R25, PT ;  /* 0x000000191800720c */ /* 0x000fc40003fa4070 */
[----:B------:R-:W-:Y:S01]  /*4680*/  ISETP.GT.U32.AND P0, PT, R24, R11, PT ;  /* 0x0000000b1800720c */ /* 0x000fe20003f04070 */
[----:B------:R-:W-:-:S04]  /*4690*/  IMAD.HI.U32 R2, R20, R32, RZ ;  /* 0x0000002014027227 */ /* 0x000fc800078e00ff */
[----:B------:R-:W-:Y:S02]  /*46a0*/  IMAD.MOV R2, RZ, RZ, -R2 ;  /* 0x000000ffff027224 */ /* 0x000fe400078e0a02 */
[----:B------:R-:W-:Y:S02]  /*46b0*/  @!P6 IMAD.IADD R16, R16, 0x1, -R24 ;  /* 0x000000011010e824 */ /* 0x000fe400078e0a18 */
[C---:B------:R-:W-:Y:S02]  /*46c0*/  IMAD R32, R24.reuse, R2, R32 ;  /* 0x0000000218207224 */ /* 0x040fe400078e0220 */
[----:B------:R-:W-:Y:S01]  /*46d0*/  @!P4 IMAD.MOV R55, RZ, RZ, -R55 ;  /* 0x000000ffff37c224 */ /* 0x000fe200078e0a37 */
[C---:B------:R-:W-:Y:S01]  /*46e0*/  ISETP.GT.U32.AND P4, PT, R24.reuse, R16, PT ;  /* 0x000000101800720c */ /* 0x040fe20003f84070 */
[----:B------:R-:W-:Y:S01]  /*46f0*/  @!P5 IMAD.IADD R25, R25, 0x1, -R24 ;  /* 0x000000011919d824 */ /* 0x000fe200078e0a18 */
[----:B------:R-:W-:Y:S02]  /*4700*/  ISETP.GT.U32.AND P5, PT, R24, R32, PT ;  /* 0x000000201800720c */ /* 0x000fe40003fa4070 */
[----:B------:R-:W-:-:S02]  /*4710*/  @!P0 IADD3 R11, PT, PT, R11, -R24, RZ ;  /* 0x800000180b0b8210 */ /* 0x000fc40007ffe0ff */
[----:B------:R-:W-:Y:S02]  /*4720*/  ISETP.GT.U32.AND P0, PT, R24, R5, PT ;  /* 0x000000051800720c */ /* 0x000fe40003f04070 */
[----:B------:R-:W-:-:S05]  /*4730*/  ISETP.GE.AND P1, PT, R56, RZ, PT ;  /* 0x000000ff3800720c */ /* 0x000fca0003f26270 */
[--C-:B------:R-:W-:Y:S01]  /*4740*/  @!P4 IMAD.IADD R16, R16, 0x1, -R24.reuse ;  /* 0x000000011010c824 */ /* 0x100fe200078e0a18 */
[----:B------:R-:W-:Y:S01]  /*4750*/  ISETP.GE.AND P4, PT, R38, RZ, PT ;  /* 0x000000ff2600720c */ /* 0x000fe20003f86270 */
[--C-:B------:R-:W-:Y:S01]  /*4760*/  @!P5 IMAD.IADD R32, R32, 0x1, -R24.reuse ;  /* 0x000000012020d824 */ /* 0x100fe200078e0a18 */
[----:B------:R-:W3:Y:S01]  /*4770*/  LDL.LU R38, [R1+0x3c8] ;  /* 0x0003c80001267983 */ /* 0x000ee20000300800 */
[----:B------:R-:W-:Y:S02]  /*4780*/  ISETP.GE.AND P5, PT, R41, RZ, PT ;  /* 0x000000ff2900720c */ /* 0x000fe40003fa6270 */
[----:B------:R-:W-:Y:S01]  /*4790*/  @!P0 IMAD.IADD R5, R5, 0x1, -R24 ;  /* 0x0000000105058824 */ /* 0x000fe200078e0a18 */
[----:B------:R-:W4:Y:S03]  /*47a0*/  LDL.LU R41, [R1+0x3cc] ;  /* 0x0003cc0001297983 */ /* 0x000f260000300800 */
[----:B------:R-:W-:Y:S01]  /*47b0*/  @!P1 IMAD.MOV R5, RZ, RZ, -R5 ;  /* 0x000000ffff059224 */ /* 0x000fe200078e0a05 */
[----:B------:R-:W-:-:S02]  /*47c0*/  ISETP.GT.U32.AND P1, PT, R24, R32, PT ;  /* 0x000000201800720c */ /* 0x000fc40003f24070 */
[----:B------:R-:W-:-:S11]  /*47d0*/  IABS R50, R46 ;  /* 0x0000002e00327213 */ /* 0x000fd60000000000 */
[----:B------:R-:W-:Y:S01]  /*47e0*/  @!P1 IMAD.IADD R32, R32, 0x1, -R24 ;  /* 0x0000000120209824 */ /* 0x000fe200078e0a18 */
[----:B------:R-:W-:Y:S02]  /*47f0*/  ISETP.GE.AND P1, PT, R46, RZ, PT ;  /* 0x000000ff2e00720c */ /* 0x000fe40003f26270 */
[----:B------:R-:W3:Y:S01]  /*4800*/  LDL.LU R46, [R1+0x3d0] ;  /* 0x0003d000012e7983 */ /* 0x000ee20000300800 */
[----:B------:R-:W-:-:S05]  /*4810*/  IABS R42, R43 ;  /* 0x0000002b002a7213 */ /* 0x000fca0000000000 */
[----:B------:R-:W-:Y:S01]  /*4820*/  IMAD.HI.U32 R0, R20, R42, RZ ;  /* 0x0000002a14007227 */ /* 0x000fe200078e00ff */
[----:B------:R-:W-:-:S03]  /*4830*/  ISETP.GT.U32.AND P6, PT, R24, R11, PT ;  /* 0x0000000b1800720c */ /* 0x000fc60003fc4070 */
[----:B------:R-:W-:Y:S01]  /*4840*/  IMAD.MOV R0, RZ, RZ, -R0 ;  /* 0x000000ffff007224 */ /* 0x000fe200078e0a00 */
[----:B------:R-:W-:-:S03]  /*4850*/  ISETP.GE.AND P0, PT, R35, RZ, PT ;  /* 0x000000ff2300720c */ /* 0x000fc60003f06270 */
[----:B------:R-:W-:Y:S02]  /*4860*/  IMAD R42, R24, R0, R42 ;  /* 0x00000000182a7224 */ /* 0x000fe400078e022a */
[----:B------:R-:W-:-:S04]  /*4870*/  IMAD.HI.U32 R0, R20, R50, RZ ;  /* 0x0000003214007227 */ /* 0x000fc800078e00ff */
[----:B------:R-:W-:Y:S02]  /*4880*/  IMAD.MOV R2, RZ, RZ, -R0 ;  /* 0x000000ffff027224 */ /* 0x000fe400078e0a00 */
[----:B------:R-:W-:Y:S02]  /*4890*/  @!P6 IMAD.IADD R11, R11, 0x1, -R24 ;  /* 0x000000010b0be824 */ /* 0x000fe400078e0a18 */
[----:B------:R-:W-:Y:S02]  /*48a0*/  IMAD R50, R24, R2, R50 ;  /* 0x0000000218327224 */ /* 0x000fe400078e0232 */
[----:B------:R-:W-:-:S03]  /*48b0*/  @!P0 IMAD.MOV R11, RZ, RZ, -R11 ;  /* 0x000000ffff0b8224 */ /* 0x000fc600078e0a0b */
[----:B------:R-:W-:-:S13]  /*48c0*/  ISETP.GT.U32.AND P0, PT, R24, R50, PT ;  /* 0x000000321800720c */ /* 0x000fda0003f04070 */
[----:B------:R-:W-:Y:S01]  /*48d0*/  @!P0 IMAD.IADD R50, R50, 0x1, -R24 ;  /* 0x0000000132328824 */ /* 0x000fe200078e0a18 */
[----:B--2---:R-:W-:Y:S02]  /*48e0*/  IABS R2, R53 ;  /* 0x0000003500027213 */ /* 0x004fe40000000000 */
[----:B------:R-:W-:Y:S02]  /*48f0*/  ISETP.GE.AND P0, PT, R53, RZ, PT ;  /* 0x000000ff3500720c */ /* 0x000fe40003f06270 */
[----:B------:R-:W2:Y:S01]  /*4900*/  LDL.LU R53, [R1+0x3d4] ;  /* 0x0003d40001357983 */ /* 0x000ea20000300800 */
[----:B------:R-:W-:-:S05]  /*4910*/  IABS R22, R37 ;  /* 0x0000002500167213 */ /* 0x000fca0000000000 */
[----:B------:R-:W-:-:S04]  /*4920*/  IMAD.HI.U32 R4, R20, R22, RZ ;  /* 0x0000001614047227 */ /* 0x000fc800078e00ff */
[----:B------:R-:W-:-:S04]  /*4930*/  IMAD.MOV R4, RZ, RZ, -R4 ;  /* 0x000000ffff047224 */ /* 0x000fc800078e0a04 */
[C---:B------:R-:W-:Y:S01]  /*4940*/  IMAD R22, R24.reuse, R4, R22 ;  /* 0x0000000418167224 */ /* 0x040fe200078e0216 */
[----:B------:R-:W-:Y:S01]  /*4950*/  ISETP.GT.U32.AND P6, PT, R24, R42, PT ;  /* 0x0000002a1800720c */ /* 0x000fe20003fc4070 */
[----:B------:R-:W-:-:S03]  /*4960*/  @!P2 IMAD.MOV R57, RZ, RZ, -R57 ;  /* 0x000000ffff39a224 */ /* 0x000fc600078e0a39 */
[----:B------:R-:W-:Y:S02]  /*4970*/  ISETP.GT.U32.AND P2, PT, R24, R22, PT ;  /* 0x000000161800720c */ /* 0x000fe40003f44070 */
[----:B------:R-:W-:Y:S01]  /*4980*/  IABS R56, R48 ;  /* 0x0000003000387213 */ /* 0x000fe20000000000 */
[----:B------:R-:W-:-:S06]  /*4990*/  @!P3 IMAD.MOV R25, RZ, RZ, -R25 ;  /* 0x000000ffff19b224 */ /* 0x000fcc00078e0a19 */
[----:B------:R-:W-:-:S04]  /*49a0*/  @!P6 IMAD.IADD R42, R42, 0x1, -R24 ;  /* 0x000000012a2ae824 */ /* 0x000fc800078e0a18 */
[----:B------:R-:W-:Y:S01]  /*49b0*/  @!P2 IMAD.IADD R22, R22, 0x1, -R24 ;  /* 0x000000011616a824 */ /* 0x000fe200078e0a18 */
[----:B------:R-:W-:Y:S01]  /*49c0*/  ISETP.GT.U32.AND P6, PT, R24, R42, PT ;  /* 0x0000002a1800720c */ /* 0x000fe20003fc4070 */
[----:B------:R-:W-:-:S03]  /*49d0*/  IMAD.HI.U32 R0, R20, R56, RZ ;  /* 0x0000003814007227 */ /* 0x000fc600078e00ff */
[----:B------:R-:W-:Y:S01]  /*49e0*/  ISETP.GT.U32.AND P3, PT, R24, R22, PT ;  /* 0x000000161800720c */ /* 0x000fe20003f64070 */
[----:B------:R-:W-:-:S04]  /*49f0*/  IMAD.MOV R0, RZ, RZ, -R0 ;  /* 0x000000ffff007224 */ /* 0x000fc800078e0a00 */
[----:B------:R-:W-:-:S04]  /*4a00*/  IMAD R56, R24, R0, R56 ;  /* 0x0000000018387224 */ /* 0x000fc800078e0238 */
[--C-:B------:R-:W-:Y:S01]  /*4a10*/  @!P6 IMAD.IADD R42, R42, 0x1, -R24.reuse ;  /* 0x000000012a2ae824 */ /* 0x100fe200078e0a18 */
[----:B------:R-:W-:Y:S02]  /*4a20*/  ISETP.GE.AND P6, PT, R48, RZ, PT ;  /* 0x000000ff3000720c */ /* 0x000fe40003fc6270 */
[----:B------:R-:W2:Y:S01]  /*4a30*/  LDL.LU R48, [R1+0x3d8] ;  /* 0x0003d80001307983 */ /* 0x000ea20000300800 */
[----:B------:R-:W-:Y:S01]  /*4a40*/  @!P3 IMAD.IADD R22, R22, 0x1, -R24 ;  /* 0x000000011616b824 */ /* 0x000fe200078e0a18 */
[----:B------:R-:W-:Y:S02]  /*4a50*/  ISETP.GT.U32.AND P3, PT, R24, R56, PT ;  /* 0x000000381800720c */ /* 0x000fe40003f64070 */
[----:B------:R-:W2:Y:S01]  /*4a60*/  LDL.LU R35, [R1+0x3dc] ;  /* 0x0003dc0001237983 */ /* 0x000ea20000300800 */
[----:B------:R-:W-:Y:S01]  /*4a70*/  @!P4 IMAD.MOV R16, RZ, RZ, -R16 ;  /* 0x000000ffff10c224 */ /* 0x000fe200078e0a10 */
[----:B------:R-:W-:Y:S02]  /*4a80*/  ISETP.GE.AND P4, PT, R43, RZ, PT ;  /* 0x000000ff2b00720c */ /* 0x000fe40003f86270 */
[----:B------:R-:W2:Y:S01]  /*4a90*/  LDL.LU R43, [R1+0x3e0] ;  /* 0x0003e000012b7983 */ /* 0x000ea20000300800 */
[----:B------:R-:W-:-:S06]  /*4aa0*/  IMAD.HI.U32 R0, R20, R2, RZ ;  /* 0x0000000214007227 */ /* 0x000fcc00078e00ff */
[----:B------:R-:W-:Y:S02]  /*4ab0*/  @!P3 IMAD.IADD R56, R56, 0x1, -R24 ;  /* 0x000000013838b824 */ /* 0x000fe400078e0a18 */
[----:B------:R-:W-:-:S03]  /*4ac0*/  IMAD.MOV R10, RZ, RZ, -R0 ;  /* 0x000000ffff0a7224 */ /* 0x000fc600078e0a00 */
[----:B------:R-:W-:Y:S01]  /*4ad0*/  ISETP.GT.U32.AND P3, PT, R24, R56, PT ;  /* 0x000000381800720c */ /* 0x000fe20003f64070 */
[----:B------:R-:W-:Y:S01]  /*4ae0*/  @!P4 IMAD.MOV R42, RZ, RZ, -R42 ;  /* 0x000000ffff2ac224 */ /* 0x000fe200078e0a2a */
[----:B------:R-:W-:Y:S02]  /*4af0*/  ISETP.GE.AND P2, PT, R37, RZ, PT ;  /* 0x000000ff2500720c */ /* 0x000fe40003f46270 */
[----:B------:R-:W2:Y:S09]  /*4b00*/  LDL.LU R37, [R1+0x3e4] ;  /* 0x0003e40001257983 */ /* 0x000eb20000300800 */
[----:B------:R-:W-:Y:S01]  /*4b10*/  @!P3 IMAD.IADD R56, R56, 0x1, -R24 ;  /* 0x000000013838b824 */ /* 0x000fe200078e0a18 */
[----:B----4-:R-:W-:-:S05]  /*4b20*/  IABS R4, R41 ;  /* 0x0000002900047213 */ /* 0x010fca0000000000 */
[----:B------:R-:W-:-:S04]  /*4b30*/  IMAD.MOV.U32 R0, RZ, RZ, R4 ;  /* 0x000000ffff007224 */ /* 0x000fc800078e0004 */
[----:B------:R-:W-:-:S05]  /*4b40*/  IMAD.HI.U32 R4, R20, R0, RZ ;  /* 0x0000000014047227 */ /* 0x000fca00078e00ff */
[----:B------:R-:W-:Y:S02]  /*4b50*/  IADD3 R4, PT, PT, -R4, RZ, RZ ;  /* 0x000000ff04047210 */ /* 0x000fe40007ffe1ff */
[----:B---3--:R-:W-:-:S03]  /*4b60*/  IABS R6, R38 ;  /* 0x0000002600067213 */ /* 0x008fc60000000000 */
[----:B------:R-:W-:Y:S01]  /*4b70*/  IMAD R0, R24, R4, R0 ;  /* 0x0000000418007224 */ /* 0x000fe200078e0200 */
[----:B------:R-:W-:Y:S02]  /*4b80*/  ISETP.GE.AND P3, PT, R46, RZ, PT ;  /* 0x000000ff2e00720c */ /* 0x000fe40003f66270 */
[----:B------:R-:W-:Y:S02]  /*4b90*/  IABS R4, R46 ;  /* 0x0000002e00047213 */ /* 0x000fe40000000000 */
[----:B------:R-:W-:Y:S01]  /*4ba0*/  ISETP.GE.AND P4, PT, R38, RZ, PT ;  /* 0x000000ff2600720c */ /* 0x000fe20003f86270 */
[----:B------:R-:W3:Y:S04]  /*4bb0*/  LDL.LU R46, [R1+0x3e8] ;  /* 0x0003e800012e7983 */ /* 0x000ee80000300800 */
[----:B------:R-:W4:Y:S01]  /*4bc0*/  LDL.LU R38, [R1+0x3ec] ;  /* 0x0003ec0001267983 */ /* 0x000f220000300800 */
[----:B------:R-:W-:-:S02]  /*4bd0*/  IMAD R10, R24, R10, R2 ;  /* 0x0000000a180a7224 */ /* 0x000fc400078e0202 */
[----:B------:R-:W-:Y:S01]  /*4be0*/  @!P2 IMAD.MOV R22, RZ, RZ, -R22 ;  /* 0x000000ffff16a224 */ /* 0x000fe200078e0a16 */
[C---:B------:R-:W-:Y:S01]  /*4bf0*/  ISETP.GT.U32.AND P2, PT, R24.reuse, R50, PT ;  /* 0x000000321800720c */ /* 0x040fe20003f44070 */
[----:B------:R-:W-:Y:S01]  /*4c00*/  @!P5 IMAD.MOV R32, RZ, RZ, -R32 ;  /* 0x000000ffff20d224 */ /* 0x000fe200078e0a20 */
[----:B------:R-:W-:-:S11]  /*4c10*/  ISETP.GT.U32.AND P5, PT, R24, R10, PT ;  /* 0x0000000a1800720c */ /* 0x000fd60003fa4070 */
[--C-:B------:R-:W-:Y:S01]  /*4c20*/  @!P2 IMAD.IADD R50, R50, 0x1, -R24.reuse ;  /* 0x000000013232a824 */ /* 0x100fe200078e0a18 */
[----:B------:R-:W-:Y:S01]  /*4c30*/  ISETP.GE.AND P2, PT, R41, RZ, PT ;  /* 0x000000ff2900720c */ /* 0x000fe20003f46270 */
[----:B------:R-:W-:Y:S01]  /*4c40*/  @!P5 IMAD.IADD R10, R10, 0x1, -R24 ;  /* 0x000000010a0ad824 */ /* 0x000fe200078e0a18 */
[----:B------:R-:W4:Y:S01]  /*4c50*/  LDL.LU R41, [R1+0x3f0] ;  /* 0x0003f00001297983 */ /* 0x000f220000300800 */
[----:B--2---:R-:W-:Y:S02]  /*4c60*/  ISETP.GE.AND P5, PT, R53, RZ, PT ;  /* 0x000000ff3500720c */ /* 0x004fe40003fa6270 */
[----:B------:R-:W-:Y:S02]  /*4c70*/  IABS R14, R53 ;  /* 0x00000035000e7213 */ /* 0x000fe40000000000 */
[----:B------:R-:W2:Y:S01]  /*4c80*/  LDL.LU R53, [R1+0x3f4] ;  /* 0x0003f40001357983 */ /* 0x000ea20000300800 */
[----:B------:R-:W-:-:S04]  /*4c90*/  IMAD.HI.U32 R2, R20, R6, RZ ;  /* 0x0000000614027227 */ /* 0x000fc800078e00ff */
[----:B------:R-:W-:Y:S02]  /*4ca0*/  IMAD.MOV R2, RZ, RZ, -R2 ;  /* 0x000000ffff027224 */ /* 0x000fe400078e0a02 */
[----:B------:R-:W-:Y:S01]  /*4cb0*/  @!P1 IMAD.MOV R50, RZ, RZ, -R50 ;  /* 0x000000ffff329224 */ /* 0x000fe200078e0a32 */
[C---:B------:R-:W-:Y:S01]  /*4cc0*/  ISETP.GT.U32.AND P1, PT, R24.reuse, R10, PT ;  /* 0x0000000a1800720c */ /* 0x040fe20003f24070 */
[----:B------:R-:W-:Y:S02]  /*4cd0*/  IMAD R6, R24, R2, R6 ;  /* 0x0000000218067224 */ /* 0x000fe400078e0206 */
[----:B------:R-:W-:Y:S02]  /*4ce0*/  @!P6 IMAD.MOV R56, RZ, RZ, -R56 ;  /* 0x000000ffff38e224 */ /* 0x000fe400078e0a38 */
[----:B------:R-:W-:Y:S01]  /*4cf0*/  IMAD.HI.U32 R8, R20, R4, RZ ;  /* 0x0000000414087227 */ /* 0x000fe200078e00ff */
[----:B------:R-:W-:-:S03]  /*4d00*/  ISETP.GT.U32.AND P6, PT, R24, R6, PT ;  /* 0x000000061800720c */ /* 0x000fc60003fc4070 */
[----:B------:R-:W-:-:S04]  /*4d10*/  IMAD.MOV R8, RZ, RZ, -R8 ;  /* 0x000000ffff087224 */ /* 0x000fc800078e0a08 */
[----:B------:R-:W-:Y:S01]  /*4d20*/  @!P1 IMAD.IADD R10, R10, 0x1, -R24 ;  /* 0x000000010a0a9824 */ /* 0x000fe200078e0a18 */
[C---:B------:R-:W-:Y:S01]  /*4d30*/  ISETP.GT.U32.AND P1, PT, R24.reuse, R0, PT ;  /* 0x000000001800720c */ /* 0x040fe20003f24070 */
[----:B------:R-:W-:-:S04]  /*4d40*/  IMAD R4, R24, R8, R4 ;  /* 0x0000000818047224 */ /* 0x000fc800078e0204 */
[----:B------:R-:W-:Y:S01]  /*4d50*/  @!P6 IMAD.IADD R6, R6, 0x1, -R24 ;  /* 0x000000010606e824 */ /* 0x000fe200078e0a18 */
[----:B------:R-:W-:Y:S01]  /*4d60*/  ISETP.GT.U32.AND P6, PT, R24, R4, PT ;  /* 0x000000041800720c */ /* 0x000fe20003fc4070 */
[----:B------:R-:W-:Y:S02]  /*4d70*/  IMAD.MOV.U32 R15, RZ, RZ, R10 ;  /* 0x000000ffff0f7224 */ /* 0x000fe400078e000a */
[----:B------:R-:W-:-:S04]  /*4d80*/  IMAD.HI.U32 R2, R20, R14, RZ ;  /* 0x0000000e14027227 */ /* 0x000fc800078e00ff */
[----:B------:R-:W-:Y:S01]  /*4d90*/  @!P1 IMAD.IADD R0, R0, 0x1, -R24 ;  /* 0x0000000100009824 */ /* 0x000fe200078e0a18 */
[C---:B------:R-:W-:Y:S01]  /*4da0*/  ISETP.GT.U32.AND P1, PT, R24.reuse, R6, PT ;  /* 0x000000061800720c */ /* 0x040fe20003f24070 */
[----:B------:R-:W-:Y:S02]  /*4db0*/  @!P0 IMAD.MOV R15, RZ, RZ, -R15 ;  /* 0x000000ffff0f8224 */ /* 0x000fe400078e0a0f */
[----:B------:R-:W-:Y:S01]  /*4dc0*/  IMAD.MOV R2, RZ, RZ, -R2 ;  /* 0x000000ffff027224 */ /* 0x000fe200078e0a02 */
[----:B------:R-:W-:Y:S01]  /*4dd0*/  ISETP.GT.U32.AND P0, PT, R24, R0, PT ;  /* 0x000000001800720c */ /* 0x000fe20003f04070 */
[----:B------:R-:W-:Y:S01]  /*4de0*/  @!P6 IMAD.IADD R4, R4, 0x1, -R24 ;  /* 0x000000010404e824 */ /* 0x000fe200078e0a18 */
[----:B------:R-:W-:Y:S02]  /*4df0*/  IABS R9, R35 ;  /* 0x0000002300097213 */ /* 0x000fe40000000000 */
[----:B------:R-:W-:-:S03]  /*4e00*/  IABS R7, R43 ;  /* 0x0000002b00077213 */ /* 0x000fc60000000000 */
[----:B------:R-:W-:Y:S01]  /*4e10*/  IMAD.HI.U32 R8, R20, R9, RZ ;  /* 0x0000000914087227 */ /* 0x000fe200078e00ff */
[----:B------:R-:W-:Y:S02]  /*4e20*/  IABS R12, R48 ;  /* 0x00000030000c7213 */ /* 0x000fe40000000000 */
[C---:B------:R-:W-:Y:S01]  /*4e30*/  ISETP.GT.U32.AND P6, PT, R24.reuse, R4, PT ;  /* 0x000000041800720c */ /* 0x040fe20003fc4070 */
[----:B------:R-:W-:Y:S02]  /*4e40*/  IMAD R14, R24, R2, R14 ;  /* 0x00000002180e7224 */ /* 0x000fe400078e020e */
[----:B------:R-:W-:-:S04]  /*4e50*/  IMAD.HI.U32 R2, R20, R7, RZ ;  /* 0x0000000714027227 */ /* 0x000fc800078e00ff */
[----:B------:R-:W-:Y:S02]  /*4e60*/  IMAD.MOV R8, RZ, RZ, -R8 ;  /* 0x000000ffff087224 */ /* 0x000fe400078e0a08 */
[----:B------:R-:W-:-:S04]  /*4e70*/  IMAD.HI.U32 R13, R20, R12, RZ ;  /* 0x0000000c140d7227 */ /* 0x000fc800078e00ff */
[----:B------:R-:W-:Y:S02]  /*4e80*/  IMAD.MOV R2, RZ, RZ, -R2 ;  /* 0x000000ffff027224 */ /* 0x000fe400078e0a02 */
[C---:B------:R-:W-:Y:S02]  /*4e90*/  IMAD R9, R24.reuse, R8, R9 ;  /* 0x0000000818097224 */ /* 0x040fe400078e0209 */
[----:B------:R-:W-:Y:S02]  /*4ea0*/  IMAD.MOV R13, RZ, RZ, -R13 ;  /* 0x000000ffff0d7224 */ /* 0x000fe400078e0a0d */
[----:B------:R-:W-:Y:S02]  /*4eb0*/  IMAD R7, R24, R2, R7 ;  /* 0x0000000218077224 */ /* 0x000fe400078e0207 */
[--C-:B------:R-:W-:Y:S02]  /*4ec0*/  @!P1 IMAD.IADD R6, R6, 0x1, -R24.reuse ;  /* 0x0000000106069824 */ /* 0x100fe400078e0a18 */
[----:B------:R-:W-:Y:S01]  /*4ed0*/  @!P0 IMAD.IADD R0, R0, 0x1, -R24 ;  /* 0x0000000100008824 */ /* 0x000fe200078e0a18 */
[C---:B------:R-:W-:Y:S01]  /*4ee0*/  ISETP.GT.U32.AND P0, PT, R24.reuse, R9, PT ;  /* 0x000000091800720c */ /* 0x040fe20003f04070 */
[C---:B------:R-:W-:Y:S01]  /*4ef0*/  IMAD R12, R24.reuse, R13, R12 ;  /* 0x0000000d180c7224 */ /* 0x040fe200078e020c */
[----:B------:R-:W-:Y:S01]  /*4f00*/  ISETP.GT.U32.AND P1, PT, R24, R14, PT ;  /* 0x0000000e1800720c */ /* 0x000fe20003f24070 */
[----:B------:R-:W-:-:S02]  /*4f10*/  IMAD.MOV.U32 R17, RZ, RZ, R6 ;  /* 0x000000ffff117224 */ /* 0x000fc400078e0006 */
[----:B------:R-:W-:Y:S01]  /*4f20*/  @!P6 IMAD.IADD R4, R4, 0x1, -R24 ;  /* 0x000000010404e824 */ /* 0x000fe200078e0a18 */
[C---:B------:R-:W-:Y:S01]  /*4f30*/  ISETP.GT.U32.AND P6, PT, R24.reuse, R7, PT ;  /* 0x000000071800720c */ /* 0x040fe20003fc4070 */
[----:B------:R-:W-:Y:S01]  /*4f40*/  @!P4 IMAD.MOV R17, RZ, RZ, -R17 ;  /* 0x000000ffff11c224 */ /* 0x000fe200078e0a11 */
[----:B------:R-:W-:-:S05]  /*4f50*/  ISETP.GT.U32.AND P4, PT, R24, R12, PT ;  /* 0x0000000c1800720c */ /* 0x000fca0003f84070 */
[--C-:B------:R-:W-:Y:S02]  /*4f60*/  @!P0 IMAD.IADD R9, R9, 0x1, -R24.reuse ;  /* 0x0000000109098824 */ /* 0x100fe400078e0a18 */
[----:B------:R-:W-:-:S04]  /*4f70*/  @!P1 IMAD.IADD R14, R14, 0x1, -R24 ;  /* 0x000000010e0e9824 */ /* 0x000fc800078e0a18 */
[----:B------:R-:W-:Y:S01]  /*4f80*/  @!P6 IMAD.IADD R7, R7, 0x1, -R24 ;  /* 0x000000010707e824 */ /* 0x000fe200078e0a18 */
[----:B------:R-:W-:Y:S02]  /*4f90*/  ISETP.GT.U32.AND P6, PT, R24, R9, PT ;  /* 0x000000091800720c */ /* 0x000fe40003fc4070 */
[----:B------:R-:W-:Y:S02]  /*4fa0*/  @!P4 IADD3 R12, PT, PT, R12, -R24, RZ ;  /* 0x800000180c0cc210 */ /* 0x000fe40007ffe0ff */
[----:B------:R-:W-:Y:S01]  /*4fb0*/  ISETP.GT.U32.AND P4, PT, R24, R14, PT ;  /* 0x0000000e1800720c */ /* 0x000fe20003f84070 */
[----:B------:R-:W-:Y:S01]  /*4fc0*/  STL [R1+0x74], R15 ;  /* 0x0000740f01007387 */ /* 0x000fe20000100800 */
[----:B------:R-:W-:-:S03]  /*4fd0*/  ISETP.GE.AND P1, PT, R48, RZ, PT ;  /* 0x000000ff3000720c */ /* 0x000fc60003f26270 */
[----:B------:R1:W-:Y:S01]  /*4fe0*/  STL [R1+0x78], R17 ;  /* 0x0000781101007387 */ /* 0x0003e20000100800 */
[----:B---3--:R-:W-:-:S03]  /*4ff0*/  IABS R8, R46 ;  /* 0x0000002e00087213 */ /* 0x008fc60000000000 */
[----:B------:R-:W3:Y:S01]  /*5000*/  LDL.LU R48, [R1+0x3f8] ;  /* 0x0003f80001307983 */ /* 0x000ee20000300800 */
[----:B----4-:R-:W-:Y:S01]  /*5010*/  IABS R10, R38 ;  /* 0x00000026000a7213 */ /* 0x010fe20000000000 */
[----:B------:R-:W-:-:S04]  /*5020*/  IMAD.HI.U32 R13, R20, R8, RZ ;  /* 0x00000008140d7227 */ /* 0x000fc800078e00ff */
[----:B------:R-:W-:-:S04]  /*5030*/  IMAD.HI.U32 R6, R20, R10, RZ ;  /* 0x0000000a14067227 */ /* 0x000fc800078e00ff */
[----:B------:R-:W-:Y:S02]  /*5040*/  IMAD.MOV R6, RZ, RZ, -R6 ;  /* 0x000000ffff067224 */ /* 0x000fe400078e0a06 */
[----:B------:R-:W-:Y:S02]  /*5050*/  IMAD.MOV R13, RZ, RZ, -R13 ;  /* 0x000000ffff0d7224 */ /* 0x000fe400078e0a0d */
[C---:B------:R-:W-:Y:S01]  /*5060*/  IMAD R10, R24.reuse, R6, R10 ;  /* 0x00000006180a7224 */ /* 0x040fe200078e020a */
[C---:B------:R-:W-:Y:S01]  /*5070*/  ISETP.GT.U32.AND P0, PT, R24.reuse, R12, PT ;  /* 0x0000000c1800720c */ /* 0x040fe20003f04070 */
[C---:B------:R-:W-:Y:S02]  /*5080*/  IMAD R8, R24.reuse, R13, R8 ;  /* 0x0000000d18087224 */ /* 0x040fe400078e0208 */
[----:B------:R-:W-:Y:S01]  /*5090*/  @!P2 IMAD.MOV R0, RZ, RZ, -R0 ;  /* 0x000000ffff00a224 */ /* 0x000fe200078e0a00 */
[C---:B------:R-:W-:Y:S01]  /*50a0*/  ISETP.GT.U32.AND P2, PT, R24.reuse, R7, PT ;  /* 0x000000071800720c */ /* 0x040fe20003f44070 */
[--C-:B------:R-:W-:Y:S01]  /*50b0*/  @!P6 IMAD.IADD R9, R9, 0x1, -R24.reuse ;  /* 0x000000010909e824 */ /* 0x100fe200078e0a18 */
[----:B------:R-:W-:Y:S01]  /*50c0*/  ISETP.GT.U32.AND P6, PT, R24, R10, PT ;  /* 0x0000000a1800720c */ /* 0x000fe20003fc4070 */
[----:B------:R-:W-:Y:S01]  /*50d0*/  @!P4 IMAD.IADD R14, R14, 0x1, -R24 ;  /* 0x000000010e0ec824 */ /* 0x000fe200078e0a18 */
[----:B------:R-:W-:Y:S01]  /*50e0*/  ISETP.GT.U32.AND P4, PT, R24, R8, PT ;  /* 0x000000081800720c */ /* 0x000fe20003f84070 */
[----:B-1----:R-:W-:-:S04]  /*50f0*/  IMAD.MOV.U32 R17, RZ, RZ, R4 ;  /* 0x000000ffff117224 */ /* 0x002fc800078e0004 */
[----:B------:R-:W-:Y:S02]  /*5100*/  @!P3 IMAD.MOV R17, RZ, RZ, -R17 ;  /* 0x000000ffff11b224 */ /* 0x000fe400078e0a11 */
[--C-:B------:R-:W-:Y:S01]  /*5110*/  @!P0 IMAD.IADD R12, R12, 0x1, -R24.reuse ;  /* 0x000000010c0c8824 */ /* 0x100fe200078e0a18 */
[----:B------:R-:W-:Y:S01]  /*5120*/  ISETP.GE.AND P0, PT, R35, RZ, PT ;  /* 0x000000ff2300720c */ /* 0x000fe20003f06270 */
[--C-:B------:R-:W-:Y:S01]  /*5130*/  @!P2 IMAD.IADD R7, R7, 0x1, -R24.reuse ;  /* 0x000000010707a824 */ /* 0x100fe200078e0a18 */
[----:B------:R-:W-:Y:S01]  /*5140*/  ISETP.GE.AND P2, PT, R43, RZ, PT ;  /* 0x000000ff2b00720c */ /* 0x000fe20003f46270 */
[----:B------:R-:W-:Y:S02]  /*5150*/  @!P6 IMAD.IADD R10, R10, 0x1, -R24 ;  /* 0x000000010a0ae824 */ /* 0x000fe400078e0a18 */
[----:B------:R-:W-:Y:S01]  /*5160*/  @!P5 IMAD.MOV R14, RZ, RZ, -R14 ;  /* 0x000000ffff0ed224 */ /* 0x000fe200078e0a0e */
[----:B------:R-:W-:Y:S01]  /*5170*/  STL [R1+0x6c], R17 ;  /* 0x00006c1101007387 */ /* 0x000fe20000100800 */
[----:B------:R-:W-:Y:S01]  /*5180*/  @!P1 IMAD.MOV R12, RZ, RZ, -R12 ;  /* 0x000000ffff0c9224 */ /* 0x000fe200078e0a0c */
[----:B------:R-:W-:Y:S01]  /*5190*/  ISETP.GT.U32.AND P5, PT, R24, R10, PT ;  /* 0x0000000a1800720c */ /* 0x000fe20003fa4070 */
[----:B------:R-:W-:Y:S01]  /*51a0*/  @!P4 IMAD.IADD R8, R8, 0x1, -R24 ;  /* 0x000000010808c824 */ /* 0x000fe200078e0a18 */
[----:B------:R-:W4:Y:S01]  /*51b0*/  LDL.LU R43, [R1+0x3fc] ;  /* 0x0003fc00012b7983 */ /* 0x000f220000300800 */
[----:B------:R-:W-:-:S03]  /*51c0*/  ISETP.GE.AND P4, PT, R46, RZ, PT ;  /* 0x000000ff2e00720c */ /* 0x000fc60003f86270 */
[----:B------:R-:W4:Y:S04]  /*51d0*/  LDL.LU R46, [R1+0x400] ;  /* 0x00040000012e7983 */ /* 0x000f280000300800 */
[----:B------:R-:W-:Y:S04]  /*51e0*/  STL [R1+0x44], R14 ;  /* 0x0000440e01007387 */ /* 0x000fe80000100800 */
[----:B------:R1:W-:Y:S01]  /*51f0*/  STL [R1+0x48], R12 ;  /* 0x0000480c01007387 */ /* 0x0003e20000100800 */
[----:B------:R-:W-:Y:S02]  /*5200*/  @!P2 IMAD.MOV R7, RZ, RZ, -R7 ;  /* 0x000000ffff07a224 */ /* 0x000fe400078e0a07 */
[----:B-1----:R-:W-:-:S04]  /*5210*/  IMAD.MOV.U32 R12, RZ, RZ, R9 ;  /* 0x000000ffff0c7224 */ /* 0x002fc800078e0009 */
[----:B------:R-:W-:Y:S02]  /*5220*/  @!P0 IMAD.MOV R12, RZ, RZ, -R12 ;  /* 0x000000ffff0c8224 */ /* 0x000fe400078e0a0c */
[----:B------:R-:W-:-:S03]  /*5230*/  @!P5 IMAD.IADD R10, R10, 0x1, -R24 ;  /* 0x000000010a0ad824 */ /* 0x000fc600078e0a18 */
[----:B------:R1:W-:Y:S04]  /*5240*/  STL [R1+0x50], R12 ;  /* 0x0000500c01007387 */ /* 0x0003e80000100800 */
[----:B------:R-:W-:Y:S01]  /*5250*/  STL [R1+0x68], R7 ;  /* 0x0000680701007387 */ /* 0x000fe20000100800 */
[----:B--2---:R-:W-:Y:S02]  /*5260*/  IABS R6, R53 ;  /* 0x0000003500067213 */ /* 0x004fe40000000000 */
[----:B------:R-:W-:Y:S02]  /*5270*/  ISETP.GE.AND P5, PT, R53, RZ, PT ;  /* 0x000000ff3500720c */ /* 0x000fe40003fa6270 */
[----:B------:R-:W2:Y:S01]  /*5280*/  LDL.LU R53, [R1+0x404] ;  /* 0x0004040001357983 */ /* 0x000ea20000300800 */
[----:B------:R-:W-:-:S05]  /*5290*/  IABS R2, R37 ;  /* 0x0000002500027213 */ /* 0x000fca0000000000 */
[----:B------:R-:W-:-:S04]  /*52a0*/  IMAD.HI.U32 R15, R20, R2, RZ ;  /* 0x00000002140f7227 */ /* 0x000fc800078e00ff */
[----:B------:R-:W-:Y:S01]  /*52b0*/  IMAD.MOV R15, RZ, RZ, -R15 ;  /* 0x000000ffff0f7224 */ /* 0x000fe200078e0a0f */
[----:B------:R-:W-:-:S03]  /*52c0*/  IABS R4, R41 ;  /* 0x0000002900047213 */ /* 0x000fc60000000000 */
[----:B------:R-:W-:Y:S02]  /*52d0*/  IMAD R2, R24, R15, R2 ;  /* 0x0000000f18027224 */ /* 0x000fe400078e0202 */
[----:B------:R-:W-:-:S03]  /*52e0*/  IMAD.HI.U32 R15, R20, R4, RZ ;  /* 0x00000004140f7227 */ /* 0x000fc600078e00ff */
[C---:B------:R-:W-:Y:S02]  /*52f0*/  ISETP.GT.U32.AND P3, PT, R24.reuse, R2, PT ;  /* 0x000000021800720c */ /* 0x040fe40003f64070 */
[----:B------:R-:W-:Y:S01]  /*5300*/  ISETP.GT.U32.AND P1, PT, R24, R8, PT ;  /* 0x000000081800720c */ /* 0x000fe20003f24070 */
[----:B------:R-:W-:-:S04]  /*5310*/  IMAD.MOV R15, RZ, RZ, -R15 ;  /* 0x000000ffff0f7224 */ /* 0x000fc800078e0a0f */
[----:B------:R-:W-:-:S05]  /*5320*/  IMAD R4, R24, R15, R4 ;  /* 0x0000000f18047224 */ /* 0x000fca00078e0204 */
[----:B------:R-:W-:Y:S01]  /*5330*/  ISETP.GT.U32.AND P0, PT, R24, R4, PT ;  /* 0x000000041800720c */ /* 0x000fe20003f04070 */
[--C-:B------:R-:W-:Y:S02]  /*5340*/  @!P3 IMAD.IADD R2, R2, 0x1, -R24.reuse ;  /* 0x000000010202b824 */ /* 0x100fe400078e0a18 */
[----:B------:R-:W-:Y:S01]  /*5350*/  @!P1 IMAD.IADD R8, R8, 0x1, -R24 ;  /* 0x0000000108089824 */ /* 0x000fe200078e0a18 */
[----:B------:R-:W-:Y:S02]  /*5360*/  ISETP.GE.AND P1, PT, R41, RZ, PT ;  /* 0x000000ff2900720c */ /* 0x000fe40003f26270 */
[----:B------:R-:W-:Y:S01]  /*5370*/  ISETP.GT.U32.AND P6, PT, R24, R2, PT ;  /* 0x000000021800720c */ /* 0x000fe20003fc4070 */
[----:B------:R-:W4:Y:S01]  /*5380*/  LDL.LU R41, [R1+0x408] ;  /* 0x0004080001297983 */ /* 0x000f220000300800 */
[----:B------:R-:W-:Y:S01]  /*5390*/  IMAD.HI.U32 R13, R20, R6, RZ ;  /* 0x00000006140d7227 */ /* 0x000fe200078e00ff */
[----:B------:R-:W-:-:S04]  /*53a0*/  ISETP.GE.AND P3, PT, R37, RZ, PT ;  /* 0x000000ff2500720c */ /* 0x000fc80003f66270 */
[----:B------:R-:W-:Y:S02]  /*53b0*/  @!P0 IMAD.IADD R4, R4, 0x1, -R24 ;  /* 0x0000000104048824 */ /* 0x000fe400078e0a18 */
[----:B------:R-:W-:-:S04]  /*53c0*/  IMAD.MOV R13, RZ, RZ, -R13 ;  /* 0x000000ffff0d7224 */ /* 0x000fc800078e0a0d */
[----:B------:R-:W-:Y:S02]  /*53d0*/  @!P6 IMAD.IADD R2, R2, 0x1, -R24 ;  /* 0x000000010202e824 */ /* 0x000fe400078e0a18 */
[----:B------:R-:W-:Y:S02]  /*53e0*/  IMAD R6, R24, R13, R6 ;  /* 0x0000000d18067224 */ /* 0x000fe400078e0206 */
[----:B------:R-:W-:-:S05]  /*53f0*/  IMAD.MOV.U32 R13, RZ, RZ, R2 ;  /* 0x000000ffff0d7224 */ /* 0x000fca00078e0002 */
[----:B------:R-:W-:Y:S02]  /*5400*/  @!P3 IADD3 R13, PT, PT, -R13, RZ, RZ ;  /* 0x000000ff0d0db210 */ /* 0x000fe40007ffe1ff */
[----:B------:R-:W-:-:S13]  /*5410*/  ISETP.GE.AND P2, PT, R38, RZ, PT ;  /* 0x000000ff2600720c */ /* 0x000fda0003f46270 */
[----:B------:R-:W-:Y:S01]  /*5420*/  @!P2 IMAD.MOV R10, RZ, RZ, -R10 ;  /* 0x000000ffff0aa224 */ /* 0x000fe200078e0a0a */
[----:B---3--:R-:W-:Y:S02]  /*5430*/  IABS R9, R48 ;  /* 0x0000003000097213 */ /* 0x008fe40000000000 */
[----:B------:R-:W-:Y:S02]  /*5440*/  ISETP.GE.AND P0, PT, R48, RZ, PT ;  /* 0x000000ff3000720c */ /* 0x000fe40003f06270 */
[----:B------:R-:W3:Y:S01]  /*5450*/  LDL.LU R48, [R1+0x40c] ;  /* 0x00040c0001307983 */ /* 0x000ee20000300800 */
[----:B-1----:R-:W-:-:S04]  /*5460*/  IMAD.HI.U32 R12, R20, R9, RZ ;  /* 0x00000009140c7227 */ /* 0x002fc800078e00ff */
[----:B------:R-:W-:Y:S01]  /*5470*/  IMAD.MOV R12, RZ, RZ, -R12 ;  /* 0x000000ffff0c7224 */ /* 0x000fe200078e0a0c */
[----:B------:R1:W-:Y:S03]  /*5480*/  STL [R1+0x64], R13 ;  /* 0x0000640d01007387 */ /* 0x0003e60000100800 */
[----:B------:R-:W-:Y:S02]  /*5490*/  IMAD R9, R24, R12, R9 ;  /* 0x0000000c18097224 */ /* 0x000fe400078e0209 */
[----:B-1----:R-:W-:-:S04]  /*54a0*/  IMAD.MOV.U32 R13, RZ, RZ, R8 ;  /* 0x000000ffff0d7224 */ /* 0x002fc800078e0008 */
[----:B------:R-:W-:Y:S01]  /*54b0*/  @!P4 IMAD.MOV R13, RZ, RZ, -R13 ;  /* 0x000000ffff0dc224 */ /* 0x000fe200078e0a0d */
[----:B------:R-:W-:-:S04]  /*54c0*/  ISETP.GT.U32.AND P4, PT, R24, R9, PT ;  /* 0x000000091800720c */ /* 0x000fc80003f84070 */
[----:B------:R-:W-:Y:S04]  /*54d0*/  STL [R1+0x54], R13 ;  /* 0x0000540d01007387 */ /* 0x000fe80000100800 */
[----:B------:R-:W-:Y:S05]  /*54e0*/  STL [R1+0x60], R10 ;  /* 0x0000600a01007387 */ /* 0x000fea0000100800 */
[----:B------:R-:W-:Y:S01]  /*54f0*/  @!P4 IMAD.IADD R9, R9, 0x1, -R24 ;  /* 0x000000010909c824 */ /* 0x000fe200078e0a18 */
[----:B--2---:R-:W-:-:S02]  /*5500*/  IABS R12, R53 ;  /* 0x00000035000c7213 */ /* 0x004fc40000000000 */
[----:B------:R-:W-:Y:S02]  /*5510*/  ISETP.GE.AND P4, PT, R53, RZ, PT ;  /* 0x000000ff3500720c */ /* 0x000fe40003f86270 */
[----:B------:R-:W2:Y:S01]  /*5520*/  LDL.LU R53, [R1+0x410] ;  /* 0x0004100001357983 */ /* 0x000ea20000300800 */
[C---:B------:R-:W-:Y:S02]  /*5530*/  ISETP.GT.U32.AND P6, PT, R24.reuse, R6, PT ;  /* 0x000000061800720c */ /* 0x040fe40003fc4070 */
[----:B----4-:R-:W-:Y:S02]  /*5540*/  IABS R7, R43 ;  /* 0x0000002b00077213 */ /* 0x010fe40000000000 */
[----:B------:R-:W-:Y:S02]  /*5550*/  ISETP.GE.AND P2, PT, R43, RZ, PT ;  /* 0x000000ff2b00720c */ /* 0x000fe40003f46270 */
[----:B------:R-:W4:Y:S01]  /*5560*/  LDL.LU R43, [R1+0x414] ;  /* 0x00041400012b7983 */ /* 0x000f220000300800 */
[----:B------:R-:W-:-:S06]  /*5570*/  ISETP.GT.U32.AND P3, PT, R24, R4, PT ;  /* 0x000000041800720c */ /* 0x000fcc0003f64070 */
[----:B------:R-:W-:-:S05]  /*5580*/  @!P6 IMAD.IADD R6, R6, 0x1, -R24 ;  /* 0x000000010606e824 */ /* 0x000fca00078e0a18 */
[----:B------:R-:W-:Y:S02]  /*5590*/  ISETP.GT.U32.AND P6, PT, R24, R6, PT ;  /* 0x000000061800720c */ /* 0x000fe40003fc4070 */
[----:B------:R-:W-:-:S04]  /*55a0*/  @!P3 IMAD.IADD R4, R4, 0x1, -R24 ;  /* 0x000000010404b824 */ /* 0x000fc800078e0a18 */
[----:B------:R-:W-:Y:S01]  /*55b0*/  @!P1 IMAD.MOV R4, RZ, RZ, -R4 ;  /* 0x000000ffff049224 */ /* 0x000fe200078e0a04 */
[----:B------:R-:W-:Y:S02]  /*55c0*/  ISETP.GT.U32.AND P1, PT, R24, R9, PT ;  /* 0x000000091800720c */ /* 0x000fe40003f24070 */
[----:B------:R-:W-:Y:S02]  /*55d0*/  IABS R8, R46 ;  /* 0x0000002e00087213 */ /* 0x000fe40000000000 */
[----:B------:R1:W-:Y:S02]  /*55e0*/  STL [R1+0x1c4], R4 ;  /* 0x0001c40401007387 */ /* 0x0003e40000100800 */
[----:B------:R-:W-:Y:S01]  /*55f0*/  @!P6 IMAD.IADD R6, R6, 0x1, -R24 ;  /* 0x000000010606e824 */ /* 0x000fe200078e0a18 */
[----:B------:R-:W-:Y:S02]  /*5600*/  ISETP.GE.AND P6, PT, R46, RZ, PT ;  /* 0x000000ff2e00720c */ /* 0x000fe40003fc6270 */
[----:B------:R-:W4:Y:S01]  /*5610*/  LDL.LU R46, [R1+0x418] ;  /* 0x00041800012e7983 */ /* 0x000f220000300800 */
[----:B------:R-:W-:-:S03]  /*5620*/  IMAD.HI.U32 R2, R20, R7, RZ ;  /* 0x0000000714027227 */ /* 0x000fc600078e00ff */
[----:B------:R-:W4:Y:S01]  /*5630*/  LDL.LU R35, [R1+0x41c] ;  /* 0x00041c0001237983 */ /* 0x000f220000300800 */
[----:B------:R-:W-:Y:S01]  /*5640*/  @!P5 IMAD.MOV R6, RZ, RZ, -R6 ;  /* 0x000000ffff06d224 */ /* 0x000fe200078e0a06 */
[----:B-1----:R-:W-:Y:S01]  /*5650*/  IABS R4, R41 ;  /* 0x0000002900047213 */ /* 0x002fe20000000000 */
[----:B------:R-:W-:Y:S02]  /*5660*/  IMAD.MOV R2, RZ, RZ, -R2 ;  /* 0x000000ffff027224 */ /* 0x000fe400078e0a02 */
[----:B------:R-:W-:Y:S01]  /*5670*/  @!P1 IMAD.IADD R9, R9, 0x1, -R24 ;  /* 0x0000000109099824 */ /* 0x000fe200078e0a18 */
[----:B------:R-:W-:Y:S01]  /*5680*/  STL [R1+0x1b8], R6 ;  /* 0x0001b80601007387 */ /* 0x000fe20000100800 */
[----:B------:R-:W-:Y:S01]  /*5690*/  ISETP.GE.AND P1, PT, R41, RZ, PT ;  /* 0x000000ff2900720c */ /* 0x000fe20003f26270 */
[----:B------:R-:W-:Y:S02]  /*56a0*/  IMAD R7, R24, R2, R7 ;  /* 0x0000000218077224 */ /* 0x000fe400078e0207 */
[----:B------:R-:W4:Y:S01]  /*56b0*/  LDL.LU R41, [R1+0x420] ;  /* 0x0004200001297983 */ /* 0x000f220000300800 */
[----:B------:R-:W-:-:S02]  /*56c0*/  @!P0 IMAD.MOV R9, RZ, RZ, -R9 ;  /* 0x000000ffff098224 */ /* 0x000fc400078e0a09 */
[----:B------:R-:W-:-:S03]  /*56d0*/  ISETP.GT.U32.AND P3, PT, R24, R7, PT ;  /* 0x000000071800720c */ /* 0x000fc60003f64070 */
[----:B------:R1:W-:Y:S10]  /*56e0*/  STL [R1+0x1a4], R9 ;  /* 0x0001a40901007387 */ /* 0x0003f40000100800 */
[----:B------:R-:W-:-:S05]  /*56f0*/  @!P3 IMAD.IADD R7, R7, 0x1, -R24 ;  /* 0x000000010707b824 */ /* 0x000fca00078e0a18 */
[----:B------:R-:W-:-:S13]  /*5700*/  ISETP.GT.U32.AND P3, PT, R24, R7, PT ;  /* 0x000000071800720c */ /* 0x000fda0003f64070 */
[----:B------:R-:W-:-:S04]  /*5710*/  @!P3 IMAD.IADD R7, R7, 0x1, -R24 ;  /* 0x000000010707b824 */ /* 0x000fc800078e0a18 */
[----:B------:R-:W-:Y:S01]  /*5720*/  @!P2 IMAD.MOV R7, RZ, RZ, -R7 ;  /* 0x000000ffff07a224 */ /* 0x000fe200078e0a07 */
[----:B---3--:R-:W-:Y:S02]  /*5730*/  IABS R10, R48 ;  /* 0x00000030000a7213 */ /* 0x008fe40000000000 */
[----:B------:R-:W-:Y:S02]  /*5740*/  ISETP.GE.AND P0, PT, R48, RZ, PT ;  /* 0x000000ff3000720c */ /* 0x000fe40003f06270 */
[----:B------:R-:W3:Y:S04]  /*5750*/  LDL.LU R48, [R1+0x424] ;  /* 0x0004240001307983 */ /* 0x000ee80000300800 */
[----:B------:R0:W-:Y:S01]  /*5760*/  STL [R1+0x1ac], R7 ;  /* 0x0001ac0701007387 */ /* 0x0001e20000100800 */
[----:B------:R-:W-:-:S04]  /*5770*/  IMAD.HI.U32 R2, R20, R8, RZ ;  /* 0x0000000814027227 */ /* 0x000fc800078e00ff */
[----:B------:R-:W-:-:S04]  /*5780*/  IMAD.MOV R2, RZ, RZ, -R2 ;  /* 0x000000ffff027224 */ /* 0x000fc800078e0a02 */
[----:B------:R-:W-:-:S05]  /*5790*/  IMAD R8, R24, R2, R8 ;  /* 0x0000000218087224 */ /* 0x000fca00078e0208 */
[----:B------:R-:W-:Y:S02]  /*57a0*/  ISETP.GT.U32.AND P5, PT, R24, R8, PT ;  /* 0x000000081800720c */ /* 0x000fe40003fa4070 */
[----:B--2---:R-:W-:Y:S02]  /*57b0*/  ISETP.GE.AND P2, PT, R53, RZ, PT ;  /* 0x000000ff3500720c */ /* 0x004fe40003f46270 */
[----:B-1----:R-:W-:Y:S02]  /*57c0*/  IABS R9, R53 ;  /* 0x0000003500097213 */ /* 0x002fe40000000000 */
[----:B------:R-:W2:Y:S07]  /*57d0*/  LDL.LU R53, [R1+0x428] ;  /* 0x0004280001357983 */ /* 0x000eae0000300800 */
[----:B------:R-:W-:-:S05]  /*57e0*/  @!P5 IMAD.IADD R8, R8, 0x1, -R24 ;  /* 0x000000010808d824 */ /* 0x000fca00078e0a18 */
[----:B------:R-:W-:Y:S01]  /*57f0*/  ISETP.GT.U32.AND P5, PT, R24, R8, PT ;  /* 0x000000081800720c */ /* 0x000fe20003fa4070 */
[----:B------:R-:W-:-:S04]  /*5800*/  IMAD.HI.U32 R2, R20, R12, RZ ;  /* 0x0000000c14027227 */ /* 0x000fc800078e00ff */
[----:B------:R-:W-:Y:S02]  /*5810*/  IMAD.MOV R2, RZ, RZ, -R2 ;  /* 0x000000ffff027224 */ /* 0x000fe400078e0a02 */
[----:B------:R-:W-:-:S06]  /*5820*/  IMAD.HI.U32 R6, R20, R4, RZ ;  /* 0x0000000414067227 */ /* 0x000fcc00078e00ff */
[----:B------:R-:W-:Y:S02]  /*5830*/  @!P5 IMAD.IADD R8, R8, 0x1, -R24 ;  /* 0x000000010808d824 */ /* 0x000fe400078e0a18 */
[----:B------:R-:W-:Y:S02]  /*5840*/  IMAD R12, R24, R2, R12 ;  /* 0x00000002180c7224 */ /* 0x000fe400078e020c */
[----:B------:R-:W-:Y:S02]  /*5850*/  IMAD.MOV.U32 R15, RZ, RZ, R8 ;  /* 0x000000ffff0f7224 */ /* 0x000fe400078e0008 */
[----:B------:R-:W-:Y:S01]  /*5860*/  IMAD.HI.U32 R2, R20, R10, RZ ;  /* 0x0000000a14027227 */ /* 0x000fe200078e00ff */
[----:B------:R-:W-:-:S03]  /*5870*/  ISETP.GT.U32.AND P3, PT, R24, R12, PT ;  /* 0x0000000c1800720c */ /* 0x000fc60003f64070 */
[----:B------:R-:W-:Y:S02]  /*5880*/  @!P6 IMAD.MOV R15, RZ, RZ, -R15 ;  /* 0x000000ffff0fe224 */ /* 0x000fe400078e0a0f */
[----:B------:R-:W-:Y:S02]  /*5890*/  IMAD.MOV R6, RZ, RZ, -R6 ;  /* 0x000000ffff067224 */ /* 0x000fe400078e0a06 */
[----:B------:R-:W-:Y:S01]  /*58a0*/  IMAD.MOV R2, RZ, RZ, -R2 ;  /* 0x000000ffff027224 */ /* 0x000fe200078e0a02 */
[----:B------:R-:W-:Y:S01]  /*58b0*/  STL [R1+0x1a0], R15 ;  /* 0x0001a00f01007387 */ /* 0x000fe20000100800 */
[----:B------:R-:W-:-:S03]  /*58c0*/  IMAD R4, R24, R6, R4 ;  /* 0x0000000618047224 */ /* 0x000fc600078e0204 */
[----:B------:R-:W2:Y:S01]  /*58d0*/  LDL.LU R37, [R1+0x42c] ;  /* 0x00042c0001257983 */ /* 0x000ea20000300800 */
[C---:B------:R-:W-:Y:S01]  /*58e0*/  IMAD R10, R24.reuse, R2, R10 ;  /* 0x00000002180a7224 */ /* 0x040fe200078e020a */
[----:B------:R-:W-:Y:S01]  /*58f0*/  ISETP.GT.U32.AND P5, PT, R24, R4, PT ;  /* 0x000000041800720c */ /* 0x000fe20003fa4070 */
[----:B------:R-:W-:Y:S01]  /*5900*/  @!P3 IMAD.IADD R12, R12, 0x1, -R24 ;  /* 0x000000010c0cb824 */ /* 0x000fe200078e0a18 */
[----:B------:R-:W2:Y:S02]  /*5910*/  LDL.LU R38, [R1+0x430] ;  /* 0x0004300001267983 */ /* 0x000ea40000300800 */
[C---:B------:R-:W-:Y:S02]  /*5920*/  ISETP.GT.U32.AND P6, PT, R24.reuse, R10, PT ;  /* 0x0000000a1800720c */ /* 0x040fe40003fc4070 */
[----:B------:R-:W-:Y:S02]  /*5930*/  ISETP.GT.U32.AND P3, PT, R24, R12, PT ;  /* 0x0000000c1800720c */ /* 0x000fe40003f64070 */
[----:B----4-:R-:W-:-:S05]  /*5940*/  IABS R2, R43 ;  /* 0x0000002b00027213 */ /* 0x010fca0000000000 */
[----:B------:R-:W-:Y:S01]  /*5950*/  @!P5 IADD3 R4, PT, PT, R4, -R24, RZ ;  /* 0x800000180404d210 */ /* 0x000fe20007ffe0ff */
[----:B0-----:R-:W-:-:S04]  /*5960*/  IMAD.HI.U32 R7, R20, R2, RZ ;  /* 0x0000000214077227 */ /* 0x001fc800078e00ff */
[----:B------:R-:W-:Y:S01]  /*5970*/  @!P6 IMAD.IADD R10, R10, 0x1, -R24 ;  /* 0x000000010a0ae824 */ /* 0x000fe200078e0a18 */
[----:B------:R-:W-:Y:S01]  /*5980*/  ISETP.GT.U32.AND P6, PT, R24, R4, PT ;  /* 0x000000041800720c */ /* 0x000fe20003fc4070 */
[----:B------:R-:W-:-:S04]  /*5990*/  IMAD.HI.U32 R6, R20, R9, RZ ;  /* 0x0000000914067227 */ /* 0x000fc800078e00ff */
[----:B------:R-:W-:Y:S02]  /*59a0*/  IMAD.MOV R7, RZ, RZ, -R7 ;  /* 0x000000ffff077224 */ /* 0x000fe400078e0a07 */
[----:B------:R-:W-:Y:S02]  /*59b0*/  @!P3 IMAD.IADD R12, R12, 0x1, -R24 ;  /* 0x000000010c0cb824 */ /* 0x000fe400078e0a18 */
[----:B------:R-:W-:Y:S02]  /*59c0*/  IMAD.MOV R6, RZ, RZ, -R6 ;  /* 0x000000ffff067224 */ /* 0x000fe400078e0a06 */
[C---:B------:R-:W-:Y:S02]  /*59d0*/  IMAD R2, R24.reuse, R7, R2 ;  /* 0x0000000718027224 */ /* 0x040fe400078e0202 */
[----:B------:R-:W-:Y:S02]  /*59e0*/  IMAD.MOV.U32 R17, RZ, RZ, R12 ;  /* 0x000000ffff117224 */ /* 0x000fe400078e000c */
[----:B------:R-:W-:-:S02]  /*59f0*/  IMAD R9, R24, R6, R9 ;  /* 0x0000000618097224 */ /* 0x000fc400078e0209 */
[----:B------:R-:W-:Y:S02]  /*5a00*/  @!P4 IMAD.MOV R17, RZ, RZ, -R17 ;  /* 0x000000ffff11c224 */ /* 0x000fe400078e0a11 */
[----:B------:R-:W-:Y:S01]  /*5a10*/  @!P6 IMAD.IADD R4, R4, 0x1, -R24 ;  /* 0x000000010404e824 */ /* 0x000fe200078e0a18 */
[C---:B------:R-:W-:Y:S02]  /*5a20*/  ISETP.GT.U32.AND P6, PT, R24.reuse, R2, PT ;  /* 0x000000021800720c */ /* 0x040fe40003fc4070 */
[----:B------:R-:W-:Y:S01]  /*5a30*/  ISETP.GT.U32.AND P5, PT, R24, R9, PT ;  /* 0x000000091800720c */ /* 0x000fe20003fa4070 */
[----:B------:R0:W-:Y:S01]  /*5a40*/  STL [R1+0x18c], R17 ;  /* 0x00018c1101007387 */ /* 0x0001e20000100800 */
[----:B------:R-:W-:Y:S02]  /*5a50*/  IABS R14, R46 ;  /* 0x0000002e000e7213 */ /* 0x000fe40000000000 */
[----:B------:R-:W-:Y:S01]  /*5a60*/  IABS R13, R35 ;  /* 0x00000023000d7213 */ /* 0x000fe20000000000 */
[----:B0-----:R-:W-:Y:S01]  /*5a70*/  IMAD.MOV.U32 R17, RZ, RZ, R4 ;  /* 0x000000ffff117224 */ /* 0x001fe200078e0004 */
[----:B------:R-:W-:Y:S01]  /*5a80*/  ISETP.GE.AND P3, PT, R43, RZ, PT ;  /* 0x000000ff2b00720c */ /* 0x000fe20003f66270 */
[----:B------:R-:W-:Y:S01]  /*5a90*/  IMAD.HI.U32 R8, R20, R14, RZ ;  /* 0x0000000e14087227 */ /* 0x000fe200078e00ff */
[----:B------:R-:W4:Y:S03]  /*5aa0*/  LDL.LU R43, [R1+0x434] ;  /* 0x00043400012b7983 */ /* 0x000f260000300800 */
[----:B------:R-:W-:-:S02]  /*5ab0*/  @!P1 IMAD.MOV R17, RZ, RZ, -R17 ;  /* 0x000000ffff119224 */ /* 0x000fc400078e0a11 */
[--C-:B------:R-:W-:Y:S01]  /*5ac0*/  @!P6 IMAD.IADD R2, R2, 0x1, -R24.reuse ;  /* 0x000000010202e824 */ /* 0x100fe200078e0a18 */
[----:B------:R-:W-:Y:S01]  /*5ad0*/  ISETP.GE.AND P6, PT, R46, RZ, PT ;  /* 0x000000ff2e00720c */ /* 0x000fe20003fc6270 */
[----:B------:R-:W-:Y:S01]  /*5ae0*/  @!P5 IMAD.IADD R9, R9, 0x1, -R24 ;  /* 0x000000010909d824 */ /* 0x000fe200078e0a18 */
[----:B------:R-:W-:Y:S01]  /*5af0*/  STL [R1+0x184], R17 ;  /* 0x0001841101007387 */ /* 0x000fe20000100800 */
[----:B------:R-:W-:Y:S01]  /*5b00*/  IABS R7, R41 ;  /* 0x0000002900077213 */ /* 0x000fe20000000000 */
[----:B------:R-:W-:Y:S01]  /*5b10*/  IMAD.MOV R8, RZ, RZ, -R8 ;  /* 0x000000ffff087224 */ /* 0x000fe200078e0a08 */
[----:B------:R-:W-:Y:S01]  /*5b20*/  ISETP.GT.U32.AND P4, PT, R24, R10, PT ;  /* 0x0000000a1800720c */ /* 0x000fe20003f84070 */
[----:B------:R-:W4:Y:S01]  /*5b30*/  LDL.LU R46, [R1+0x438] ;  /* 0x00043800012e7983 */ /* 0x000f220000300800 */
[----:B------:R-:W-:Y:S01]  /*5b40*/  IMAD.HI.U32 R6, R20, R13, RZ ;  /* 0x0000000d14067227 */ /* 0x000fe200078e00ff */
[----:B------:R-:W-:-:S03]  /*5b50*/  ISETP.GT.U32.AND P5, PT, R24, R9, PT ;  /* 0x000000091800720c */ /* 0x000fc60003fa4070 */
[----:B------:R-:W-:Y:S02]  /*5b60*/  IMAD R14, R24, R8, R14 ;  /* 0x00000008180e7224 */ /* 0x000fe400078e020e */
[----:B------:R-:W-:Y:S02]  /*5b70*/  IMAD.MOV R6, RZ, RZ, -R6 ;  /* 0x000000ffff067224 */ /* 0x000fe400078e0a06 */
[----:B------:R-:W-:-:S04]  /*5b80*/  IMAD.HI.U32 R8, R20, R7, RZ ;  /* 0x0000000714087227 */ /* 0x000fc800078e00ff */
[----:B------:R-:W-:Y:S02]  /*5b90*/  IMAD R13, R24, R6, R13 ;  /* 0x00000006180d7224 */ /* 0x000fe400078e020d */
[----:B------:R-:W-:Y:S01]  /*5ba0*/  IMAD.MOV R8, RZ, RZ, -R8 ;  /* 0x000000ffff087224 */ /* 0x000fe200078e0a08 */
[----:B---3--:R-:W-:Y:S01]  /*5bb0*/  IABS R15, R48 ;  /* 0x00000030000f7213 */ /* 0x008fe20000000000 */
[--C-:B------:R-:W-:Y:S01]  /*5bc0*/  @!P4 IMAD.IADD R10, R10, 0x1, -R24.reuse ;  /* 0x000000010a0ac824 */ /* 0x100fe200078e0a18 */
[C---:B------:R-:W-:Y:S01]  /*5bd0*/  ISETP.GT.U32.AND P4, PT, R24.reuse, R13, PT ;  /* 0x0000000d1800720c */ /* 0x040fe20003f84070 */
[C---:B------:R-:W-:Y:S02]  /*5be0*/  IMAD R7, R24.reuse, R8, R7 ;  /* 0x0000000818077224 */ /* 0x040fe400078e0207 */
[----:B------:R-:W-:Y:S02]  /*5bf0*/  IMAD.MOV.U32 R12, RZ, RZ, R15 ;  /* 0x000000ffff0c7224 */ /* 0x000fe400078e000f */
[----:B------:R-:W-:Y:S01]  /*5c00*/  @!P5 IMAD.IADD R9, R9, 0x1, -R24 ;  /* 0x000000010909d824 */ /* 0x000fe200078e0a18 */
[----:B------:R-:W-:Y:S01]  /*5c10*/  ISETP.GT.U32.AND P5, PT, R24, R7, PT ;  /* 0x000000071800720c */ /* 0x000fe20003fa4070 */
[----:B------:R-:W-:-:S04]  /*5c20*/  IMAD.HI.U32 R15, R20, R12, RZ ;  /* 0x0000000c140f7227 */ /* 0x000fc800078e00ff */
[----:B------:R-:W-:Y:S02]  /*5c30*/  @!P0 IMAD.MOV R10, RZ, RZ, -R10 ;  /* 0x000000ffff0a8224 */ /* 0x000fe400078e0a0a */
[----:B------:R-:W-:Y:S02]  /*5c40*/  IMAD.MOV R15, RZ, RZ, -R15 ;  /* 0x000000ffff0f7224 */ /* 0x000fe400078e0a0f */
[----:B------:R-:W-:Y:S01]  /*5c50*/  @!P4 IMAD.IADD R13, R13, 0x1, -R24 ;  /* 0x000000010d0dc824 */ /* 0x000fe200078e0a18 */
[----:B------:R0:W-:Y:S01]  /*5c60*/  STL [R1+0x170], R10 ;  /* 0x0001700a01007387 */ /* 0x0001e20000100800 */
[C---:B------:R-:W-:Y:S02]  /*5c70*/  IMAD R12, R24.reuse, R15, R12 ;  /* 0x0000000f180c7224 */ /* 0x040fe400078e020c */
[----:B------:R-:W-:Y:S01]  /*5c80*/  @!P5 IMAD.IADD R7, R7, 0x1, -R24 ;  /* 0x000000010707d824 */ /* 0x000fe200078e0a18 */
[C---:B------:R-:W-:Y:S01]  /*5c90*/  ISETP.GT.U32.AND P5, PT, R24.reuse, R13, PT ;  /* 0x0000000d1800720c */ /* 0x040fe20003fa4070 */
[----:B0-----:R-:W-:Y:S01]  /*5ca0*/  IMAD.MOV.U32 R10, RZ, RZ, R9 ;  /* 0x000000ffff0a7224 */ /* 0x001fe200078e0009 */
[----:B------:R-:W-:-:S03]  /*5cb0*/  ISETP.GT.U32.AND P1, PT, R24, R14, PT ;  /* 0x0000000e1800720c */ /* 0x000fc60003f24070 */
[----:B------:R-:W-:Y:S01]  /*5cc0*/  @!P2 IMAD.MOV R10, RZ, RZ, -R10 ;  /* 0x000000ffff0aa224 */ /* 0x000fe200078e0a0a */
[----:B------:R-:W-:-:S07]  /*5cd0*/  ISETP.GT.U32.AND P2, PT, R24, R12, PT ;  /* 0x0000000c1800720c */ /* 0x000fce0003f44070 */
[--C-:B------:R-:W-:Y:S01]  /*5ce0*/  @!P5 IMAD.IADD R13, R13, 0x1, -R24.reuse ;  /* 0x000000010d0dd824 */ /* 0x100fe200078e0a18 */
[----:B------:R-:W-:Y:S01]  /*5cf0*/  ISETP.GE.AND P5, PT, R41, RZ, PT ;  /* 0x000000ff2900720c */ /* 0x000fe20003fa6270 */
[----:B------:R4:W-:Y:S04]  /*5d00*/  STL [R1+0x174], R10 ;  /* 0x0001740a01007387 */ /* 0x0009e80000100800 */
[----:B------:R-:W3:Y:S01]  /*5d10*/  LDL.LU R41, [R1+0x43c] ;  /* 0x00043c0001297983 */ /* 0x000ee20000300800 */
[--C-:B------:R-:W-:Y:S02]  /*5d20*/  @!P1 IMAD.IADD R14, R14, 0x1, -R24.reuse ;  /* 0x000000010e0e9824 */ /* 0x100fe400078e0a18 */
[----:B------:R-:W-:Y:S01]  /*5d30*/  @!P2 IMAD.IADD R12, R12, 0x1, -R24 ;  /* 0x000000010c0ca824 */ /* 0x000fe200078e0a18 */
[----:B------:R-:W-:-:S02]  /*5d40*/  ISETP.GE.AND P2, PT, R48, RZ, PT ;  /* 0x000000ff3000720c */ /* 0x000fc40003f46270 */
[----:B------:R-:W3:Y:S01]  /*5d50*/  LDL.LU R48, [R1+0x440] ;  /* 0x0004400001307983 */ /* 0x000ee20000300800 */
[----:B------:R-:W-:-:S13]  /*5d60*/  ISETP.GT.U32.AND P4, PT, R24, R14, PT ;  /* 0x0000000e1800720c */ /* 0x000fda0003f84070 */
[----:B------:R-:W-:Y:S01]  /*5d70*/  @!P4 IMAD.IADD R14, R14, 0x1, -R24 ;  /* 0x000000010e0ec824 */ /* 0x000fe200078e0a18 */
[----:B--2---:R-:W-:-:S05]  /*5d80*/  IABS R6, R53 ;  /* 0x0000003500067213 */ /* 0x004fca0000000000 */
[----:B------:R-:W-:-:S04]  /*5d90*/  IMAD.HI.U32 R8, R20, R6, RZ ;  /* 0x0000000614087227 */ /* 0x000fc800078e00ff */
[----:B------:R-:W-:-:S04]  /*5da0*/  IMAD.MOV R8, RZ, RZ, -R8 ;  /* 0x000000ffff087224 */ /* 0x000fc800078e0a08 */
[----:B------:R-:W-:-:S05]  /*5db0*/  IMAD R6, R24, R8, R6 ;  /* 0x0000000818067224 */ /* 0x000fca00078e0206 */
[----:B------:R-:W-:-:S13]  /*5dc0*/  ISETP.GT.U32.AND P4, PT, R24, R6, PT ;  /* 0x000000061800720c */ /* 0x000fda0003f84070 */
[----:B------:R-:W-:Y:S01]  /*5dd0*/  @!P4 IMAD.IADD R6, R6, 0x1, -R24 ;  /* 0x000000010606c824 */ /* 0x000fe200078e0a18 */
[----:B------:R-:W-:Y:S02]  /*5de0*/  ISETP.GE.AND P4, PT, R53, RZ, PT ;  /* 0x000000ff3500720c */ /* 0x000fe40003f86270 */
[----:B------:R-:W2:Y:S01]  /*5df0*/  LDL.LU R53, [R1+0x444] ;  /* 0x0004440001357983 */ /* 0x000ea20000300800 */
[----:B------:R-:W-:Y:S02]  /*5e00*/  IABS R4, R37 ;  /* 0x0000002500047213 */ /* 0x000fe40000000000 */
[C---:B------:R-:W-:Y:S02]  /*5e10*/  ISETP.GT.U32.AND P1, PT, R24.reuse, R2, PT ;  /* 0x000000021800720c */ /* 0x040fe40003f24070 */
[----:B------:R-:W-:Y:S01]  /*5e20*/  ISETP.GT.U32.AND P0, PT, R24, R7, PT ;  /* 0x000000071800720c */ /* 0x000fe20003f04070 */
[----:B------:R-:W-:-:S04]  /*5e30*/  IMAD.HI.U32 R8, R20, R4, RZ ;  /* 0x0000000414087227 */ /* 0x000fc800078e00ff */
[----:B------:R-:W-:-:S04]  /*5e40*/  IMAD.MOV R8, RZ, RZ, -R8 ;  /* 0x000000ffff087224 */ /* 0x000fc800078e0a08 */
[----:B------:R-:W-:Y:S02]  /*5e50*/  IMAD R4, R24, R8, R4 ;  /* 0x0000000818047224 */ /* 0x000fe400078e0204 */
[----:B------:R-:W-:Y:S01]  /*5e60*/  @!P1 IMAD.IADD R2, R2, 0x1, -R24 ;  /* 0x0000000102029824 */ /* 0x000fe200078e0a18 */
[----:B------:R-:W-:Y:S02]  /*5e70*/  ISETP.GE.AND P1, PT, R35, RZ, PT ;  /* 0x000000ff2300720c */ /* 0x000fe40003f26270 */
[----:B------:R-:W-:Y:S02]  /*5e80*/  @!P0 IADD3 R7, PT, PT, R7, -R24, RZ ;  /* 0x8000001807078210 */ /* 0x000fe40007ffe0ff */
[----:B------:R-:W-:Y:S02]  /*5e90*/  ISETP.GT.U32.AND P0, PT, R24, R4, PT ;  /* 0x000000041800720c */ /* 0x000fe40003f04070 */
[----:B------:R-:W-:Y:S01]  /*5ea0*/  IABS R9, R38 ;  /* 0x0000002600097213 */ /* 0x000fe20000000000 */
[----:B------:R-:W-:-:S04]  /*5eb0*/  IMAD.MOV.U32 R17, RZ, RZ, R2 ;  /* 0x000000ffff117224 */ /* 0x000fc800078e0002 */
[----:B------:R-:W-:-:S04]  /*5ec0*/  IMAD.HI.U32 R15, R20, R9, RZ ;  /* 0x00000009140f7227 */ /* 0x000fc800078e00ff */
[----:B------:R-:W-:Y:S02]  /*5ed0*/  IMAD.MOV R15, RZ, RZ, -R15 ;  /* 0x000000ffff0f7224 */ /* 0x000fe400078e0a0f */
[----:B------:R-:W-:Y:S02]  /*5ee0*/  @!P3 IMAD.MOV R17, RZ, RZ, -R17 ;  /* 0x000000ffff11b224 */ /* 0x000fe400078e0a11 */
[----:B------:R-:W-:Y:S02]  /*5ef0*/  @!P6 IMAD.MOV R14, RZ, RZ, -R14 ;  /* 0x000000ffff0ee224 */ /* 0x000fe400078e0a0e */
[----:B------:R-:W-:Y:S02]  /*5f00*/  @!P0 IMAD.IADD R4, R4, 0x1, -R24 ;  /* 0x0000000104048824 */ /* 0x000fe400078e0a18 */
[----:B------:R-:W-:Y:S02]  /*5f10*/  @!P1 IMAD.MOV R13, RZ, RZ, -R13 ;  /* 0x000000ffff0d9224 */ /* 0x000fe400078e0a0d */
[----:B------:R-:W-:-:S02]  /*5f20*/  IMAD R9, R24, R15, R9 ;  /* 0x0000000f18097224 */ /* 0x000fc400078e0209 */
[----:B------:R-:W-:Y:S01]  /*5f30*/  @!P5 IMAD.MOV R7, RZ, RZ, -R7 ;  /* 0x000000ffff07d224 */ /* 0x000fe200078e0a07 */
[----:B------:R-:W-:Y:S01]  /*5f40*/  STL [R1+0x124], R17 ;  /* 0x0001241101007387 */ /* 0x000fe20000100800 */
[----:B------:R-:W-:-:S03]  /*5f50*/  ISETP.GT.U32.AND P3, PT, R24, R4, PT ;  /* 0x000000041800720c */ /* 0x000fc60003f64070 */
[----:B------:R-:W-:Y:S01]  /*5f60*/  STL [R1+0x134], R14 ;  /* 0x0001340e01007387 */ /* 0x000fe20000100800 */
[----:B------:R-:W-:Y:S02]  /*5f70*/  ISETP.GT.U32.AND P1, PT, R24, R9, PT ;  /* 0x000000091800720c */ /* 0x000fe40003f24070 */
[----:B------:R-:W-:Y:S01]  /*5f80*/  ISETP.GE.AND P5, PT, R37, RZ, PT ;  /* 0x000000ff2500720c */ /* 0x000fe20003fa6270 */
[----:B------:R-:W-:Y:S04]  /*5f90*/  STL [R1+0x14c], R13 ;  /* 0x00014c0d01007387 */ /* 0x000fe80000100800 */
[----:B------:R0:W-:Y:S04]  /*5fa0*/  STL [R1+0x164], R7 ;  /* 0x0001640701007387 */ /* 0x0001e80000100800 */
[----:B------:R-:W2:Y:S01]  /*5fb0*/  LDL.LU R37, [R1+0x448] ;  /* 0x0004480001257983 */ /* 0x000ea20000300800 */
[--C-:B------:R-:W-:Y:S01]  /*5fc0*/  @!P3 IMAD.IADD R4, R4, 0x1, -R24.reuse ;  /* 0x000000010404b824 */ /* 0x100fe200078e0a18 */
[----:B----4-:R-:W-:Y:S01]  /*5fd0*/  IABS R10, R43 ;  /* 0x0000002b000a7213 */ /* 0x010fe20000000000 */
[----:B------:R-:W-:Y:S01]  /*5fe0*/  @!P1 IMAD.IADD R9, R9, 0x1, -R24 ;  /* 0x0000000109099824 */ /* 0x000fe200078e0a18 */
[----:B------:R-:W-:-:S02]  /*5ff0*/  ISETP.GE.AND P3, PT, R43, RZ, PT ;  /* 0x000000ff2b00720c */ /* 0x000fc40003f66270 */
[----:B------:R-:W4:Y:S01]  /*6000*/  LDL.LU R43, [R1+0x44c] ;  /* 0x00044c00012b7983 */ /* 0x000f220000300800 */
[----:B------:R-:W-:Y:S02]  /*6010*/  IABS R8, R46 ;  /* 0x0000002e00087213 */ /* 0x000fe40000000000 */
[----:B------:R-:W-:Y:S02]  /*6020*/  ISETP.GE.AND P1, PT, R46, RZ, PT ;  /* 0x000000ff2e00720c */ /* 0x000fe40003f26270 */
[----:B------:R-:W4:Y:S01]  /*6030*/  LDL.LU R46, [R1+0x450] ;  /* 0x00045000012e7983 */ /* 0x000f220000300800 */
[----:B------:R-:W-:Y:S01]  /*6040*/  ISETP.GT.U32.AND P6, PT, R24, R6, PT ;  /* 0x000000061800720c */ /* 0x000fe20003fc4070 */
[----:B------:R-:W-:Y:S01]  /*6050*/  IMAD.HI.U32 R2, R20, R10, RZ ;  /* 0x0000000a14027227 */ /* 0x000fe200078e00ff */
[----:B------:R-:W-:Y:S01]  /*6060*/  ISETP.GT.U32.AND P0, PT, R24, R12, PT ;  /* 0x0000000c1800720c */ /* 0x000fe20003f04070 */
[----:B------:R-:W4:Y:S02]  /*6070*/  LDL.LU R35, [R1+0x454] ;  /* 0x0004540001237983 */ /* 0x000f240000300800 */
[----:B------:R-:W-:-:S04]  /*6080*/  IMAD.MOV R2, RZ, RZ, -R2 ;  /* 0x000000ffff027224 */ /* 0x000fc800078e0a02 */
[----:B------:R-:W-:-:S04]  /*6090*/  IMAD R10, R24, R2, R10 ;  /* 0x00000002180a7224 */ /* 0x000fc800078e020a */
[--C-:B------:R-:W-:Y:S01]  /*60a0*/  @!P6 IMAD.IADD R6, R6, 0x1, -R24.reuse ;  /* 0x000000010606e824 */ /* 0x100fe200078e0a18 */
[----:B------:R-:W-:Y:S01]  /*60b0*/  ISETP.GT.U32.AND P6, PT, R24, R10, PT ;  /* 0x0000000a1800720c */ /* 0x000fe20003fc4070 */
[----:B------:R-:W-:Y:S02]  /*60c0*/  @!P0 IMAD.IADD R12, R12, 0x1, -R24 ;  /* 0x000000010c0c8824 */ /* 0x000fe400078e0a18 */
[----:B0-----:R-:W-:-:S04]  /*60d0*/  IMAD.HI.U32 R7, R20, R8, RZ ;  /* 0x0000000814077227 */ /* 0x001fc800078e00ff */
[----:B------:R-:W-:-:S06]  /*60e0*/  IMAD.MOV.U32 R14, RZ, RZ, R12 ;  /* 0x000000ffff0e7224 */ /* 0x000fcc00078e000c */
[----:B------:R-:W-:Y:S01]  /*60f0*/  @!P6 IMAD.IADD R10, R10, 0x1, -R24 ;  /* 0x000000010a0ae824 */ /* 0x000fe200078e0a18 */
[C---:B------:R-:W-:Y:S01]  /*6100*/  ISETP.GT.U32.AND P6, PT, R24.reuse, R9, PT ;  /* 0x000000091800720c */ /* 0x040fe20003fc4070 */
[----:B------:R-:W-:Y:S02]  /*6110*/  @!P2 IMAD.MOV R14, RZ, RZ, -R14 ;  /* 0x000000ffff0ea224 */ /* 0x000fe400078e0a0e */
[----:B------:R-:W-:Y:S02]  /*6120*/  @!P4 IMAD.MOV R6, RZ, RZ, -R6 ;  /* 0x000000ffff06c224 */ /* 0x000fe400078e0a06 */
[----:B------:R-:W-:Y:S02]  /*6130*/  IMAD.MOV R7, RZ, RZ, -R7 ;  /* 0x000000ffff077224 */ /* 0x000fe400078e0a07 */
[----:B------:R-:W-:Y:S01]  /*6140*/  @!P5 IMAD.MOV R4, RZ, RZ, -R4 ;  /* 0x000000ffff04d224 */ /* 0x000fe200078e0a04 */
[----:B------:R0:W-:Y:S01]  /*6150*/  STL [R1+0x15c], R14 ;  /* 0x00015c0e01007387 */ /* 0x0001e20000100800 */
[----:B------:R-:W-:Y:S01]  /*6160*/  IMAD R8, R24, R7, R8 ;  /* 0x0000000718087224 */ /* 0x000fe200078e0208 */
[----:B------:R-:W-:-:S02]  /*6170*/  ISETP.GE.AND P0, PT, R38, RZ, PT ;  /* 0x000000ff2600720c */ /* 0x000fc40003f06270 */
[----:B------:R1:W-:Y:S01]  /*6180*/  STL [R1+0x158], R6 ;  /* 0x0001580601007387 */ /* 0x0003e20000100800 */
[----:B------:R-:W-:-:S03]  /*6190*/  @!P6 IMAD.IADD R9, R9, 0x1, -R24 ;  /* 0x000000010909e824 */ /* 0x000fc600078e0a18 */
[----:B------:R0:W-:Y:S01]  /*61a0*/  STL [R1+0x154], R4 ;  /* 0x0001540401007387 */ /* 0x0001e20000100800 */
[----:B---3--:R-:W-:Y:S02]  /*61b0*/  IABS R7, R48 ;  /* 0x0000003000077213 */ /* 0x008fe40000000000 */
[----:B------:R-:W-:Y:S02]  /*61c0*/  ISETP.GE.AND P6, PT, R48, RZ, PT ;  /* 0x000000ff3000720c */ /* 0x000fe40003fc6270 */
[----:B------:R-:W3:Y:S04]  /*61d0*/  LDL.LU R48, [R1+0x458] ;  /* 0x0004580001307983 */ /* 0x000ee80000300800 */
[----:B------:R-:W3:Y:S01]  /*61e0*/  LDL.LU R38, [R1+0x45c] ;  /* 0x00045c0001267983 */ /* 0x000ee20000300800 */
[----:B------:R-:W-:Y:S01]  /*61f0*/  ISETP.GT.U32.AND P4, PT, R24, R8, PT ;  /* 0x000000081800720c */ /* 0x000fe20003f84070 */
[----:B0-----:R-:W-:-:S04]  /*6200*/  IMAD.MOV.U32 R14, RZ, RZ, R9 ;  /* 0x000000ffff0e7224 */ /* 0x001fc800078e0009 */
[----:B------:R-:W-:-:S05]  /*6210*/  @!P0 IMAD.MOV R14, RZ, RZ, -R14 ;  /* 0x000000ffff0e8224 */ /* 0x000fca00078e0a0e */
[----:B------:R-:W-:Y:S03]  /*6220*/  STL [R1+0x140], R14 ;  /* 0x0001400e01007387 */ /* 0x000fe60000100800 */
[----:B------:R-:W-:Y:S02]  /*6230*/  @!P4 IADD3 R8, PT, PT, R8, -R24, RZ ;  /* 0x800000180808c210 */ /* 0x000fe40007ffe0ff */
[----:B--2---:R-:W-:Y:S02]  /*6240*/  IABS R12, R53 ;  /* 0x00000035000c7213 */ /* 0x004fe40000000000 */
[----:B------:R-:W-:Y:S02]  /*6250*/  ISETP.GE.AND P4, PT, R53, RZ, PT ;  /* 0x000000ff3500720c */ /* 0x000fe40003f86270 */
[----:B------:R-:W2:Y:S01]  /*6260*/  LDL.LU R53, [R1+0x460] ;  /* 0x0004600001357983 */ /* 0x000ea20000300800 */
[----:B------:R-:W-:-:S02]  /*6270*/  IABS R2, R41 ;  /* 0x0000002900027213 */ /* 0x000fc40000000000 */
[----:B------:R-:W-:-:S03]  /*6280*/  ISETP.GT.U32.AND P2, PT, R24, R10, PT ;  /* 0x0000000a1800720c */ /* 0x000fc60003f44070 */
[----:B------:R-:W-:-:S04]  /*6290*/  IMAD.HI.U32 R13, R20, R2, RZ ;  /* 0x00000002140d7227 */ /* 0x000fc800078e00ff */
[----:B------:R-:W-:-:S04]  /*62a0*/  IMAD.MOV R13, RZ, RZ, -R13 ;  /* 0x000000ffff0d7224 */ /* 0x000fc800078e0a0d */
[----:B------:R-:W-:Y:S02]  /*62b0*/  IMAD R2, R24, R13, R2 ;  /* 0x0000000d18027224 */ /* 0x000fe400078e0202 */
[----:B------:R-:W-:-:S03]  /*62c0*/  @!P2 IMAD.IADD R10, R10, 0x1, -R24 ;  /* 0x000000010a0aa824 */ /* 0x000fc600078e0a18 */
[----:B------:R-:W-:Y:S01]  /*62d0*/  ISETP.GT.U32.AND P2, PT, R24, R2, PT ;  /* 0x000000021800720c */ /* 0x000fe20003f44070 */
[----:B-1----:R-:W-:Y:S02]  /*62e0*/  IMAD.MOV.U32 R6, RZ, RZ, R12 ;  /* 0x000000ffff067224 */ /* 0x002fe400078e000c */
[----:B------:R-:W-:-:S04]  /*62f0*/  IMAD.HI.U32 R13, R20, R7, RZ ;  /* 0x00000007140d7227 */ /* 0x000fc800078e00ff */
[----:B------:R-:W-:-:S04]  /*6300*/  IMAD.HI.U32 R12, R20, R6, RZ ;  /* 0x00000006140c7227 */ /* 0x000fc800078e00ff */
[----:B------:R-:W-:Y:S02]  /*6310*/  IMAD.MOV R13, RZ, RZ, -R13 ;  /* 0x000000ffff0d7224 */ /* 0x000fe400078e0a0d */
[----:B------:R-:W-:Y:S01]  /*6320*/  @!P2 IMAD.IADD R2, R2, 0x1, -R24 ;  /* 0x000000010202a824 */ /* 0x000fe200078e0a18 */
[C---:B------:R-:W-:Y:S01]  /*6330*/  ISETP.GT.U32.AND P2, PT, R24.reuse, R8, PT ;  /* 0x000000081800720c */ /* 0x040fe20003f44070 */
[----:B------:R-:W-:Y:S02]  /*6340*/  IMAD.MOV R12, RZ, RZ, -R12 ;  /* 0x000000ffff0c7224 */ /* 0x000fe400078e0a0c */
[C---:B------:R-:W-:Y:S02]  /*6350*/  IMAD R7, R24.reuse, R13, R7 ;  /* 0x0000000d18077224 */ /* 0x040fe400078e0207 */
[C---:B------:R-:W-:Y:S02]  /*6360*/  IMAD R6, R24.reuse, R12, R6 ;  /* 0x0000000c18067224 */ /* 0x040fe400078e0206 */
[----:B------:R-:W-:Y:S01]  /*6370*/  @!P3 IMAD.MOV R10, RZ, RZ, -R10 ;  /* 0x000000ffff0ab224 */ /* 0x000fe200078e0a0a */
[----:B------:R-:W-:-:S02]  /*6380*/  ISETP.GT.U32.AND P3, PT, R24, R7, PT ;  /* 0x000000071800720c */ /* 0x000fc40003f64070 */
[----:B------:R-:W-:-:S03]  /*6390*/  ISETP.GT.U32.AND P0, PT, R24, R2, PT ;  /* 0x000000021800720c */ /* 0x000fc60003f04070 */
[----:B------:R-:W-:Y:S01]  /*63a0*/  @!P2 IMAD.IADD R8, R8, 0x1, -R24 ;  /* 0x000000010808a824 */ /* 0x000fe200078e0a18 */
[----:B------:R-:W-:Y:S02]  /*63b0*/  ISETP.GT.U32.AND P2, PT, R24, R6, PT ;  /* 0x000000061800720c */ /* 0x000fe40003f44070 */
[----:B------:R-:W-:-:S05]  /*63c0*/  IABS R4, R37 ;  /* 0x0000002500047213 */ /* 0x000fca0000000000 */
[----:B------:R-:W-:-:S04]  /*63d0*/  IMAD.HI.U32 R9, R20, R4, RZ ;  /* 0x0000000414097227 */ /* 0x000fc800078e00ff */
[----:B------:R-:W-:Y:S02]  /*63e0*/  IMAD.MOV R9, RZ, RZ, -R9 ;  /* 0x000000ffff097224 */ /* 0x000fe400078e0a09 */
[----:B------:R-:W-:Y:S02]  /*63f0*/  @!P3 IMAD.IADD R7, R7, 0x1, -R24 ;  /* 0x000000010707b824 */ /* 0x000fe400078e0a18 */
[----:B------:R-:W-:Y:S01]  /*6400*/  IMAD R4, R24, R9, R4 ;  /* 0x0000000918047224 */ /* 0x000fe200078e0204 */
[----:B----4-:R-:W-:Y:S01]  /*6410*/  IABS R13, R46 ;  /* 0x0000002e000d7213 */ /* 0x010fe20000000000 */
[--C-:B------:R-:W-:Y:S01]  /*6420*/  @!P0 IMAD.IADD R2, R2, 0x1, -R24.reuse ;  /* 0x0000000102028824 */ /* 0x100fe200078e0a18 */
[----:B------:R0:W-:Y:S01]  /*6430*/  STL [R1+0x13c], R10 ;  /* 0x00013c0a01007387 */ /* 0x0001e20000100800 */
[----:B------:R-:W-:Y:S01]  /*6440*/  @!P2 IMAD.IADD R6, R6, 0x1, -R24 ;  /* 0x000000010606a824 */ /* 0x000fe200078e0a18 */
[C---:B------:R-:W-:Y:S02]  /*6450*/  ISETP.GT.U32.AND P0, PT, R24.reuse, R4, PT ;  /* 0x000000041800720c */ /* 0x040fe40003f04070 */
[----:B------:R-:W-:Y:S01]  /*6460*/  ISETP.GT.U32.AND P2, PT, R24, R7, PT ;  /* 0x000000071800720c */ /* 0x000fe20003f44070 */
[----:B0-----:R-:W-:-:S04]  /*6470*/  IMAD.HI.U32 R10, R20, R13, RZ ;  /* 0x0000000d140a7227 */ /* 0x001fc800078e00ff */
[----:B------:R-:W-:-:S04]  /*6480*/  IMAD.MOV R10, RZ, RZ, -R10 ;  /* 0x000000ffff0a7224 */ /* 0x000fc800078e0a0a */
[----:B------:R-:W-:Y:S01]  /*6490*/  IMAD R13, R24, R10, R13 ;  /* 0x0000000a180d7224 */ /* 0x000fe200078e020d */
[----:B------:R-:W-:Y:S01]  /*64a0*/  ISETP.GE.AND P5, PT, R41, RZ, PT ;  /* 0x000000ff2900720c */ /* 0x000fe20003fa6270 */
[--C-:B------:R-:W-:Y:S01]  /*64b0*/  @!P0 IMAD.IADD R4, R4, 0x1, -R24.reuse ;  /* 0x0000000104048824 */ /* 0x100fe200078e0a18 */
[----:B------:R-:W-:Y:S01]  /*64c0*/  IABS R41, R43 ;  /* 0x0000002b00297213 */ /* 0x000fe20000000000 */
[----:B------:R-:W-:Y:S01]  /*64d0*/  @!P2 IMAD.IADD R7, R7, 0x1, -R24 ;  /* 0x000000010707a824 */ /* 0x000fe200078e0a18 */
[----:B------:R-:W-:Y:S01]  /*64e0*/  ISETP.GT.U32.AND P2, PT, R24, R13, PT ;  /* 0x0000000d1800720c */ /* 0x000fe20003f44070 */
[----:B------:R-:W-:Y:S01]  /*64f0*/  @!P1 IMAD.MOV R8, RZ, RZ, -R8 ;  /* 0x000000ffff089224 */ /* 0x000fe200078e0a08 */
[----:B------:R-:W-:Y:S01]  /*6500*/  IABS R12, R35 ;  /* 0x00000023000c7213 */ /* 0x000fe20000000000 */
[----:B------:R-:W-:Y:S01]  /*6510*/  IMAD.HI.U32 R14, R20, R41, RZ ;  /* 0x00000029140e7227 */ /* 0x000fe200078e00ff */
[C---:B------:R-:W-:Y:S02]  /*6520*/  ISETP.GT.U32.AND P1, PT, R24.reuse, R4, PT ;  /* 0x000000041800720c */ /* 0x040fe40003f24070 */
[----:B------:R-:W-:Y:S01]  /*6530*/  ISETP.GE.AND P3, PT, R37, RZ, PT ;  /* 0x000000ff2500720c */ /* 0x000fe20003f66270 */
[----:B------:R0:W-:Y:S01]  /*6540*/  STL [R1+0x110], R8 ;  /* 0x0001100801007387 */ /* 0x0001e20000100800 */
[----:B------:R-:W-:Y:S01]  /*6550*/  ISETP.GT.U32.AND P0, PT, R24, R6, PT ;  /* 0x000000061800720c */ /* 0x000fe20003f04070 */
[----:B------:R-:W-:-:S02]  /*6560*/  IMAD.HI.U32 R9, R20, R12, RZ ;  /* 0x0000000c14097227 */ /* 0x000fc400078e00ff */
[----:B------:R-:W4:Y:S02]  /*6570*/  LDL.LU R37, [R1+0x464] ;  /* 0x0004640001257983 */ /* 0x000f240000300800 */
[----:B------:R-:W-:Y:S02]  /*6580*/  IMAD.MOV R14, RZ, RZ, -R14 ;  /* 0x000000ffff0e7224 */ /* 0x000fe400078e0a0e */
[----:B0-----:R-:W-:Y:S02]  /*6590*/  IMAD.MOV.U32 R8, RZ, RZ, R2 ;  /* 0x000000ffff087224 */ /* 0x001fe400078e0002 */
[----:B------:R-:W-:Y:S02]  /*65a0*/  IMAD.MOV R9, RZ, RZ, -R9 ;  /* 0x000000ffff097224 */ /* 0x000fe400078e0a09 */
[----:B------:R-:W-:Y:S02]  /*65b0*/  IMAD R41, R24, R14, R41 ;  /* 0x0000000e18297224 */ /* 0x000fe400078e0229 */
[----:B------:R-:W-:-:S02]  /*65c0*/  @!P5 IMAD.MOV R8, RZ, RZ, -R8 ;  /* 0x000000ffff08d224 */ /* 0x000fc400078e0a08 */
[----:B------:R-:W-:Y:S01]  /*65d0*/  @!P2 IMAD.IADD R13, R13, 0x1, -R24 ;  /* 0x000000010d0da824 */ /* 0x000fe200078e0a18 */
[C---:B------:R-:W-:Y:S01]  /*65e0*/  ISETP.GT.U32.AND P5, PT, R24.reuse, R41, PT ;  /* 0x000000291800720c */ /* 0x040fe20003fa4070 */
[----:B------:R-:W-:Y:S01]  /*65f0*/  IMAD R12, R24, R9, R12 ;  /* 0x00000009180c7224 */ /* 0x000fe200078e020c */
[----:B------:R-:W-:Y:S01]  /*6600*/  STL [R1+0x120], R8 ;  /* 0x0001200801007387 */ /* 0x000fe20000100800 */
[--C-:B------:R-:W-:Y:S01]  /*6610*/  @!P1 IMAD.IADD R4, R4, 0x1, -R24.reuse ;  /* 0x0000000104049824 */ /* 0x100fe200078e0a18 */
[----:B------:R-:W-:Y:S01]  /*6620*/  ISETP.GE.AND P1, PT, R43, RZ, PT ;  /* 0x000000ff2b00720c */ /* 0x000fe20003f26270 */
[----:B------:R-:W-:Y:S01]  /*6630*/  @!P6 IMAD.MOV R7, RZ, RZ, -R7 ;  /* 0x000000ffff07e224 */ /* 0x000fe200078e0a07 */
[----:B------:R-:W-:Y:S01]  /*6640*/  ISETP.GT.U32.AND P6, PT, R24, R13, PT ;  /* 0x0000000d1800720c */ /* 0x000fe20003fc4070 */
[----:B------:R-:W4:Y:S01]  /*6650*/  LDL.LU R43, [R1+0x468] ;  /* 0x00046800012b7983 */ /* 0x000f220000300800 */
[----:B------:R-:W-:Y:S01]  /*6660*/  ISETP.GE.AND P2, PT, R46, RZ, PT ;  /* 0x000000ff2e00720c */ /* 0x000fe20003f46270 */
[----:B------:R-:W-:Y:S01]  /*6670*/  @!P0 IMAD.IADD R6, R6, 0x1, -R24 ;  /* 0x0000000106068824 */ /* 0x000fe200078e0a18 */
[----:B------:R-:W-:Y:S01]  /*6680*/  ISETP.GT.U32.AND P0, PT, R24, R12, PT ;  /* 0x0000000c1800720c */ /* 0x000fe20003f04070 */
[----:B------:R-:W4:Y:S04]  /*6690*/  LDL.LU R46, [R1+0x46c] ;  /* 0x00046c00012e7983 */ /* 0x000f280000300800 */
[----:B------:R0:W-:Y:S01]  /*66a0*/  STL [R1+0x114], R7 ;  /* 0x0001140701007387 */ /* 0x0001e20000100800 */
[----:B------:R-:W-:-:S02]  /*66b0*/  @!P4 IMAD.MOV R6, RZ, RZ, -R6 ;  /* 0x000000ffff06c224 */ /* 0x000fc400078e0a06 */
[----:B0-----:R-:W-:-:S04]  /*66c0*/  IMAD.MOV.U32 R7, RZ, RZ, R4 ;  /* 0x000000ffff077224 */ /* 0x001fc800078e0004 */
[----:B------:R-:W-:Y:S01]  /*66d0*/  @!P3 IMAD.MOV R7, RZ, RZ, -R7 ;  /* 0x000000ffff07b224 */ /* 0x000fe200078e0a07 */
[----:B------:R-:W-:Y:S01]  /*66e0*/  STL [R1+0x100], R6 ;  /* 0x0001000601007387 */ /* 0x000fe20000100800 */
[--C-:B------:R-:W-:Y:S01]  /*66f0*/  @!P5 IMAD.IADD R41, R41, 0x1, -R24.reuse ;  /* 0x000000012929d824 */ /* 0x100fe200078e0a18 */
[----:B---3--:R-:W-:Y:S01]  /*6700*/  IABS R10, R48 ;  /* 0x00000030000a7213 */ /* 0x008fe20000000000 */
[--C-:B------:R-:W-:Y:S01]  /*6710*/  @!P6 IMAD.IADD R13, R13, 0x1, -R24.reuse ;  /* 0x000000010d0de824 */ /* 0x100fe200078e0a18 */
[----:B------:R-:W-:Y:S01]  /*6720*/  IABS R9, R38 ;  /* 0x0000002600097213 */ /* 0x000fe20000000000 */
[----:B------:R-:W-:Y:S01]  /*6730*/  STL [R1+0x104], R7 ;  /* 0x0001040701007387 */ /* 0x000fe20000100800 */
[----:B------:R-:W-:Y:S01]  /*6740*/  ISETP.GE.AND P6, PT, R48, RZ, PT ;  /* 0x000000ff3000720c */ /* 0x000fe20003fc6270 */
[----:B------:R-:W-:Y:S02]  /*6750*/  @!P0 IMAD.IADD R12, R12, 0x1, -R24 ;  /* 0x000000010c0c8824 */ /* 0x000fe400078e0a18 */
[----:B------:R-:W3:Y:S01]  /*6760*/  LDL.LU R48, [R1+0x470] ;  /* 0x0004700001307983 */ /* 0x000ee20000300800 */
[----:B------:R-:W-:Y:S01]  /*6770*/  ISETP.GT.U32.AND P0, PT, R24, R41, PT ;  /* 0x000000291800720c */ /* 0x000fe20003f04070 */
[----:B------:R-:W-:-:S04]  /*6780*/  IMAD.HI.U32 R14, R20, R9, RZ ;  /* 0x00000009140e7227 */ /* 0x000fc800078e00ff */
[----:B------:R-:W-:-:S04]  /*6790*/  IMAD.MOV R14, RZ, RZ, -R14 ;  /* 0x000000ffff0e7224 */ /* 0x000fc800078e0a0e */
[----:B------:R-:W-:-:S04]  /*67a0*/  IMAD R9, R24, R14, R9 ;  /* 0x0000000e18097224 */ /* 0x000fc800078e0209 */
[----:B------:R-:W-:Y:S01]  /*67b0*/  @!P0 IMAD.IADD R41, R41, 0x1, -R24 ;  /* 0x0000000129298824 */ /* 0x000fe200078e0a18 */
[----:B------:R-:W-:-:S13]  /*67c0*/  ISETP.GT.U32.AND P0, PT, R24, R9, PT ;  /* 0x000000091800720c */ /* 0x000fda0003f04070 */
[----:B------:R-:W-:Y:S01]  /*67d0*/  @!P0 IMAD.IADD R9, R9, 0x1, -R24 ;  /* 0x0000000109098824 */ /* 0x000fe200078e0a18 */
[----:B--2---:R-:W-:Y:S02]  /*67e0*/  IABS R8, R53 ;  /* 0x0000003500087213 */ /* 0x004fe40000000000 */
[----:B------:R-:W-:Y:S02]  /*67f0*/  ISETP.GE.AND P0, PT, R53, RZ, PT ;  /* 0x000000ff3500720c */ /* 0x000fe40003f06270 */
[----:B------:R-:W2:Y:S01]  /*6800*/  LDL.LU R53, [R1+0x474] ;  /* 0x0004740001357983 */ /* 0x000ea20000300800 */
[----:B------:R-:W-:-:S04]  /*6810*/  IMAD.HI.U32 R2, R20, R10, RZ ;  /* 0x0000000a14027227 */ /* 0x000fc800078e00ff */
[----:B------:R-:W-:-:S04]  /*6820*/  IMAD.MOV R2, RZ, RZ, -R2 ;  /* 0x000000ffff027224 */ /* 0x000fc800078e0a02 */
[----:B------:R-:W-:-:S05]  /*6830*/  IMAD R10, R24, R2, R10 ;  /* 0x00000002180a7224 */ /* 0x000fca00078e020a */
[----:B------:R-:W-:Y:S01]  /*6840*/  ISETP.GT.U32.AND P5, PT, R24, R10, PT ;  /* 0x0000000a1800720c */ /* 0x000fe20003fa4070 */
[----:B------:R-:W-:Y:S01]  /*6850*/  IMAD.HI.U32 R2, R20, R8, RZ ;  /* 0x0000000814027227 */ /* 0x000fe200078e00ff */
[----:B------:R-:W-:-:S03]  /*6860*/  ISETP.GT.U32.AND P4, PT, R24, R12, PT ;  /* 0x0000000c1800720c */ /* 0x000fc60003f84070 */
[----:B------:R-:W-:-:S04]  /*6870*/  IMAD.MOV R2, RZ, RZ, -R2 ;  /* 0x000000ffff027224 */ /* 0x000fc800078e0a02 */
[----:B------:R-:W-:-:S04]  /*6880*/  IMAD R8, R24, R2, R8 ;  /* 0x0000000218087224 */ /* 0x000fc800078e0208 */
[----:B------:R-:W-:Y:S02]  /*6890*/  @!P5 IADD3 R10, PT, PT, R10, -R24, RZ ;  /* 0x800000180a0ad210 */ /* 0x000fe40007ffe0ff */
[----:B------:R-:W-:Y:S02]  /*68a0*/  @!P4 IMAD.IADD R12, R12, 0x1, -R24 ;  /* 0x000000010c0cc824 */ /* 0x000fe400078e0a18 */
[C---:B------:R-:W-:Y:S02]  /*68b0*/  ISETP.GT.U32.AND P5, PT, R24.reuse, R10, PT ;  /* 0x0000000a1800720c */ /* 0x040fe40003fa4070 */
[C---:B------:R-:W-:Y:S02]  /*68c0*/  ISETP.GT.U32.AND P4, PT, R24.reuse, R8, PT ;  /* 0x000000081800720c */ /* 0x040fe40003f84070 */
[----:B------:R-:W-:Y:S01]  /*68d0*/  ISETP.GE.AND P3, PT, R35, RZ, PT ;  /* 0x000000ff2300720c */ /* 0x000fe20003f66270 */
[----:B------:R-:W-:Y:S01]  /*68e0*/  @!P1 IMAD.MOV R41, RZ, RZ, -R41 ;  /* 0x000000ffff299224 */ /* 0x000fe200078e0a29 */
[----:B------:R-:W-:-:S07]  /*68f0*/  ISETP.GT.U32.AND P1, PT, R24, R9, PT ;  /* 0x000000091800720c */ /* 0x000fce0003f24070 */
[--C-:B------:R-:W-:Y:S01]  /*6900*/  @!P5 IMAD.IADD R10, R10, 0x1, -R24.reuse ;  /* 0x000000010a0ad824 */ /* 0x100fe200078e0a18 */
[----:B------:R-:W-:Y:S01]  /*6910*/  ISETP.GE.AND P5, PT, R38, RZ, PT ;  /* 0x000000ff2600720c */ /* 0x000fe20003fa6270 */
[----:B------:R-:W-:Y:S01]  /*6920*/  @!P4 IMAD.IADD R8, R8, 0x1, -R24 ;  /* 0x000000010808c824 */ /* 0x000fe200078e0a18 */
[----:B------:R-:W2:Y:S01]  /*6930*/  LDL.LU R38, [R1+0x478] ;  /* 0x0004780001267983 */ /* 0x000ea20000300800 */
[----:B------:R-:W-:-:S03]  /*6940*/  @!P2 IMAD.MOV R13, RZ, RZ, -R13 ;  /* 0x000000ffff0da224 */ /* 0x000fc600078e0a0d */
[----:B------:R-:W-:Y:S01]  /*6950*/  ISETP.GT.U32.AND P4, PT, R24, R8, PT ;  /* 0x000000081800720c */ /* 0x000fe20003f84070 */
[----:B------:R-:W-:Y:S02]  /*6960*/  @!P3 IMAD.MOV R12, RZ, RZ, -R12 ;  /* 0x000000ffff0cb224 */ /* 0x000fe400078e0a0c */
[----:B------:R-:W-:Y:S01]  /*6970*/  @!P6 IMAD.MOV R10, RZ, RZ, -R10 ;  /* 0x000000ffff0ae224 */ /* 0x000fe200078e0a0a */
[----:B------:R0:W-:Y:S01]  /*6980*/  STL [R1+0xbc], R13 ;  /* 0x0000bc0d01007387 */ /* 0x0001e20000100800 */
[----:B------:R-:W-:-:S03]  /*6990*/  @!P1 IMAD.IADD R9, R9, 0x1, -R24 ;  /* 0x0000000109099824 */ /* 0x000fc600078e0a18 */
[----:B------:R1:W-:Y:S04]  /*69a0*/  STL [R1+0xc4], R12 ;  /* 0x0000c40c01007387 */ /* 0x0003e80000100800 */
[----:B------:R-:W-:Y:S01]  /*69b0*/  STL [R1+0xe0], R10 ;  /* 0x0000e00a01007387 */ /* 0x000fe20000100800 */
[----:B------:R-:W-:Y:S02]  /*69c0*/  @!P4 IMAD.IADD R8, R8, 0x1, -R24 ;  /* 0x000000010808c824 */ /* 0x000fe400078e0a18 */
[----:B0-----:R-:W-:Y:S02]  /*69d0*/  IMAD.MOV.U32 R13, RZ, RZ, R9 ;  /* 0x000000ffff0d7224 */ /* 0x001fe400078e0009 */
[----:B-1----:R-:W-:Y:S02]  /*69e0*/  IMAD.MOV.U32 R12, RZ, RZ, R8 ;  /* 0x000000ffff0c7224 */ /* 0x002fe400078e0008 */
[----:B------:R-:W-:-:S02]  /*69f0*/  @!P5 IMAD.MOV R13, RZ, RZ, -R13 ;  /* 0x000000ffff0dd224 */ /* 0x000fc400078e0a0d */
[----:B------:R-:W-:Y:S01]  /*6a00*/  @!P0 IMAD.MOV R12, RZ, RZ, -R12 ;  /* 0x000000ffff0c8224 */ /* 0x000fe200078e0a0c */
[----:B----4-:R-:W-:-:S05]  /*6a10*/  IABS R4, R37 ;  /* 0x0000002500047213 */ /* 0x010fca0000000000 */
[----:B------:R-:W-:-:S04]  /*6a20*/  IMAD.HI.U32 R14, R20, R4, RZ ;  /* 0x00000004140e7227 */ /* 0x000fc800078e00ff */
[----:B------:R-:W-:-:S04]  /*6a30*/  IMAD.MOV R14, RZ, RZ, -R14 ;  /* 0x000000ffff0e7224 */ /* 0x000fc800078e0a0e */
[----:B------:R-:W-:Y:S01]  /*6a40*/  IMAD R4, R24, R14, R4 ;  /* 0x0000000e18047224 */ /* 0x000fe200078e0204 */
[----:B------:R-:W-:Y:S02]  /*6a50*/  IABS R6, R43 ;  /* 0x0000002b00067213 */ /* 0x000fe40000000000 */
[----:B------:R-:W-:Y:S02]  /*6a60*/  IABS R7, R46 ;  /* 0x0000002e00077213 */ /* 0x000fe40000000000 */
[----:B------:R-:W-:Y:S02]  /*6a70*/  ISETP.GE.AND P1, PT, R46, RZ, PT ;  /* 0x000000ff2e00720c */ /* 0x000fe40003f26270 */
[----:B------:R-:W4:Y:S01]  /*6a80*/  LDL.LU R46, [R1+0x47c] ;  /* 0x00047c00012e7983 */ /* 0x000f220000300800 */
[----:B------:R-:W-:Y:S01]  /*6a90*/  IMAD.HI.U32 R2, R20, R6, RZ ;  /* 0x0000000614027227 */ /* 0x000fe200078e00ff */
[----:B------:R-:W-:-:S03]  /*6aa0*/  ISETP.GT.U32.AND P2, PT, R24, R4, PT ;  /* 0x000000041800720c */ /* 0x000fc60003f44070 */
[----:B------:R-:W-:Y:S01]  /*6ab0*/  IMAD.MOV R2, RZ, RZ, -R2 ;  /* 0x000000ffff027224 */ /* 0x000fe200078e0a02 */
[----:B------:R-:W-:Y:S03]  /*6ac0*/  STL [R1+0xe4], R13 ;  /* 0x0000e40d01007387 */ /* 0x000fe60000100800 */
[----:B------:R-:W-:-:S06]  /*6ad0*/  IMAD R6, R24, R2, R6 ;  /* 0x0000000218067224 */ /* 0x000fcc00078e0206 */
[----:B------:R-:W-:Y:S01]  /*6ae0*/  @!P2 IMAD.IADD R4, R4, 0x1, -R24 ;  /* 0x000000010404a824 */ /* 0x000fe200078e0a18 */
[----:B---3--:R-:W-:Y:S02]  /*6af0*/  IABS R2, R48 ;  /* 0x0000003000027213 */ /* 0x008fe40000000000 */
[----:B------:R-:W-:Y:S02]  /*6b00*/  ISETP.GE.AND P0, PT, R48, RZ, PT ;  /* 0x000000ff3000720c */ /* 0x000fe40003f06270 */
[----:B------:R-:W3:Y:S01]  /*6b10*/  LDL.LU R48, [R1+0x480] ;  /* 0x0004800001307983 */ /* 0x000ee20000300800 */
[----:B------:R-:W-:Y:S02]  /*6b20*/  ISETP.GT.U32.AND P2, PT, R24, R4, PT ;  /* 0x000000041800720c */ /* 0x000fe40003f44070 */
[----:B------:R-:W-:Y:S01]  /*6b30*/  ISETP.GE.AND P3, PT, R37, RZ, PT ;  /* 0x000000ff2500720c */ /* 0x000fe20003f66270 */
[----:B------:R0:W-:Y:S01]  /*6b40*/  STL [R1+0xf0], R12 ;  /* 0x0000f00c01007387 */ /* 0x0001e20000100800 */
[----:B------:R-:W-:-:S03]  /*6b50*/  ISETP.GE.AND P6, PT, R43, RZ, PT ;  /* 0x000000ff2b00720c */ /* 0x000fc60003fc6270 */
[----:B------:R-:W3:Y:S06]  /*6b60*/  LDL.LU R43, [R1+0x484] ;  /* 0x00048400012b7983 */ /* 0x000eec0000300800 */
[----:B------:R-:W-:-:S04]  /*6b70*/  @!P2 IMAD.IADD R4, R4, 0x1, -R24 ;  /* 0x000000010404a824 */ /* 0x000fc800078e0a18 */
[----:B0-----:R-:W-:-:S04]  /*6b80*/  IMAD.MOV.U32 R12, RZ, RZ, R4 ;  /* 0x000000ffff0c7224 */ /* 0x001fc800078e0004 */
[----:B------:R-:W-:Y:S01]  /*6b90*/  @!P3 IMAD.MOV R12, RZ, RZ, -R12 ;  /* 0x000000ffff0cb224 */ /* 0x000fe200078e0a0c */
[----:B--2---:R-:W-:Y:S02]  /*6ba0*/  IABS R8, R53 ;  /* 0x0000003500087213 */ /* 0x004fe40000000000 */
[----:B------:R-:W-:Y:S02]  /*6bb0*/  ISETP.GE.AND P3, PT, R53, RZ, PT ;  /* 0x000000ff3500720c */ /* 0x000fe40003f66270 */
[----:B------:R-:W2:Y:S01]  /*6bc0*/  LDL.LU R53, [R1+0x488] ;  /* 0x0004880001357983 */ /* 0x000ea20000300800 */
[----:B------:R-:W-:-:S04]  /*6bd0*/  IMAD.HI.U32 R10, R20, R7, RZ ;  /* 0x00000007140a7227 */ /* 0x000fc800078e00ff */
[----:B------:R-:W-:Y:S01]  /*6be0*/  IMAD.MOV R10, RZ, RZ, -R10 ;  /* 0x000000ffff0a7224 */ /* 0x000fe200078e0a0a */
[----:B------:R-:W-:-:S03]  /*6bf0*/  ISETP.GT.U32.AND P4, PT, R24, R6, PT ;  /* 0x000000061800720c */ /* 0x000fc60003f84070 */
[----:B------:R-:W-:-:S05]  /*6c00*/  IMAD R7, R24, R10, R7 ;  /* 0x0000000a18077224 */ /* 0x000fca00078e0207 */
[----:B------:R-:W-:Y:S01]  /*6c10*/  ISETP.GT.U32.AND P5, PT, R24, R7, PT ;  /* 0x000000071800720c */ /* 0x000fe20003fa4070 */
[----:B------:R-:W-:-:S04]  /*6c20*/  IMAD.HI.U32 R9, R20, R2, RZ ;  /* 0x0000000214097227 */ /* 0x000fc800078e00ff */
[----:B------:R-:W-:Y:S02]  /*6c30*/  @!P4 IMAD.IADD R6, R6, 0x1, -R24 ;  /* 0x000000010606c824 */ /* 0x000fe400078e0a18 */
[----:B------:R-:W-:-:S03]  /*6c40*/  IMAD.MOV R9, RZ, RZ, -R9 ;  /* 0x000000ffff097224 */ /* 0x000fc600078e0a09 */
[----:B------:R-:W-:-:S03]  /*6c50*/  ISETP.GT.U32.AND P4, PT, R24, R6, PT ;  /* 0x000000061800720c */ /* 0x000fc60003f84070 */
[----:B------:R-:W-:Y:S01]  /*6c60*/  @!P5 IADD3 R7, PT, PT, R7, -R24, RZ ;  /* 0x800000180707d210 */ /* 0x000fe20007ffe0ff */
[----:B------:R-:W-:-:S03]  /*6c70*/  IMAD R2, R24, R9, R2 ;  /* 0x0000000918027224 */ /* 0x000fc600078e0202 */
[C---:B------:R-:W-:Y:S02]  /*6c80*/  ISETP.GT.U32.AND P5, PT, R24.reuse, R7, PT ;  /* 0x000000071800720c */ /* 0x040fe40003fa4070 */
[----:B------:R-:W-:Y:S01]  /*6c90*/  ISETP.GT.U32.AND P2, PT, R24, R2, PT ;  /* 0x000000021800720c */ /* 0x000fe20003f44070 */
[----:B------:R-:W-:-:S04]  /*6ca0*/  IMAD.HI.U32 R10, R20, R8, RZ ;  /* 0x00000008140a7227 */ /* 0x000fc800078e00ff */
[----:B------:R-:W-:Y:S01]  /*6cb0*/  @!P4 IMAD.IADD R6, R6, 0x1, -R24 ;  /* 0x000000010606c824 */ /* 0x000fe200078e0a18 */
[----:B------:R-:W-:-:S05]  /*6cc0*/  IABS R14, R38 ;  /* 0x00000026000e7213 */ /* 0x000fca0000000000 */
[----:B------:R-:W-:Y:S01]  /*6cd0*/  @!P5 IMAD.IADD R7, R7, 0x1, -R24 ;  /* 0x000000010707d824 */ /* 0x000fe200078e0a18 */
[----:B------:R0:W-:Y:S01]  /*6ce0*/  STL [R1+0xec], R12 ;  /* 0x0000ec0c01007387 */ /* 0x0001e20000100800 */
[----:B------:R-:W-:Y:S02]  /*6cf0*/  IMAD.MOV R10, RZ, RZ, -R10 ;  /* 0x000000ffff0a7224 */ /* 0x000fe400078e0a0a */
[----:B------:R-:W-:Y:S01]  /*6d00*/  IMAD.HI.U32 R9, R20, R14, RZ ;  /* 0x0000000e14097227 */ /* 0x000fe200078e00ff */
[----:B------:R-:W2:Y:S03]  /*6d10*/  LDL.LU R35, [R1+0x48c] ;  /* 0x00048c0001237983 */ /* 0x000ea60000300800 */
[----:B------:R-:W-:Y:S02]  /*6d20*/  IMAD.MOV.U32 R13, RZ, RZ, R6 ;  /* 0x000000ffff0d7224 */ /* 0x000fe400078e0006 */
[----:B0-----:R-:W-:-:S02]  /*6d30*/  IMAD.MOV.U32 R12, RZ, RZ, R7 ;  /* 0x000000ffff0c7224 */ /* 0x001fc400078e0007 */
[----:B------:R-:W-:Y:S02]  /*6d40*/  IMAD.MOV R9, RZ, RZ, -R9 ;  /* 0x000000ffff097224 */ /* 0x000fe400078e0a09 */
[----:B------:R-:W-:Y:S02]  /*6d50*/  IMAD R8, R24, R10, R8 ;  /* 0x0000000a18087224 */ /* 0x000fe400078e0208 */
[----:B------:R-:W-:Y:S02]  /*6d60*/  @!P6 IMAD.MOV R13, RZ, RZ, -R13 ;  /* 0x000000ffff0de224 */ /* 0x000fe400078e0a0d */
[----:B------:R-:W-:Y:S02]  /*6d70*/  @!P2 IMAD.IADD R2, R2, 0x1, -R24 ;  /* 0x000000010202a824 */ /* 0x000fe400078e0a18 */
[----:B------:R-:W-:Y:S01]  /*6d80*/  @!P1 IMAD.MOV R12, RZ, RZ, -R12 ;  /* 0x000000ffff0c9224 */ /* 0x000fe200078e0a0c */
[C---:B------:R-:W-:Y:S01]  /*6d90*/  ISETP.GT.U32.AND P5, PT, R24.reuse, R8, PT ;  /* 0x000000081800720c */ /* 0x040fe20003fa4070 */
[C---:B------:R-:W-:Y:S01]  /*6da0*/  IMAD R14, R24.reuse, R9, R14 ;  /* 0x00000009180e7224 */ /* 0x040fe200078e020e */
[----:B------:R3:W-:Y:S01]  /*6db0*/  STL [R1+0xd0], R13 ;  /* 0x0000d00d01007387 */ /* 0x0007e20000100800 */
[----:B------:R-:W-:-:S03]  /*6dc0*/  ISETP.GT.U32.AND P2, PT, R24, R2, PT ;  /* 0x000000021800720c */ /* 0x000fc60003f44070 */
[----:B------:R2:W-:Y:S01]  /*6dd0*/  STL [R1+0xd4], R12 ;  /* 0x0000d40c01007387 */ /* 0x0005e20000100800 */
[----:B------:R-:W-:-:S06]  /*6de0*/  ISETP.GT.U32.AND P1, PT, R24, R14, PT ;  /* 0x0000000e1800720c */ /* 0x000fcc0003f24070 */
[----:B------:R-:W-:-:S03]  /*6df0*/  @!P5 IMAD.IADD R8, R8, 0x1, -R24 ;  /* 0x000000010808d824 */ /* 0x000fc600078e0a18 */
[----:B------:R-:W-:-:S04]  /*6e00*/  @!P2 IMAD.IADD R2, R2, 0x1, -R24 ;  /* 0x000000010202a824 */ /* 0x000fc800078e0a18 */
[----:B------:R-:W-:Y:S01]  /*6e10*/  @!P1 IMAD.IADD R14, R14, 0x1, -R24 ;  /* 0x000000010e0e9824 */ /* 0x000fe200078e0a18 */
[----:B------:R-:W-:Y:S01]  /*6e20*/  ISETP.GT.U32.AND P1, PT, R24, R8, PT ;  /* 0x000000081800720c */ /* 0x000fe20003f24070 */
[----:B------:R-:W-:-:S12]  /*6e30*/  @!P0 IMAD.MOV R2, RZ, RZ, -R2 ;  /* 0x000000ffff028224 */ /* 0x000fd800078e0a02 */
[----:B------:R-:W-:Y:S01]  /*6e40*/  @!P1 IMAD.IADD R8, R8, 0x1, -R24 ;  /* 0x0000000108089824 */ /* 0x000fe200078e0a18 */
[----:B----4-:R-:W-:Y:S02]  /*6e50*/  IABS R4, R46 ;  /* 0x0000002e00047213 */ /* 0x010fe40000000000 */
[----:B------:R-:W-:Y:S02]  /*6e60*/  ISETP.GE.AND P6, PT, R46, RZ, PT ;  /* 0x000000ff2e00720c */ /* 0x000fe40003fc6270 */
[----:B------:R-:W4:Y:S01]  /*6e70*/  LDL.LU R46, [R1+0x490] ;  /* 0x00049000012e7983 */ /* 0x000f220000300800 */
[----:B------:R-:W-:-:S04]  /*6e80*/  IMAD.HI.U32 R6, R20, R4, RZ ;  /* 0x0000000414067227 */ /* 0x000fc800078e00ff */
[----:B------:R-:W-:-:S04]  /*6e90*/  IMAD.MOV R6, RZ, RZ, -R6 ;  /* 0x000000ffff067224 */ /* 0x000fc800078e0a06 */
[----:B------:R-:W-:-:S05]  /*6ea0*/  IMAD R4, R24, R6, R4 ;  /* 0x0000000618047224 */ /* 0x000fca00078e0204 */
[----:B------:R-:W-:Y:S02]  /*6eb0*/  ISETP.GT.U32.AND P5, PT, R24, R4, PT ;  /* 0x000000041800720c */ /* 0x000fe40003fa4070 */
[----:B---3--:R-:W-:Y:S02]  /*6ec0*/  IABS R13, R48 ;  /* 0x00000030000d7213 */ /* 0x008fe40000000000 */
[----:B------:R-:W-:Y:S02]  /*6ed0*/  ISETP.GE.AND P2, PT, R48, RZ, PT ;  /* 0x000000ff3000720c */ /* 0x000fe40003f46270 */
[----:B------:R-:W3:Y:S01]  /*6ee0*/  LDL.LU R48, [R1+0x494] ;  /* 0x0004940001307983 */ /* 0x000ee20000300800 */
[----:B------:R-:W-:-:S03]  /*6ef0*/  IMAD.HI.U32 R7, R20, R13, RZ ;  /* 0x0000000d14077227 */ /* 0x000fc600078e00ff */
[----:B------:R-:W3:Y:S01]  /*6f00*/  LDL.LU R37, [R1+0x498] ;  /* 0x0004980001257983 */ /* 0x000ee20000300800 */
[----:B------:R-:W-:-:S04]  /*6f10*/  IMAD.MOV R7, RZ, RZ, -R7 ;  /* 0x000000ffff077224 */ /* 0x000fc800078e0a07 */
[----:B------:R-:W-:-:S05]  /*6f20*/  IMAD R13, R24, R7, R13 ;  /* 0x00000007180d7224 */ /* 0x000fca00078e020d */
[----:B------:R-:W-:Y:S01]  /*6f30*/  ISETP.GT.U32.AND P1, PT, R24, R13, PT ;  /* 0x0000000d1800720c */ /* 0x000fe20003f24070 */
[----:B------:R-:W-:Y:S02]  /*6f40*/  @!P5 IMAD.IADD R4, R4, 0x1, -R24 ;  /* 0x000000010404d824 */ /* 0x000fe400078e0a18 */
[----:B------:R-:W-:-:S03]  /*6f50*/  IMAD.MOV.U32 R15, RZ, RZ, R8 ;  /* 0x000000ffff0f7224 */ /* 0x000fc600078e0008 */
[----:B------:R-:W-:Y:S01]  /*6f60*/  ISETP.GT.U32.AND P0, PT, R24, R4, PT ;  /* 0x000000041800720c */ /* 0x000fe20003f04070 */
[----:B------:R-:W-:Y:S01]  /*6f70*/  @!P3 IMAD.MOV R15, RZ, RZ, -R15 ;  /* 0x000000ffff0fb224 */ /* 0x000fe200078e0a0f */
[----:B------:R0:W-:Y:S04]  /*6f80*/  STL [R1+0xc0], R2 ;  /* 0x0000c00201007387 */ /* 0x0001e80000100800 */
[----:B------:R-:W-:Y:S01]  /*6f90*/  STL [R1+0xb0], R15 ;  /* 0x0000b00f01007387 */ /* 0x000fe20000100800 */
[----:B------:R-:W-:Y:S02]  /*6fa0*/  @!P1 IADD3 R13, PT, PT, R13, -R24, RZ ;  /* 0x800000180d0d9210 */ /* 0x000fe40007ffe0ff */
[----:B------:R-:W-:Y:S02]  /*6fb0*/  ISETP.GE.AND P4, PT, R38, RZ, PT ;  /* 0x000000ff2600720c */ /* 0x000fe40003f86270 */
[----:B------:R-:W-:-:S02]  /*6fc0*/  IABS R9, R43 ;  /* 0x0000002b00097213 */ /* 0x000fc40000000000 */
[----:B------:R-:W-:Y:S01]  /*6fd0*/  @!P0 IMAD.IADD R4, R4, 0x1, -R24 ;  /* 0x0000000104048824 */ /* 0x000fe200078e0a18 */
[----:B------:R-:W-:Y:S02]  /*6fe0*/  ISETP.GE.AND P0, PT, R43, RZ, PT ;  /* 0x000000ff2b00720c */ /* 0x000fe40003f06270 */
[----:B--2---:R-:W-:Y:S02]  /*6ff0*/  IABS R12, R53 ;  /* 0x00000035000c7213 */ /* 0x004fe40000000000 */
[----:B------:R-:W-:Y:S02]  /*7000*/  ISETP.GE.AND P1, PT, R53, RZ, PT ;  /* 0x000000ff3500720c */ /* 0x000fe40003f26270 */
[----:B------:R-:W2:Y:S04]  /*7010*/  LDL.LU R53, [R1+0x49c] ;  /* 0x00049c0001357983 */ /* 0x000ea80000300800 */
[----:B------:R-:W2:Y:S04]  /*7020*/  LDL.LU R38, [R1+0x4a0] ;  /* 0x0004a00001267983 */ /* 0x000ea80000300800 */
[----:B------:R-:W2:Y:S01]  /*7030*/  LDL.LU R43, [R1+0x4a4] ;  /* 0x0004a400012b7983 */ /* 0x000ea20000300800 */
[----:B------:R-:W-:-:S04]  /*7040*/  IMAD.HI.U32 R10, R20, R9, RZ ;  /* 0x00000009140a7227 */ /* 0x000fc800078e00ff */
[----:B------:R-:W-:-:S04]  /*7050*/  IMAD.MOV R10, RZ, RZ, -R10 ;  /* 0x000000ffff0a7224 */ /* 0x000fc800078e0a0a */
[C---:B------:R-:W-:Y:S01]  /*7060*/  IMAD R9, R24.reuse, R10, R9 ;  /* 0x0000000a18097224 */ /* 0x040fe200078e0209 */
[----:B------:R-:W-:-:S04]  /*7070*/  ISETP.GT.U32.AND P5, PT, R24, R14, PT ;  /* 0x0000000e1800720c */ /* 0x000fc80003fa4070 */
[----:B------:R-:W-:Y:S01]  /*7080*/  ISETP.GT.U32.AND P3, PT, R24, R9, PT ;  /* 0x000000091800720c */ /* 0x000fe20003f64070 */
[----:B------:R-:W-:-:S04]  /*7090*/  IMAD.HI.U32 R7, R20, R12, RZ ;  /* 0x0000000c14077227 */ /* 0x000fc800078e00ff */
[----:B------:R-:W-:-:S04]  /*70a0*/  IMAD.MOV R7, RZ, RZ, -R7 ;  /* 0x000000ffff077224 */ /* 0x000fc800078e0a07 */
[----:B------:R-:W-:Y:S02]  /*70b0*/  IMAD R12, R24, R7, R12 ;  /* 0x00000007180c7224 */ /* 0x000fe400078e020c */
[--C-:B------:R-:W-:Y:S02]  /*70c0*/  @!P5 IMAD.IADD R14, R14, 0x1, -R24.reuse ;  /* 0x000000010e0ed824 */ /* 0x100fe400078e0a18 */
[----:B------:R-:W-:Y:S01]  /*70d0*/  @!P3 IMAD.IADD R9, R9, 0x1, -R24 ;  /* 0x000000010909b824 */ /* 0x000fe200078e0a18 */
[----:B------:R-:W-:-:S05]  /*70e0*/  IABS R6, R35 ;  /* 0x0000002300067213 */ /* 0x000fca0000000000 */
[----:B0-----:R-:W-:Y:S01]  /*70f0*/  IMAD.HI.U32 R2, R20, R6, RZ ;  /* 0x0000000614027227 */ /* 0x001fe200078e00ff */
[----:B------:R-:W-:-:S03]  /*7100*/  ISETP.GT.U32.AND P5, PT, R24, R12, PT ;  /* 0x0000000c1800720c */ /* 0x000fc60003fa4070 */
[----:B------:R-:W-:Y:S02]  /*7110*/  IMAD.MOV R2, RZ, RZ, -R2 ;  /* 0x000000ffff027224 */ /* 0x000fe400078e0a02 */
[----:B------:R-:W-:Y:S01]  /*7120*/  @!P4 IMAD.MOV R14, RZ, RZ, -R14 ;  /* 0x000000ffff0ec224 */ /* 0x000fe200078e0a0e */
[C---:B------:R-:W-:Y:S01]  /*7130*/  ISETP.GT.U32.AND P4, PT, R24.reuse, R9, PT ;  /* 0x000000091800720c */ /* 0x040fe20003f84070 */
[----:B------:R-:W-:-:S06]  /*7140*/  IMAD R6, R24, R2, R6 ;  /* 0x0000000218067224 */ /* 0x000fcc00078e0206 */
[----:B------:R-:W-:-:S06]  /*7150*/  @!P5 IMAD.IADD R12, R12, 0x1, -R24 ;  /* 0x000000010c0cd824 */ /* 0x000fcc00078e0a18 */
[----:B------:R-:W-:Y:S01]  /*7160*/  @!P4 IMAD.IADD R9, R9, 0x1, -R24 ;  /* 0x000000010909c824 */ /* 0x000fe200078e0a18 */
[C---:B------:R-:W-:Y:S02]  /*7170*/  ISETP.GT.U32.AND P5, PT, R24.reuse, R12, PT ;  /* 0x0000000c1800720c */ /* 0x040fe40003fa4070 */
[C---:B------:R-:W-:Y:S01]  /*7180*/  ISETP.GT.U32.AND P3, PT, R24.reuse, R13, PT ;  /* 0x0000000d1800720c */ /* 0x040fe20003f64070 */
[----:B------:R-:W-:Y:S01]  /*7190*/  @!P6 IMAD.MOV R4, RZ, RZ, -R4 ;  /* 0x000000ffff04e224 */ /* 0x000fe200078e0a04 */
[----:B------:R-:W-:Y:S01]  /*71a0*/  ISETP.GT.U32.AND P6, PT, R24, R6, PT ;  /* 0x000000061800720c */ /* 0x000fe20003fc4070 */
[----:B------:R0:W-:Y:S04]  /*71b0*/  STL [R1+0x7c], R14 ;  /* 0x00007c0e01007387 */ /* 0x0001e80000100800 */
[----:B------:R1:W-:Y:S04]  /*71c0*/  STL [R1+0xa8], R4 ;  /* 0x0000a80401007387 */ /* 0x0003e80000100800 */
[----:B------:R-:W-:-:S02]  /*71d0*/  @!P5 IMAD.IADD R12, R12, 0x1, -R24 ;  /* 0x000000010c0cd824 */ /* 0x000fc400078e0a18 */
[--C-:B------:R-:W-:Y:S02]  /*71e0*/  @!P3 IMAD.IADD R13, R13, 0x1, -R24.reuse ;  /* 0x000000010d0db824 */ /* 0x100fe400078e0a18 */
[----:B------:R-:W-:Y:S02]  /*71f0*/  @!P6 IMAD.IADD R6, R6, 0x1, -R24 ;  /* 0x000000010606e824 */ /* 0x000fe400078e0a18 */
[----:B0-----:R-:W-:Y:S01]  /*7200*/  IMAD.MOV.U32 R14, RZ, RZ, R9 ;  /* 0x000000ffff0e7224 */ /* 0x001fe200078e0009 */
[----:B----4-:R-:W-:-:S05]  /*7210*/  IABS R10, R46 ;  /* 0x0000002e000a7213 */ /* 0x010fca0000000000 */
[----:B------:R-:W-:-:S04]  /*7220*/  IMAD.HI.U32 R2, R20, R10, RZ ;  /* 0x0000000a14027227 */ /* 0x000fc800078e00ff */
[----:B------:R-:W-:-:S04]  /*7230*/  IMAD.MOV R2, RZ, RZ, -R2 ;  /* 0x000000ffff027224 */ /* 0x000fc800078e0a02 */
[----:B------:R-:W-:-:S05]  /*7240*/  IMAD R10, R24, R2, R10 ;  /* 0x00000002180a7224 */ /* 0x000fca00078e020a */
[----:B------:R-:W-:Y:S02]  /*7250*/  ISETP.GT.U32.AND P4, PT, R24, R10, PT ;  /* 0x0000000a1800720c */ /* 0x000fe40003f84070 */
[----:B---3--:R-:W-:-:S05]  /*7260*/  IABS R8, R48 ;  /* 0x0000003000087213 */ /* 0x008fca0000000000 */
[----:B------:R-:W-:-:S04]  /*7270*/  IMAD.HI.U32 R2, R20, R8, RZ ;  /* 0x0000000814027227 */ /* 0x000fc800078e00ff */
[----:B------:R-:W-:-:S04]  /*7280*/  IMAD.MOV R2, RZ, RZ, -R2 ;  /* 0x000000ffff027224 */ /* 0x000fc800078e0a02 */
[----:B------:R-:W-:Y:S02]  /*7290*/  IMAD R8, R24, R2, R8 ;  /* 0x0000000218087224 */ /* 0x000fe400078e0208 */
[----:B------:R-:W-:-:S03]  /*72a0*/  @!P4 IMAD.IADD R10, R10, 0x1, -R24 ;  /* 0x000000010a0ac824 */ /* 0x000fc600078e0a18 */
[----:B------:R-:W-:Y:S02]  /*72b0*/  ISETP.GT.U32.AND P4, PT, R24, R8, PT ;  /* 0x000000081800720c */ /* 0x000fe40003f84070 */
[----:B------:R-:W-:Y:S02]  /*72c0*/  ISETP.GE.AND P5, PT, R46, RZ, PT ;  /* 0x000000ff2e00720c */ /* 0x000fe40003fa6270 */
[----:B------:R-:W3:Y:S01]  /*72d0*/  LDL.LU R46, [R1+0x4a8] ;  /* 0x0004a800012e7983 */ /* 0x000ee20000300800 */
[----:B------:R-:W-:Y:S01]  /*72e0*/  IABS R7, R37 ;  /* 0x0000002500077213 */ /* 0x000fe20000000000 */
[----:B------:R-:W-:Y:S01]  /*72f0*/  @!P2 IMAD.MOV R13, RZ, RZ, -R13 ;  /* 0x000000ffff0da224 */ /* 0x000fe200078e0a0d */
[----:B------:R-:W-:Y:S01]  /*7300*/  ISETP.GE.AND P6, PT, R48, RZ, PT ;  /* 0x000000ff3000720c */ /* 0x000fe20003fc6270 */
[----:B------:R-:W-:Y:S01]  /*7310*/  @!P0 IMAD.MOV R14, RZ, RZ, -R14 ;  /* 0x000000ffff0e8224 */ /* 0x000fe200078e0a0e */
[----:B------:R-:W4:Y:S01]  /*7320*/  LDL.LU R48, [R1+0x4ac] ;  /* 0x0004ac0001307983 */ /* 0x000f220000300800 */
[----:B-1----:R-:W-:Y:S01]  /*7330*/  IMAD.HI.U32 R4, R20, R7, RZ ;  /* 0x0000000714047227 */ /* 0x002fe200078e00ff */
[----:B------:R-:W-:-:S03]  /*7340*/  ISETP.GT.U32.AND P2, PT, R24, R6, PT ;  /* 0x000000061800720c */ /* 0x000fc60003f44070 */
[----:B------:R-:W-:Y:S01]  /*7350*/  @!P4 IMAD.IADD R8, R8, 0x1, -R24 ;  /* 0x000000010808c824 */ /* 0x000fe200078e0a18 */
[----:B------:R-:W-:Y:S01]  /*7360*/  STL [R1+0x90], R13 ;  /* 0x0000900d01007387 */ /* 0x000fe20000100800 */
[----:B------:R-:W-:-:S03]  /*7370*/  IMAD.MOV R4, RZ, RZ, -R4 ;  /* 0x000000ffff047224 */ /* 0x000fc600078e0a04 */
[C---:B------:R-:W-:Y:S01]  /*7380*/  ISETP.GT.U32.AND P4, PT, R24.reuse, R8, PT ;  /* 0x000000081800720c */ /* 0x040fe20003f84070 */
[----:B------:R0:W-:Y:S01]  /*7390*/  STL [R1+0x98], R14 ;  /* 0x0000980e01007387 */ /* 0x0001e20000100800 */
[C---:B------:R-:W-:Y:S01]  /*73a0*/  IMAD R7, R24.reuse, R4, R7 ;  /* 0x0000000418077224 */ /* 0x040fe200078e0207 */
[----:B------:R-:W-:Y:S02]  /*73b0*/  ISETP.GT.U32.AND P0, PT, R24, R10, PT ;  /* 0x0000000a1800720c */ /* 0x000fe40003f04070 */
[----:B------:R-:W-:Y:S01]  /*73c0*/  ISETP.GE.AND P3, PT, R35, RZ, PT ;  /* 0x000000ff2300720c */ /* 0x000fe20003f66270 */
[----:B0-----:R-:W-:-:S04]  /*73d0*/  IMAD.MOV.U32 R14, RZ, RZ, R12 ;  /* 0x000000ffff0e7224 */ /* 0x001fc800078e000c */
[----:B------:R-:W-:Y:S01]  /*73e0*/  @!P1 IMAD.MOV R14, RZ, RZ, -R14 ;  /* 0x000000ffff0e9224 */ /* 0x000fe200078e0a0e */
[----:B------:R-:W-:Y:S01]  /*73f0*/  ISETP.GT.U32.AND P1, PT, R24, R7, PT ;  /* 0x000000071800720c */ /* 0x000fe20003f24070 */
[--C-:B------:R-:W-:Y:S02]  /*7400*/  @!P2 IMAD.IADD R6, R6, 0x1, -R24.reuse ;  /* 0x000000010606a824 */ /* 0x100fe400078e0a18 */
[----:B------:R-:W-:Y:S02]  /*7410*/  @!P4 IMAD.IADD R8, R8, 0x1, -R24 ;  /* 0x000000010808c824 */ /* 0x000fe400078e0a18 */
[----:B------:R-:W-:Y:S02]  /*7420*/  IMAD.MOV.U32 R15, RZ, RZ, R6 ;  /* 0x000000ffff0f7224 */ /* 0x000fe400078e0006 */
[----:B------:R-:W-:Y:S01]  /*7430*/  @!P0 IMAD.IADD R10, R10, 0x1, -R24 ;  /* 0x000000010a0a8824 */ /* 0x000fe200078e0a18 */
[----:B------:R0:W-:Y:S02]  /*7440*/  STL [R1+0x94], R14 ;  /* 0x0000940e01007387 */ /* 0x0001e40000100800 */
[----:B------:R-:W-:Y:S01]  /*7450*/  @!P3 IADD3 R15, PT, PT, -R15, RZ, RZ ;  /* 0x000000ff0f0fb210 */ /* 0x000fe20007ffe1ff */
[----:B------:R-:W-:-:S02]  /*7460*/  @!P5 IMAD.MOV R10, RZ, RZ, -R10 ;  /* 0x000000ffff0ad224 */ /* 0x000fc400078e0a0a */
[----:B------:R-:W-:Y:S01]  /*7470*/  @!P1 IMAD.IADD R7, R7, 0x1, -R24 ;  /* 0x0000000107079824 */ /* 0x000fe200078e0a18 */
[----:B------:R-:W-:Y:S02]  /*7480*/  ISETP.GE.AND P2, PT, R37, RZ, PT ;  /* 0x000000ff2500720c */ /* 0x000fe40003f46270 */
[----:B--2---:R-:W-:-:S05]  /*7490*/  IABS R2, R53 ;  /* 0x0000003500027213 */ /* 0x004fca0000000000 */
[----:B------:R-:W-:Y:S01]  /*74a0*/  IMAD.HI.U32 R13, R20, R2, RZ ;  /* 0x00000002140d7227 */ /* 0x000fe200078e00ff */
[----:B------:R-:W-:-:S03]  /*74b0*/  IABS R9, R43 ;  /* 0x0000002b00097213 */ /* 0x000fc60000000000 */
[----:B------:R-:W-:-:S04]  /*74c0*/  IMAD.MOV R12, RZ, RZ, -R13 ;  /* 0x000000ffff0c7224 */ /* 0x000fc800078e0a0d */
[----:B------:R-:W-:Y:S02]  /*74d0*/  IMAD R2, R24, R12, R2 ;  /* 0x0000000c18027224 */ /* 0x000fe400078e0202 */
[----:B------:R-:W-:-:S04]  /*74e0*/  IMAD.HI.U32 R12, R20, R9, RZ ;  /* 0x00000009140c7227 */ /* 0x000fc800078e00ff */
[----:B------:R-:W-:-:S04]  /*74f0*/  IMAD.MOV R12, RZ, RZ, -R12 ;  /* 0x000000ffff0c7224 */ /* 0x000fc800078e0a0c */
[----:B------:R-:W-:Y:S02]  /*7500*/  IMAD R9, R24, R12, R9 ;  /* 0x0000000c18097224 */ /* 0x000fe400078e0209 */
[----:B------:R-:W-:Y:S01]  /*7510*/  IMAD.MOV.U32 R12, RZ, RZ, R8 ;  /* 0x000000ffff0c7224 */ /* 0x000fe200078e0008 */
[----:B------:R-:W-:Y:S02]  /*7520*/  ISETP.GE.AND P1, PT, R53, RZ, PT ;  /* 0x000000ff3500720c */ /* 0x000fe40003f26270 */
[----:B------:R-:W2:Y:S01]  /*7530*/  LDL.LU R53, [R1+0x4b0] ;  /* 0x0004b00001357983 */ /* 0x000ea20000300800 */
[----:B------:R-:W-:-:S03]  /*7540*/  @!P6 IMAD.MOV R12, RZ, RZ, -R12 ;  /* 0x000000ffff0ce224 */ /* 0x000fc600078e0a0c */
[----:B------:R-:W2:Y:S04]  /*7550*/  LDL.LU R35, [R1+0x4b4] ;  /* 0x0004b40001237983 */ /* 0x000ea80000300800 */
[----:B------:R-:W-:Y:S04]  /*7560*/  STL [R1+0x3c], R15 ;  /* 0x00003c0f01007387 */ /* 0x000fe80000100800 */
[----:B------:R-:W-:Y:S04]  /*7570*/  STL [R1+0x40], R10 ;  /* 0x0000400a01007387 */ /* 0x000fe80000100800 */
[----:B------:R-:W-:Y:S04]  /*7580*/  STL [R1+0x5c], R12 ;  /* 0x00005c0c01007387 */ /* 0x000fe80000100800 */
[----:B------:R-:W2:Y:S01]  /*7590*/  LDL.LU R37, [R1+0x4b8] ;  /* 0x0004b80001257983 */ /* 0x000ea20000300800 */
[----:B------:R-:W-:-:S13]  /*75a0*/  ISETP.GT.U32.AND P0, PT, R24, R2, PT ;  /* 0x000000021800720c */ /* 0x000fda0003f04070 */
[----:B------:R-:W-:Y:S01]  /*75b0*/  @!P0 IMAD.IADD R2, R2, 0x1, -R24 ;  /* 0x0000000102028824 */ /* 0x000fe200078e0a18 */
[----:B------:R-:W-:-:S13]  /*75c0*/  ISETP.GT.U32.AND P0, PT, R24, R7, PT ;  /* 0x000000071800720c */ /* 0x000fda0003f04070 */
[----:B------:R-:W-:Y:S01]  /*75d0*/  @!P0 IMAD.IADD R7, R7, 0x1, -R24 ;  /* 0x0000000107078824 */ /* 0x000fe200078e0a18 */
[----:B------:R-:W-:Y:S02]  /*75e0*/  ISETP.GE.AND P0, PT, R43, RZ, PT ;  /* 0x000000ff2b00720c */ /* 0x000fe40003f06270 */
[----:B------:R-:W2:Y:S01]  /*75f0*/  LDL.LU R43, [R1+0x4bc] ;  /* 0x0004bc00012b7983 */ /* 0x000ea20000300800 */
[----:B------:R-:W-:Y:S02]  /*7600*/  IABS R4, R38 ;  /* 0x0000002600047213 */ /* 0x000fe40000000000 */
[----:B------:R-:W-:Y:S01]  /*7610*/  ISETP.GT.U32.AND P6, PT, R24, R9, PT ;  /* 0x000000091800720c */ /* 0x000fe20003fc4070 */
[----:B------:R-:W2:Y:S02]  /*7620*/  LDL.LU R61, [R1+0x4c0] ;  /* 0x0004c000013d7983 */ /* 0x000ea40000300800 */
[----:B0-----:R-:W-:Y:S01]  /*7630*/  IMAD.HI.U32 R14, R20, R4, RZ ;  /* 0x00000004140e7227 */ /* 0x001fe200078e00ff */
[----:B------:R-:W-:Y:S01]  /*7640*/  ISETP.GT.U32.AND P3, PT, R24, R2, PT ;  /* 0x000000021800720c */ /* 0x000fe20003f64070 */
[----:B------:R-:W2:Y:S02]  /*7650*/  LDL.LU R17, [R1+0x4c4] ;  /* 0x0004c40001117983 */ /* 0x000ea40000300800 */
[----:B------:R-:W-:-:S04]  /*7660*/  IMAD.MOV R14, RZ, RZ, -R14 ;  /* 0x000000ffff0e7224 */ /* 0x000fc800078e0a0e */
[----:B------:R-:W-:-:S05]  /*7670*/  IMAD R4, R24, R14, R4 ;  /* 0x0000000e18047224 */ /* 0x000fca00078e0204 */
[----:B------:R-:W-:Y:S01]  /*7680*/  ISETP.GT.U32.AND P4, PT, R24, R4, PT ;  /* 0x000000041800720c */ /* 0x000fe20003f84070 */
[----:B------:R-:W-:-:S12]  /*7690*/  @!P6 IMAD.IADD R9, R9, 0x1, -R24 ;  /* 0x000000010909e824 */ /* 0x000fd800078e0a18 */
[----:B------:R-:W-:-:S05]  /*76a0*/  @!P4 IMAD.IADD R4, R4, 0x1, -R24 ;  /* 0x000000010404c824 */ /* 0x000fca00078e0a18 */
[----:B------:R-:W-:Y:S01]  /*76b0*/  ISETP.GT.U32.AND P6, PT, R24, R4, PT ;  /* 0x000000041800720c */ /* 0x000fe20003fc4070 */
[----:B------:R-:W-:Y:S02]  /*76c0*/  @!P2 IMAD.MOV R7, RZ, RZ, -R7 ;  /* 0x000000ffff07a224 */ /* 0x000fe400078e0a07 */
[--C-:B------:R-:W-:Y:S01]  /*76d0*/  @!P3 IMAD.IADD R2, R2, 0x1, -R24.reuse ;  /* 0x000000010202b824 */ /* 0x100fe200078e0a18 */
[----:B------:R-:W-:Y:S02]  /*76e0*/  ISETP.GE.AND P5, PT, R38, RZ, PT ;  /* 0x000000ff2600720c */ /* 0x000fe40003fa6270 */
[----:B------:R0:W-:Y:S07]  /*76f0*/  STL [R1+0x58], R7 ;  /* 0x0000580701007387 */ /* 0x0001ee0000100800 */
[----:B------:R-:W-:-:S02]  /*7700*/  @!P6 IMAD.IADD R4, R4, 0x1, -R24 ;  /* 0x000000010404e824 */ /* 0x000fc400078e0a18 */
[----:B0-----:R-:W-:-:S04]  /*7710*/  IMAD.MOV.U32 R7, RZ, RZ, R2 ;  /* 0x000000ffff077224 */ /* 0x001fc800078e0002 */
[----:B------:R-:W-:Y:S02]  /*7720*/  @!P1 IMAD.MOV R7, RZ, RZ, -R7 ;  /* 0x000000ffff079224 */ /* 0x000fe400078e0a07 */
[----:B------:R-:W-:-:S03]  /*7730*/  IMAD.MOV.U32 R8, RZ, RZ, R4 ;  /* 0x000000ffff087224 */ /* 0x000fc600078e0004 */
[----:B------:R0:W-:Y:S01]  /*7740*/  STL [R1+0x4c], R7 ;  /* 0x00004c0701007387 */ /* 0x0001e20000100800 */
[----:B---3--:R-:W-:-:S03]  /*7750*/  IABS R13, R46 ;  /* 0x0000002e000d7213 */ /* 0x008fc60000000000 */
[----:B------:R-:W3:Y:S02]  /*7760*/  LDL.LU R21, [R1+0x4c8] ;  /* 0x0004c80001157983 */ /* 0x000ee40000300800 */
[----:B------:R-:W-:Y:S01]  /*7770*/  IMAD.HI.U32 R6, R20, R13, RZ ;  /* 0x0000000d14067227 */ /* 0x000fe200078e00ff */
[----:B----4-:R-:W-:Y:S01]  /*7780*/  IABS R19, R48 ;  /* 0x0000003000137213 */ /* 0x010fe20000000000 */
[----:B------:R-:W4:Y:S02]  /*7790*/  LDL.LU R30, [R1+0x4cc] ;  /* 0x0004cc00011e7983 */ /* 0x000f240000300800 */
[----:B------:R-:W-:Y:S01]  /*77a0*/  IMAD.MOV R6, RZ, RZ, -R6 ;  /* 0x000000ffff067224 */ /* 0x000fe200078e0a06 */
[----:B------:R-:W-:Y:S01]  /*77b0*/  ISETP.GE.AND P4, PT, R46, RZ, PT ;  /* 0x000000ff2e00720c */ /* 0x000fe20003f86270 */
[----:B------:R-:W-:Y:S01]  /*77c0*/  @!P5 IMAD.MOV R8, RZ, RZ, -R8 ;  /* 0x000000ffff08d224 */ /* 0x000fe200078e0a08 */
[C---:B------:R-:W-:Y:S01]  /*77d0*/  ISETP.GT.U32.AND P2, PT, R24.reuse, R9, PT ;  /* 0x000000091800720c */ /* 0x040fe20003f44070 */
[----:B------:R-:W-:Y:S01]  /*77e0*/  IMAD R13, R24, R6, R13 ;  /* 0x00000006180d7224 */ /* 0x000fe200078e020d */
[----:B------:R-:W-:Y:S01]  /*77f0*/  ISETP.GE.AND P1, PT, R48, RZ, PT ;  /* 0x000000ff3000720c */ /* 0x000fe20003f26270 */
[----:B------:R-:W-:Y:S01]  /*7800*/  IMAD.HI.U32 R6, R20, R19, RZ ;  /* 0x0000001314067227 */ /* 0x000fe200078e00ff */
[----:B------:R-:W3:Y:S03]  /*7810*/  LDL.LU R33, [R1+0x4d0] ;  /* 0x0004d00001217983 */ /* 0x000ee60000300800 */
[----:B------:R-:W-:Y:S01]  /*7820*/  IMAD.MOV R6, RZ, RZ, -R6 ;  /* 0x000000ffff067224 */ /* 0x000fe200078e0a06 */
[----:B------:R-:W3:Y:S03]  /*7830*/  LDL.LU R48, [R1+0x4d4] ;  /* 0x0004d40001307983 */ /* 0x000ee60000300800 */
[----:B------:R-:W-:-:S05]  /*7840*/  IMAD R19, R24, R6, R19 ;  /* 0x0000000618137224 */ /* 0x000fca00078e0213 */
[----:B------:R-:W-:-:S13]  /*7850*/  ISETP.GT.U32.AND P6, PT, R24, R19, PT ;  /* 0x000000131800720c */ /* 0x000fda0003fc4070 */
[----:B------:R-:W-:-:S05]  /*7860*/  @!P6 IMAD.IADD R19, R19, 0x1, -R24 ;  /* 0x000000011313e824 */ /* 0x000fca00078e0a18 */
[----:B------:R-:W-:-:S13]  /*7870*/  ISETP.GT.U32.AND P5, PT, R24, R19, PT ;  /* 0x000000131800720c */ /* 0x000fda0003fa4070 */
[--C-:B------:R-:W-:Y:S02]  /*7880*/  @!P5 IMAD.IADD R19, R19, 0x1, -R24.reuse ;  /* 0x000000011313d824 */ /* 0x100fe400078e0a18 */
[----:B------:R-:W-:-:S04]  /*7890*/  @!P2 IMAD.IADD R9, R9, 0x1, -R24 ;  /* 0x000000010909a824 */ /* 0x000fc800078e0a18 */
[----:B------:R-:W-:Y:S01]  /*78a0*/  @!P0 IMAD.MOV R9, RZ, RZ, -R9 ;  /* 0x000000ffff098224 */ /* 0x000fe200078e0a09 */
[----:B------:R1:W-:Y:S01]  /*78b0*/  STL [R1+0x38], R8 ;  /* 0x0000380801007387 */ /* 0x0003e20000100800 */
[----:B--2---:R-:W-:-:S05]  /*78c0*/  IABS R46, R37 ;  /* 0x00000025002e7213 */ /* 0x004fca0000000000 */
[----:B0-----:R-:W-:-:S04]  /*78d0*/  IMAD.HI.U32 R7, R20, R46, RZ ;  /* 0x0000002e14077227 */ /* 0x001fc800078e00ff */
[----:B------:R-:W-:-:S04]  /*78e0*/  IMAD.MOV R7, RZ, RZ, -R7 ;  /* 0x000000ffff077224 */ /* 0x000fc800078e0a07 */
[----:B------:R-:W-:-:S05]  /*78f0*/  IMAD R46, R24, R7, R46 ;  /* 0x00000007182e7224 */ /* 0x000fca00078e022e */
[----:B------:R-:W-:-:S13]  /*7900*/  ISETP.GT.U32.AND P5, PT, R24, R46, PT ;  /* 0x0000002e1800720c */ /* 0x000fda0003fa4070 */
[----:B------:R-:W-:-:S05]  /*7910*/  @!P5 IMAD.IADD R46, R46, 0x1, -R24 ;  /* 0x000000012e2ed824 */ /* 0x000fca00078e0a18 */
[----:B------:R-:W-:Y:S02]  /*7920*/  ISETP.GT.U32.AND P0, PT, R24, R46, PT ;  /* 0x0000002e1800720c */ /* 0x000fe40003f04070 */
[----:B------:R-:W-:Y:S02]  /*7930*/  IABS R27, R53 ;  /* 0x00000035001b7213 */ /* 0x000fe40000000000 */
[----:B------:R-:W-:Y:S02]  /*7940*/  ISETP.GE.AND P2, PT, R53, RZ, PT ;  /* 0x000000ff3500720c */ /* 0x000fe40003f46270 */
[----:B------:R-:W-:-:S07]  /*7950*/  IABS R53, R43 ;  /* 0x0000002b00357213 */ /* 0x000fce0000000000 */
[----:B------:R-:W-:Y:S01]  /*7960*/  @!P0 IMAD.IADD R46, R46, 0x1, -R24 ;  /* 0x000000012e2e8824 */ /* 0x000fe200078e0a18 */
[----:B------:R-:W-:Y:S02]  /*7970*/  ISETP.GE.AND P0, PT, R43, RZ, PT ;  /* 0x000000ff2b00720c */ /* 0x000fe40003f06270 */
[----:B------:R-:W2:Y:S01]  /*7980*/  LDL.LU R43, [R1+0x4d8] ;  /* 0x0004d800012b7983 */ /* 0x000ea20000300800 */
[----:B------:R-:W-:Y:S01]  /*7990*/  ISETP.GT.U32.AND P3, PT, R24, R13, PT ;  /* 0x0000000d1800720c */ /* 0x000fe20003f64070 */
[----:B------:R-:W-:-:S12]  /*79a0*/  IMAD.HI.U32 R2, R20, R27, RZ ;  /* 0x0000001b14027227 */ /* 0x000fd800078e00ff */
[----:B------:R-:W-:-:S05]  /*79b0*/  @!P3 IMAD.IADD R13, R13, 0x1, -R24 ;  /* 0x000000010d0db824 */ /* 0x000fca00078e0a18 */
[----:B------:R-:W-:Y:S01]  /*79c0*/  ISETP.GT.U32.AND P3, PT, R24, R13, PT ;  /* 0x0000000d1800720c */ /* 0x000fe20003f64070 */
[----:B------:R-:W-:-:S04]  /*79d0*/  IMAD.MOV R2, RZ, RZ, -R2 ;  /* 0x000000ffff027224 */ /* 0x000fc800078e0a02 */
[----:B------:R-:W-:Y:S01]  /*79e0*/  IMAD R27, R24, R2, R27 ;  /* 0x00000002181b7224 */ /* 0x000fe200078e021b */
[----:B------:R-:W-:-:S07]  /*79f0*/  IABS R38, R35 ;  /* 0x0000002300267213 */ /* 0x000fce0000000000 */
[----:B------:R-:W-:Y:S01]  /*7a00*/  @!P3 IMAD.IADD R13, R13, 0x1, -R24 ;  /* 0x000000010d0db824 */ /* 0x000fe200078e0a18 */
[----:B------:R-:W-:Y:S01]  /*7a10*/  ISETP.GT.U32.AND P3, PT, R24, R27, PT ;  /* 0x0000001b1800720c */ /* 0x000fe20003f64070 */
[----:B------:R-:W-:Y:S01]  /*7a20*/  IMAD.HI.U32 R6, R20, R38, RZ ;  /* 0x0000002614067227 */ /* 0x000fe200078e00ff */
[----:B------:R-:W-:-:S03]  /*7a30*/  IABS R2, R61 ;  /* 0x0000003d00027213 */ /* 0x000fc60000000000 */
[----:B------:R-:W-:-:S08]  /*7a40*/  IMAD.MOV R6, RZ, RZ, -R6 ;  /* 0x000000ffff067224 */ /* 0x000fd000078e0a06 */
[----:B------:R-:W-:Y:S02]  /*7a50*/  @!P3 IMAD.IADD R27, R27, 0x1, -R24 ;  /* 0x000000011b1bb824 */ /* 0x000fe400078e0a18 */
[----:B------:R-:W-:Y:S02]  /*7a60*/  IMAD R38, R24, R6, R38 ;  /* 0x0000000618267224 */ /* 0x000fe400078e0226 */
[----:B------:R-:W-:Y:S01]  /*7a70*/  IMAD.HI.U32 R6, R20, R53, RZ ;  /* 0x0000003514067227 */ /* 0x000fe200078e00ff */
[----:B------:R-:W-:-:S03]  /*7a80*/  ISETP.GT.U32.AND P3, PT, R24, R27, PT ;  /* 0x0000001b1800720c */ /* 0x000fc60003f64070 */
[----:B------:R-:W-:Y:S01]  /*7a90*/  IMAD.HI.U32 R4, R20, R2, RZ ;  /* 0x0000000214047227 */ /* 0x000fe200078e00ff */
[----:B------:R-:W-:-:S03]  /*7aa0*/  IABS R29, R17 ;  /* 0x00000011001d7213 */ /* 0x000fc60000000000 */
[----:B------:R-:W-:Y:S01]  /*7ab0*/  IMAD.MOV R6, RZ, RZ, -R6 ;  /* 0x000000ffff067224 */ /* 0x000fe200078e0a06 */
[C---:B------:R-:W-:Y:S01]  /*7ac0*/  ISETP.GT.U32.AND P6, PT, R24.reuse, R38, PT ;  /* 0x000000261800720c */ /* 0x040fe20003fc4070 */
[----:B------:R-:W-:Y:S02]  /*7ad0*/  IMAD.MOV R4, RZ, RZ, -R4 ;  /* 0x000000ffff047224 */ /* 0x000fe400078e0a04 */
[C---:B------:R-:W-:Y:S02]  /*7ae0*/  IMAD R53, R24.reuse, R6, R53 ;  /* 0x0000000618357224 */ /* 0x040fe400078e0235 */
[----:B------:R-:W-:Y:S02]  /*7af0*/  IMAD R2, R24, R4, R2 ;  /* 0x0000000418027224 */ /* 0x000fe400078e0202 */
[----:B------:R-:W-:-:S04]  /*7b00*/  IMAD.HI.U32 R4, R20, R29, RZ ;  /* 0x0000001d14047227 */ /* 0x000fc800078e00ff */
[----:B------:R-:W-:Y:S01]  /*7b10*/  @!P3 IMAD.IADD R27, R27, 0x1, -R24 ;  /* 0x000000011b1bb824 */ /* 0x000fe200078e0a18 */
[----:B------:R-:W-:Y:S01]  /*7b20*/  ISETP.GT.U32.AND P3, PT, R24, R53, PT ;  /* 0x000000351800720c */ /* 0x000fe20003f64070 */
[----:B------:R-:W-:Y:S01]  /*7b30*/  IMAD.MOV R4, RZ, RZ, -R4 ;  /* 0x000000ffff047224 */ /* 0x000fe200078e0a04 */
[----:B------:R-:W-:-:S03]  /*7b40*/  @!P6 IADD3 R38, PT, PT, R38, -R24, RZ ;  /* 0x800000182626e210 */ /* 0x000fc60007ffe0ff */
[C---:B------:R-:W-:Y:S01]  /*7b50*/  IMAD R29, R24.reuse, R4, R29 ;  /* 0x00000004181d7224 */ /* 0x040fe200078e021d */
[----:B------:R-:W-:-:S04]  /*7b60*/  ISETP.GT.U32.AND P6, PT, R24, R38, PT ;  /* 0x000000261800720c */ /* 0x000fc80003fc4070 */
[----:B------:R-:W-:-:S03]  /*7b70*/  ISETP.GT.U32.AND P5, PT, R24, R29, PT ;  /* 0x0000001d1800720c */ /* 0x000fc60003fa4070 */
[----:B------:R-:W-:Y:S01]  /*7b80*/  @!P3 IMAD.IADD R53, R53, 0x1, -R24 ;  /* 0x000000013535b824 */ /* 0x000fe200078e0a18 */
[----:B------:R-:W-:Y:S02]  /*7b90*/  ISETP.GE.AND P3, PT, R35, RZ, PT ;  /* 0x000000ff2300720c */ /* 0x000fe40003f66270 */
[----:B----4-:R-:W-:-:S03]  /*7ba0*/  IABS R14, R30 ;  /* 0x0000001e000e7213 */ /* 0x010fc60000000000 */
[----:B------:R-:W-:Y:S01]  /*7bb0*/  @!P6 IMAD.IADD R38, R38, 0x1, -R24 ;  /* 0x000000012626e824 */ /* 0x000fe200078e0a18 */
[----:B------:R-:W4:Y:S01]  /*7bc0*/  LDL.LU R35, [R1+0x4dc] ;  /* 0x0004dc0001237983 */ /* 0x000f220000300800 */
[----:B------:R-:W-:-:S04]  /*7bd0*/  IMAD.HI.U32 R7, R20, R14, RZ ;  /* 0x0000000e14077227 */ /* 0x000fc800078e00ff */
[----:B------:R-:W-:Y:S02]  /*7be0*/  IMAD.MOV R7, RZ, RZ, -R7 ;  /* 0x000000ffff077224 */ /* 0x000fe400078e0a07 */
[----:B------:R-:W-:Y:S02]  /*7bf0*/  @!P5 IMAD.IADD R29, R29, 0x1, -R24 ;  /* 0x000000011d1dd824 */ /* 0x000fe400078e0a18 */
[C---:B------:R-:W-:Y:S02]  /*7c00*/  IMAD R14, R24.reuse, R7, R14 ;  /* 0x00000007180e7224 */ /* 0x040fe400078e020e */
[----:B------:R-:W-:Y:S01]  /*7c10*/  @!P4 IMAD.MOV R13, RZ, RZ, -R13 ;  /* 0x000000ffff0dc224 */ /* 0x000fe200078e0a0d */
[C---:B------:R-:W-:Y:S01]  /*7c20*/  ISETP.GT.U32.AND P4, PT, R24.reuse, R53, PT ;  /* 0x000000351800720c */ /* 0x040fe20003f84070 */
[----:B------:R-:W-:Y:S01]  /*7c30*/  @!P1 IMAD.MOV R19, RZ, RZ, -R19 ;  /* 0x000000ffff139224 */ /* 0x000fe200078e0a13 */
[C---:B------:R-:W-:Y:S01]  /*7c40*/  ISETP.GT.U32.AND P1, PT, R24.reuse, R29, PT ;  /* 0x0000001d1800720c */ /* 0x040fe20003f24070 */
[----:B------:R-:W-:Y:S01]  /*7c50*/  @!P3 IMAD.MOV R38, RZ, RZ, -R38 ;  /* 0x000000ffff26b224 */ /* 0x000fe200078e0a26 */
[----:B------:R-:W-:-:S02]  /*7c60*/  ISETP.GT.U32.AND P3, PT, R24, R14, PT ;  /* 0x0000000e1800720c */ /* 0x000fc40003f64070 */
[----:B------:R-:W-:-:S07]  /*7c70*/  ISETP.GT.U32.AND P6, PT, R24, R2, PT ;  /* 0x000000021800720c */ /* 0x000fce0003fc4070 */
[--C-:B------:R-:W-:Y:S02]  /*7c80*/  @!P4 IMAD.IADD R53, R53, 0x1, -R24.reuse ;  /* 0x000000013535c824 */ /* 0x100fe400078e0a18 */
[--C-:B------:R-:W-:Y:S01]  /*7c90*/  @!P1 IMAD.IADD R29, R29, 0x1, -R24.reuse ;  /* 0x000000011d1d9824 */ /* 0x100fe200078e0a18 */
[----:B------:R-:W-:Y:S01]  /*7ca0*/  ISETP.GE.AND P1, PT, R17, RZ, PT ;  /* 0x000000ff1100720c */ /* 0x000fe20003f26270 */
[--C-:B------:R-:W-:Y:S02]  /*7cb0*/  @!P3 IMAD.IADD R14, R14, 0x1, -R24.reuse ;  /* 0x000000010e0eb824 */ /* 0x100fe400078e0a18 */
[----:B------:R-:W-:Y:S02]  /*7cc0*/  @!P0 IMAD.MOV R53, RZ, RZ, -R53 ;  /* 0x000000ffff358224 */ /* 0x000fe400078e0a35 */
[----:B------:R-:W-:Y:S01]  /*7cd0*/  @!P6 IMAD.IADD R2, R2, 0x1, -R24 ;  /* 0x000000010202e824 */ /* 0x000fe200078e0a18 */
[----:B------:R-:W-:Y:S02]  /*7ce0*/  ISETP.GT.U32.AND P0, PT, R24, R14, PT ;  /* 0x0000000e1800720c */ /* 0x000fe40003f04070 */
[----:B------:R-:W-:-:S02]  /*7cf0*/  ISETP.GE.AND P6, PT, R37, RZ, PT ;  /* 0x000000ff2500720c */ /* 0x000fc40003fc6270 */
[----:B------:R-:W4:Y:S01]  /*7d00*/  LDL.LU R37, [R1+0x4e0] ;  /* 0x0004e00001257983 */ /* 0x000f220000300800 */
[----:B---3--:R-:W-:Y:S02]  /*7d10*/  IABS R18, R48 ;  /* 0x0000003000127213 */ /* 0x008fe40000000000 */
[----:B------:R-:W-:Y:S01]  /*7d20*/  @!P1 IMAD.MOV R29, RZ, RZ, -R29 ;  /* 0x000000ffff1d9224 */ /* 0x000fe200078e0a1d */
[----:B------:R-:W-:Y:S02]  /*7d30*/  ISETP.GE.AND P1, PT, R48, RZ, PT ;  /* 0x000000ff3000720c */ /* 0x000fe40003f26270 */
[----:B------:R-:W3:Y:S03]  /*7d40*/  LDL.LU R48, [R1+0x4e4] ;  /* 0x0004e40001307983 */ /* 0x000ee60000300800 */
[----:B------:R-:W-:Y:S01]  /*7d50*/  @!P0 IMAD.IADD R14, R14, 0x1, -R24 ;  /* 0x000000010e0e8824 */ /* 0x000fe200078e0a18 */
[----:B------:R-:W-:-:S13]  /*7d60*/  ISETP.GT.U32.AND P5, PT, R24, R2, PT ;  /* 0x000000021800720c */ /* 0x000fda0003fa4070 */
[----:B------:R-:W-:Y:S01]  /*7d70*/  @!P5 IMAD.IADD R2, R2, 0x1, -R24 ;  /* 0x000000010202d824 */ /* 0x000fe200078e0a18 */
[----:B------:R-:W-:Y:S02]  /*7d80*/  ISETP.GE.AND P5, PT, R61, RZ, PT ;  /* 0x000000ff3d00720c */ /* 0x000fe40003fa6270 */
[----:B--2---:R-:W-:Y:S02]  /*7d90*/  IABS R12, R43 ;  /* 0x0000002b000c7213 */ /* 0x004fe40000000000 */
[----:B------:R-:W-:Y:S02]  /*7da0*/  ISETP.GE.AND P0, PT, R43, RZ, PT ;  /* 0x000000ff2b00720c */ /* 0x000fe40003f06270 */
[----:B------:R-:W2:Y:S04]  /*7db0*/  LDL.LU R43, [R1+0x4e8] ;  /* 0x0004e800012b7983 */ /* 0x000ea80000300800 */
        /* <DEDUP_REMOVED lines=8> */
[----:B------:R-:W2:Y:S01]  /*7e40*/  LDL.LU R60, [R1+0x50c] ;  /* 0x00050c00013c7983 */ /* 0x000ea20000300800 */
[----:B-1----:R-:W-:-:S02]  /*7e50*/  IABS R8, R21 ;  /* 0x0000001500087213 */ /* 0x002fc40000000000 */
[----:B------:R-:W-:Y:S01]  /*7e60*/  IABS R6, R33 ;  /* 0x0000002100067213 */ /* 0x000fe20000000000 */
[----:B------:R-:W-:Y:S01]  /*7e70*/  @!P2 IMAD.MOV R27, RZ, RZ, -R27 ;  /* 0x000000ffff1ba224 */ /* 0x000fe200078e0a1b */
[----:B------:R-:W-:Y:S01]  /*7e80*/  ISETP.GE.AND P3, PT, R30, RZ, PT ;  /* 0x000000ff1e00720c */ /* 0x000fe20003f66270 */
[----:B------:R-:W-:-:S04]  /*7e90*/  IMAD.HI.U32 R10, R20, R8, RZ ;  /* 0x00000008140a7227 */ /* 0x000fc800078e00ff */
[----:B------:R-:W-:Y:S01]  /*7ea0*/  @!P6 IMAD.MOV R46, RZ, RZ, -R46 ;  /* 0x000000ffff2ee224 */ /* 0x000fe200078e0a2e */
[----:B------:R-:W-:Y:S01]  /*7eb0*/  @!P5 IADD3 R2, PT, PT, -R2, RZ, RZ ;  /* 0x000000ff0202d210 */ /* 0x000fe20007ffe1ff */
[C---:B------:R-:W-:Y:S01]  /*7ec0*/  IMAD.HI.U32 R4, R20.reuse, R6, RZ ;  /* 0x0000000614047227 */ /* 0x040fe200078e00ff */
[----:B------:R-:W2:Y:S03]  /*7ed0*/  LDL.LU R47, [R1+0x88] ;  /* 0x00008800012f7983 */ /* 0x000ea60000300800 */
[----:B------:R-:W-:Y:S02]  /*7ee0*/  IMAD.MOV R10, RZ, RZ, -R10 ;  /* 0x000000ffff0a7224 */ /* 0x000fe400078e0a0a */
[----:B------:R-:W-:-:S04]  /*7ef0*/  IMAD.HI.U32 R15, R20, R12, RZ ;  /* 0x0000000c140f7227 */ /* 0x000fc800078e00ff */
[----:B------:R-:W-:Y:S01]  /*7f00*/  @!P3 IMAD.MOV R14, RZ, RZ, -R14 ;  /* 0x000000ffff0eb224 */ /* 0x000fe200078e0a0e */
[----:B------:R-:W-:Y:S01]  /*7f10*/  ISETP.GE.AND P5, PT, R33, RZ, PT ;  /* 0x000000ff2100720c */ /* 0x000fe20003fa6270 */
[----:B------:R-:W-:Y:S01]  /*7f20*/  IMAD.MOV R4, RZ, RZ, -R4 ;  /* 0x000000ffff047224 */ /* 0x000fe200078e0a04 */
[----:B------:R-:W2:Y:S01]  /*7f30*/  LDL.LU R45, [R1+0x84] ;  /* 0x00008400012d7983 */ /* 0x000ea20000300800 */
[C---:B------:R-:W-:Y:S02]  /*7f40*/  IMAD R8, R24.reuse, R10, R8 ;  /* 0x0000000a18087224 */ /* 0x040fe400078e0208 */
[C---:B------:R-:W-:Y:S01]  /*7f50*/  IMAD R6, R24.reuse, R4, R6 ;  /* 0x0000000418067224 */ /* 0x040fe200078e0206 */
[----:B------:R-:W2:Y:S02]  /*7f60*/  LDL.LU R44, [R1+0x80] ;  /* 0x00008000012c7983 */ /* 0x000ea40000300800 */
[C---:B------:R-:W-:Y:S02]  /*7f70*/  ISETP.GT.U32.AND P2, PT, R24.reuse, R8, PT ;  /* 0x000000081800720c */ /* 0x040fe40003f44070 */
[----:B------:R-:W-:Y:S01]  /*7f80*/  ISETP.GT.U32.AND P4, PT, R24, R6, PT ;  /* 0x000000061800720c */ /* 0x000fe20003f84070 */
[----:B------:R-:W-:-:S10]  /*7f90*/  IMAD.HI.U32 R4, R20, R18, RZ ;  /* 0x0000001214047227 */ /* 0x000fd400078e00ff */
[--C-:B------:R-:W-:Y:S02]  /*7fa0*/  @!P2 IMAD.IADD R8, R8, 0x1, -R24.reuse ;  /* 0x000000010808a824 */ /* 0x100fe400078e0a18 */
[----:B------:R-:W-:-:S03]  /*7fb0*/  @!P4 IMAD.IADD R6, R6, 0x1, -R24 ;  /* 0x000000010606c824 */ /* 0x000fc600078e0a18 */
[----:B------:R-:W-:Y:S01]  /*7fc0*/  ISETP.GT.U32.AND P4, PT, R24, R8, PT ;  /* 0x000000081800720c */ /* 0x000fe20003f84070 */
[----:B------:R-:W-:-:S04]  /*7fd0*/  IMAD.MOV R4, RZ, RZ, -R4 ;  /* 0x000000ffff047224 */ /* 0x000fc800078e0a04 */
[----:B------:R-:W-:Y:S01]  /*7fe0*/  IMAD R18, R24, R4, R18 ;  /* 0x0000000418127224 */ /* 0x000fe200078e0212 */
[----:B------:R-:W-:-:S07]  /*7ff0*/  ISETP.GE.AND P2, PT, R21, RZ, PT ;  /* 0x000000ff1500720c */ /* 0x000fce0003f46270 */
[----:B------:R-:W-:Y:S01]  /*8000*/  @!P4 IMAD.IADD R8, R8, 0x1, -R24 ;  /* 0x000000010808c824 */ /* 0x000fe200078e0a18 */
[----:B------:R-:W-:Y:S02]  /*8010*/  ISETP.GT.U32.AND P4, PT, R24, R18, PT ;  /* 0x000000121800720c */ /* 0x000fe40003f84070 */
[----:B----4-:R-:W-:Y:S01]  /*8020*/  IABS R21, R35 ;  /* 0x0000002300157213 */ /* 0x010fe20000000000 */
[----:B------:R-:W-:Y:S02]  /*8030*/  IMAD.MOV R15, RZ, RZ, -R15 ;  /* 0x000000ffff0f7224 */ /* 0x000fe400078e0a0f */
[----:B------:R-:W-:Y:S02]  /*8040*/  @!P2 IMAD.MOV R8, RZ, RZ, -R8 ;  /* 0x000000ffff08a224 */ /* 0x000fe400078e0a08 */
[----:B------:R-:W-:-:S06]  /*8050*/  IMAD.HI.U32 R10, R20, R21, RZ ;  /* 0x00000015140a7227 */ /* 0x000fcc00078e00ff */
[----:B------:R-:W-:-:S05]  /*8060*/  @!P4 IMAD.IADD R18, R18, 0x1, -R24 ;  /* 0x000000011212c824 */ /* 0x000fca00078e0a18 */
[C---:B------:R-:W-:Y:S01]  /*8070*/  ISETP.GT.U32.AND P2, PT, R24.reuse, R18, PT ;  /* 0x000000121800720c */ /* 0x040fe20003f44070 */
[----:B------:R-:W-:Y:S02]  /*8080*/  IMAD.MOV R10, RZ, RZ, -R10 ;  /* 0x000000ffff0a7224 */ /* 0x000fe400078e0a0a */
[C---:B------:R-:W-:Y:S02]  /*8090*/  IMAD R12, R24.reuse, R15, R12 ;  /* 0x0000000f180c7224 */ /* 0x040fe400078e020c */
[----:B------:R-:W-:-:S03]  /*80a0*/  IMAD R21, R24, R10, R21 ;  /* 0x0000000a18157224 */ /* 0x000fc600078e0215 */
[----:B------:R-:W-:Y:S02]  /*80b0*/  ISETP.GT.U32.AND P3, PT, R24, R12, PT ;  /* 0x0000000c1800720c */ /* 0x000fe40003f64070 */
[----:B------:R-:W-:-:S03]  /*80c0*/  IABS R4, R37 ;  /* 0x0000002500047213 */ /* 0x000fc60000000000 */
[----:B------:R-:W-:Y:S01]  /*80d0*/  @!P2 IMAD.IADD R18, R18, 0x1, -R24 ;  /* 0x000000011212a824 */ /* 0x000fe200078e0a18 */
[----:B------:R-:W-:Y:S01]  /*80e0*/  ISETP.GT.U32.AND P2, PT, R24, R21, PT ;  /* 0x000000151800720c */ /* 0x000fe20003f44070 */
[----:B------:R-:W-:Y:S01]  /*80f0*/  IMAD.HI.U32 R7, R20, R4, RZ ;  /* 0x0000000414077227 */ /* 0x000fe200078e00ff */
[----:B---3--:R-:W-:-:S03]  /*8100*/  IABS R15, R48 ;  /* 0x00000030000f7213 */ /* 0x008fc60000000000 */
[----:B------:R-:W-:Y:S02]  /*8110*/  IMAD.MOV R7, RZ, RZ, -R7 ;  /* 0x000000ffff077224 */ /* 0x000fe400078e0a07 */
[----:B------:R-:W-:Y:S02]  /*8120*/  @!P3 IMAD.IADD R12, R12, 0x1, -R24 ;  /* 0x000000010c0cb824 */ /* 0x000fe400078e0a18 */
[----:B------:R-:W-:Y:S02]  /*8130*/  IMAD R4, R24, R7, R4 ;  /* 0x0000000718047224 */ /* 0x000fe400078e0204 */
[----:B------:R-:W-:Y:S01]  /*8140*/  IMAD.HI.U32 R7, R20, R15, RZ ;  /* 0x0000000f14077227 */ /* 0x000fe200078e00ff */
[----:B------:R-:W-:-:S03]  /*8150*/  ISETP.GT.U32.AND P3, PT, R24, R12, PT ;  /* 0x0000000c1800720c */ /* 0x000fc60003f64070 */
[----:B------:R-:W-:Y:S02]  /*8160*/  @!P2 IMAD.IADD R21, R21, 0x1, -R24 ;  /* 0x000000011515a824 */ /* 0x000fe400078e0a18 */
[----:B------:R-:W-:-:S03]  /*8170*/  IMAD.MOV R7, RZ, RZ, -R7 ;  /* 0x000000ffff077224 */ /* 0x000fc600078e0a07 */
[C---:B------:R-:W-:Y:S01]  /*8180*/  ISETP.GT.U32.AND P2, PT, R24.reuse, R21, PT ;  /* 0x000000151800720c */ /* 0x040fe20003f44070 */
[C---:B------:R-:W-:Y:S01]  /*8190*/  IMAD R15, R24.reuse, R7, R15 ;  /* 0x00000007180f7224 */ /* 0x040fe200078e020f */
[----:B------:R-:W-:-:S03]  /*81a0*/  ISETP.GT.U32.AND P6, PT, R24, R6, PT ;  /* 0x000000061800720c */ /* 0x000fc60003fc4070 */
[----:B------:R-:W-:Y:S01]  /*81b0*/  @!P3 IMAD.IADD R12, R12, 0x1, -R24 ;  /* 0x000000010c0cb824 */ /* 0x000fe200078e0a18 */
[----:B------:R-:W-:Y:S01]  /*81c0*/  ISETP.GT.U32.AND P3, PT, R24, R15, PT ;  /* 0x0000000f1800720c */ /* 0x000fe20003f64070 */
[----:B------:R-:W-:-:S06]  /*81d0*/  @!P1 IMAD.MOV R18, RZ, RZ, -R18 ;  /* 0x000000ffff129224 */ /* 0x000fcc00078e0a12 */
[--C-:B------:R-:W-:Y:S02]  /*81e0*/  @!P2 IMAD.IADD R21, R21, 0x1, -R24.reuse ;  /* 0x000000011515a824 */ /* 0x100fe400078e0a18 */
[----:B------:R-:W-:Y:S01]  /*81f0*/  @!P6 IMAD.IADD R6, R6, 0x1, -R24 ;  /* 0x000000010606e824 */ /* 0x000fe200078e0a18 */
[----:B------:R-:W-:-:S03]  /*8200*/  ISETP.GT.U32.AND P1, PT, R24, R4, PT ;  /* 0x000000041800720c */ /* 0x000fc60003f24070 */
[----:B------:R-:W-:Y:S01]  /*8210*/  @!P5 IMAD.MOV R6, RZ, RZ, -R6 ;  /* 0x000000ffff06d224 */ /* 0x000fe200078e0a06 */
[----:B------:R-:W-:Y:S01]  /*8220*/  ISETP.GE.AND P5, PT, R48, RZ, PT ;  /* 0x000000ff3000720c */ /* 0x000fe20003fa6270 */
[----:B------:R-:W-:Y:S01]  /*8230*/  @!P3 IMAD.IADD R15, R15, 0x1, -R24 ;  /* 0x000000010f0fb824 */ /* 0x000fe200078e0a18 */
[----:B------:R-:W-:Y:S02]  /*8240*/  ISETP.GE.AND P4, PT, R37, RZ, PT ;  /* 0x000000ff2500720c */ /* 0x000fe40003f86270 */
[----:B------:R-:W-:-:S05]  /*8250*/  ISETP.GE.AND P6, PT, R35, RZ, PT ;  /* 0x000000ff2300720c */ /* 0x000fca0003fc6270 */
[----:B------:R-:W-:-:S05]  /*8260*/  @!P1 IMAD.IADD R4, R4, 0x1, -R24 ;  /* 0x0000000104049824 */ /* 0x000fca00078e0a18 */
[----:B------:R-:W-:-:S13]  /*8270*/  ISETP.GT.U32.AND P3, PT, R24, R4, PT ;  /* 0x000000041800720c */ /* 0x000fda0003f64070 */
[----:B------:R-:W-:Y:S01]  /*8280*/  @!P3 IMAD.IADD R4, R4, 0x1, -R24 ;  /* 0x000000010404b824 */ /* 0x000fe200078e0a18 */
[----:B------:R-:W-:Y:S02]  /*8290*/  @!P0 IADD3 R12, PT, PT, -R12, RZ, RZ ;  /* 0x000000ff0c0c8210 */ /* 0x000fe40007ffe1ff */
[----:B--2---:R-:W-:-:S05]  /*82a0*/  IABS R30, R43 ;  /* 0x0000002b001e7213 */ /* 0x004fca0000000000 */
[----:B------:R-:W-:-:S04]  /*82b0*/  IMAD.HI.U32 R17, R20, R30, RZ ;  /* 0x0000001e14117227 */ /* 0x000fc800078e00ff */
[----:B------:R-:W-:-:S04]  /*82c0*/  IMAD.MOV R17, RZ, RZ, -R17 ;  /* 0x000000ffff117224 */ /* 0x000fc800078e0a11 */
[----:B------:R-:W-:-:S05]  /*82d0*/  IMAD R30, R24, R17, R30 ;  /* 0x00000011181e7224 */ /* 0x000fca00078e021e */
[----:B------:R-:W-:Y:S02]  /*82e0*/  ISETP.GT.U32.AND P2, PT, R24, R30, PT ;  /* 0x0000001e1800720c */ /* 0x000fe40003f44070 */
[----:B------:R-:W-:Y:S02]  /*82f0*/  IABS R10, R34 ;  /* 0x00000022000a7213 */ /* 0x000fe40000000000 */
[----:B------:R-:W-:Y:S02]  /*8300*/  IABS R48, R40 ;  /* 0x0000002800307213 */ /* 0x000fe40000000000 */
[----:B------:R-:W-:Y:S01]  /*8310*/  IABS R37, R28 ;  /* 0x0000001c00257213 */ /* 0x000fe20000000000 */
[----:B------:R-:W-:Y:S01]  /*8320*/  IMAD.HI.U32 R17, R20, R10, RZ ;  /* 0x0000000a14117227 */ /* 0x000fe200078e00ff */
[----:B------:R-:W-:-:S03]  /*8330*/  IABS R35, R26 ;  /* 0x0000001a00237213 */ /* 0x000fc60000000000 */
[----:B------:R-:W-:-:S04]  /*8340*/  IMAD.HI.U32 R7, R20, R48, RZ ;  /* 0x0000003014077227 */ /* 0x000fc800078e00ff */
[----:B------:R-:W-:Y:S01]  /*8350*/  @!P2 IMAD.IADD R30, R30, 0x1, -R24 ;  /* 0x000000011e1ea824 */ /* 0x000fe200078e0a18 */
[----:B------:R-:W-:Y:S01]  /*8360*/  ISETP.GT.U32.AND P2, PT, R24, R15, PT ;  /* 0x0000000f1800720c */ /* 0x000fe20003f44070 */
[----:B------:R-:W-:Y:S02]  /*8370*/  IMAD.MOV R17, RZ, RZ, -R17 ;  /* 0x000000ffff117224 */ /* 0x000fe400078e0a11 */
[----:B------:R-:W-:-:S04]  /*8380*/  IMAD.HI.U32 R33, R20, R37, RZ ;  /* 0x0000002514217227 */ /* 0x000fc800078e00ff */
[----:B------:R-:W-:Y:S02]  /*8390*/  IMAD.MOV R7, RZ, RZ, -R7 ;  /* 0x000000ffff077224 */ /* 0x000fe400078e0a07 */
[C---:B------:R-:W-:Y:S02]  /*83a0*/  IMAD R10, R24.reuse, R17, R10 ;  /* 0x00000011180a7224 */ /* 0x040fe400078e020a */
[----:B------:R-:W-:Y:S02]  /*83b0*/  IMAD.MOV R33, RZ, RZ, -R33 ;  /* 0x000000ffff217224 */ /* 0x000fe400078e0a21 */
[----:B------:R-:W-:Y:S02]  /*83c0*/  IMAD.MOV.U32 R17, RZ, RZ, R35 ;  /* 0x000000ffff117224 */ /* 0x000fe400078e0023 */
[C---:B------:R-:W-:Y:S02]  /*83d0*/  IMAD R48, R24.reuse, R7, R48 ;  /* 0x0000000718307224 */ /* 0x040fe400078e0230 */
[----:B------:R-:W-:Y:S01]  /*83e0*/  IMAD R37, R24, R33, R37 ;  /* 0x0000002118257224 */ /* 0x000fe200078e0225 */
[----:B------:R-:W-:Y:S01]  /*83f0*/  IABS R33, R61 ;  /* 0x0000003d00217213 */ /* 0x000fe20000000000 */
[----:B------:R-:W-:Y:S01]  /*8400*/  IMAD.HI.U32 R7, R20, R17, RZ ;  /* 0x0000001114077227 */ /* 0x000fe200078e00ff */
[----:B------:R-:W-:-:S03]  /*8410*/  IABS R35, R58 ;  /* 0x0000003a00237213 */ /* 0x000fc60000000000 */
[----:B------:R-:W-:Y:S02]  /*8420*/  IMAD.MOV R7, RZ, RZ, -R7 ;  /* 0x000000ffff077224 */ /* 0x000fe400078e0a07 */
[----:B------:R-:W-:Y:S01]  /*8430*/  @!P2 IMAD.IADD R15, R15, 0x1, -R24 ;  /* 0x000000010f0fa824 */ /* 0x000fe200078e0a18 */
[----:B------:R-:W-:Y:S01]  /*8440*/  ISETP.GT.U32.AND P2, PT, R24, R10, PT ;  /* 0x0000000a1800720c */ /* 0x000fe20003f44070 */
[----:B------:R-:W-:-:S04]  /*8450*/  IMAD.HI.U32 R31, R20, R33, RZ ;  /* 0x00000021141f7227 */ /* 0x000fc800078e00ff */
[C---:B------:R-:W-:Y:S02]  /*8460*/  IMAD R17, R24.reuse, R7, R17 ;  /* 0x0000000718117224 */ /* 0x040fe400078e0211 */
[----:B------:R-:W-:Y:S02]  /*8470*/  IMAD.MOV.U32 R7, RZ, RZ, R35 ;  /* 0x000000ffff077224 */ /* 0x000fe400078e0023 */
[----:B------:R-:W-:Y:S01]  /*8480*/  IMAD.MOV R35, RZ, RZ, -R31 ;  /* 0x000000ffff237224 */ /* 0x000fe200078e0a1f */
[----:B------:R-:W-:-:S03]  /*8490*/  ISETP.GT.U32.AND P3, PT, R24, R48, PT ;  /* 0x000000301800720c */ /* 0x000fc60003f64070 */
[----:B------:R-:W-:Y:S02]  /*84a0*/  IMAD R33, R24, R35, R33 ;  /* 0x0000002318217224 */ /* 0x000fe400078e0221 */
[----:B------:R-:W-:-:S03]  /*84b0*/  @!P2 IMAD.IADD R10, R10, 0x1, -R24 ;  /* 0x000000010a0aa824 */ /* 0x000fc600078e0a18 */
[----:B------:R-:W-:-:S05]  /*84c0*/  ISETP.GT.U32.AND P2, PT, R24, R33, PT ;  /* 0x000000211800720c */ /* 0x000fca0003f44070 */
[----:B------:R-:W-:Y:S02]  /*84d0*/  @!P3 IMAD.IADD R48, R48, 0x1, -R24 ;  /* 0x000000013030b824 */ /* 0x000fe400078e0a18 */
[----:B------:R-:W-:-:S06]  /*84e0*/  IMAD.HI.U32 R36, R20, R7, RZ ;  /* 0x0000000714247227 */ /* 0x000fcc00078e00ff */
[----:B------:R-:W-:Y:S01]  /*84f0*/  @!P2 IMAD.IADD R33, R33, 0x1, -R24 ;  /* 0x000000012121a824 */ /* 0x000fe200078e0a18 */
[C---:B------:R-:W-:Y:S01]  /*8500*/  ISETP.GT.U32.AND P2, PT, R24.reuse, R48, PT ;  /* 0x000000301800720c */ /* 0x040fe20003f44070 */
[----:B------:R-:W-:Y:S01]  /*8510*/  IMAD.MOV R36, RZ, RZ, -R36 ;  /* 0x000000ffff247224 */ /* 0x000fe200078e0a24 */
[----:B------:R-:W-:Y:S02]  /*8520*/  ISETP.GE.AND P1, PT, R43, RZ, PT ;  /* 0x000000ff2b00720c */ /* 0x000fe40003f26270 */
[C---:B------:R-:W-:Y:S02]  /*8530*/  ISETP.GT.U32.AND P0, PT, R24.reuse, R30, PT ;  /* 0x0000001e1800720c */ /* 0x040fe40003f04070 */
[----:B------:R-:W-:Y:S01]  /*8540*/  IABS R43, R23 ;  /* 0x00000017002b7213 */ /* 0x000fe20000000000 */
[C---:B------:R-:W-:Y:S01]  /*8550*/  IMAD R7, R24.reuse, R36, R7 ;  /* 0x0000002418077224 */ /* 0x040fe200078e0207 */
[----:B------:R-:W-:-:S03]  /*8560*/  ISETP.GT.U32.AND P3, PT, R24, R17, PT ;  /* 0x000000111800720c */ /* 0x000fc60003f64070 */
[----:B------:R-:W-:-:S04]  /*8570*/  IMAD.HI.U32 R39, R20, R43, RZ ;  /* 0x0000002b14277227 */ /* 0x000fc800078e00ff */
[--C-:B------:R-:W-:Y:S01]  /*8580*/  @!P2 IMAD.IADD R48, R48, 0x1, -R24.reuse ;  /* 0x000000013030a824 */ /* 0x100fe200078e0a18 */
[----:B------:R-:W-:Y:S01]  /*8590*/  ISETP.GT.U32.AND P2, PT, R24, R7, PT ;  /* 0x000000071800720c */ /* 0x000fe20003f44070 */
[----:B------:R-:W-:Y:S02]  /*85a0*/  IMAD.MOV R39, RZ, RZ, -R39 ;  /* 0x000000ffff277224 */ /* 0x000fe400078e0a27 */
[--C-:B------:R-:W-:Y:S01]  /*85b0*/  @!P0 IMAD.IADD R30, R30, 0x1, -R24.reuse ;  /* 0x000000011e1e8824 */ /* 0x100fe200078e0a18 */
[C---:B------:R-:W-:Y:S01]  /*85c0*/  ISETP.GT.U32.AND P0, PT, R24.reuse, R37, PT ;  /* 0x000000251800720c */ /* 0x040fe20003f04070 */
[----:B------:R-:W-:Y:S02]  /*85d0*/  IMAD R43, R24, R39, R43 ;  /* 0x00000027182b7224 */ /* 0x000fe400078e022b */
[----:B------:R-:W-:-:S03]  /*85e0*/  @!P3 IMAD.IADD R17, R17, 0x1, -R24 ;  /* 0x000000011111b824 */ /* 0x000fc600078e0a18 */
[----:B------:R-:W-:-:S03]  /*85f0*/  ISETP.GT.U32.AND P3, PT, R24, R43, PT ;  /* 0x0000002b1800720c */ /* 0x000fc60003f64070 */
[----:B------:R-:W-:Y:S02]  /*8600*/  @!P2 IADD3 R7, PT, PT, R7, -R24, RZ ;  /* 0x800000180707a210 */ /* 0x000fe40007ffe0ff */
[----:B------:R-:W-:Y:S02]  /*8610*/  ISETP.GE.AND P2, PT, R61, RZ, PT ;  /* 0x000000ff3d00720c */ /* 0x000fe40003f46270 */
[----:B------:R-:W0:Y:S01]  /*8620*/  S2R R61, SR_TID.X ;  /* 0x00000000003d7919 */ /* 0x000e220000002100 */
[----:B------:R-:W-:Y:S01]  /*8630*/  @!P0 IMAD.IADD R37, R37, 0x1, -R24 ;  /* 0x0000000125258824 */ /* 0x000fe200078e0a18 */
[----:B------:R-:W-:Y:S01]  /*8640*/  IABS R35, R59 ;  /* 0x0000003b00237213 */ /* 0x000fe20000000000 */
[----:B------:R-:W-:Y:S01]  /*8650*/  @!P4 IMAD.MOV R4, RZ, RZ, -R4 ;  /* 0x000000ffff04c224 */ /* 0x000fe200078e0a04 */
[----:B------:R-:W-:Y:S02]  /*8660*/  IABS R31, R60 ;  /* 0x0000003c001f7213 */ /* 0x000fe40000000000 */
[----:B------:R-:W-:Y:S01]  /*8670*/  ISETP.GT.U32.AND P4, PT, R24, R37, PT ;  /* 0x000000251800720c */ /* 0x000fe20003f84070 */
[----:B------:R-:W-:-:S02]  /*8680*/  @!P3 IMAD.IADD R43, R43, 0x1, -R24 ;  /* 0x000000012b2bb824 */ /* 0x000fc400078e0a18 */
[----:B------:R-:W-:-:S04]  /*8690*/  IMAD.HI.U32 R39, R20, R35, RZ ;  /* 0x0000002314277227 */ /* 0x000fc800078e00ff */
[----:B------:R-:W-:-:S04]  /*86a0*/  IMAD.HI.U32 R36, R20, R31, RZ ;  /* 0x0000001f14247227 */ /* 0x000fc800078e00ff */
[----:B------:R-:W-:Y:S01]  /*86b0*/  @!P5 IMAD.MOV R15, RZ, RZ, -R15 ;  /* 0x000000ffff0fd224 */ /* 0x000fe200078e0a0f */
[C---:B------:R-:W-:Y:S01]  /*86c0*/  ISETP.GT.U32.AND P5, PT, R24.reuse, R43, PT ;  /* 0x0000002b1800720c */ /* 0x040fe20003fa4070 */
[----:B------:R-:W-:Y:S02]  /*86d0*/  IMAD.MOV R20, RZ, RZ, -R39 ;  /* 0x000000ffff147224 */ /* 0x000fe400078e0a27 */
[----:B------:R-:W-:Y:S01]  /*86e0*/  @!P6 IMAD.MOV R21, RZ, RZ, -R21 ;  /* 0x000000ffff15e224 */ /* 0x000fe200078e0a15 */
[C---:B------:R-:W-:Y:S01]  /*86f0*/  ISETP.GT.U32.AND P6, PT, R24.reuse, R10, PT ;  /* 0x0000000a1800720c */ /* 0x040fe20003fc4070 */
[----:B------:R-:W-:Y:S01]  /*8700*/  @!P1 IMAD.MOV R30, RZ, RZ, -R30 ;  /* 0x000000ffff1e9224 */ /* 0x000fe200078e0a1e */
[C---:B------:R-:W-:Y:S01]  /*8710*/  ISETP.GT.U32.AND P3, PT, R24.reuse, R17, PT ;  /* 0x000000111800720c */ /* 0x040fe20003f64070 */
[C---:B------:R-:W-:Y:S01]  /*8720*/  IMAD R35, R24.reuse, R20, R35 ;  /* 0x0000001418237224 */ /* 0x040fe200078e0223 */
[----:B------:R-:W-:Y:S01]  /*8730*/  ISETP.GT.U32.AND P1, PT, R24, R33, PT ;  /* 0x000000211800720c */ /* 0x000fe20003f24070 */
[----:B------:R-:W-:-:S02]  /*8740*/  IMAD.MOV R20, RZ, RZ, -R36 ;  /* 0x000000ffff147224 */ /* 0x000fc400078e0a24 */
[--C-:B------:R-:W-:Y:S01]  /*8750*/  @!P4 IMAD.IADD R37, R37, 0x1, -R24.reuse ;  /* 0x000000012525c824 */ /* 0x100fe200078e0a18 */
[C---:B------:R-:W-:Y:S01]  /*8760*/  ISETP.GT.U32.AND P4, PT, R24.reuse, R35, PT ;  /* 0x000000231800720c */ /* 0x040fe20003f84070 */
[----:B------:R-:W-:Y:S01]  /*8770*/  IMAD R20, R24, R20, R31 ;  /* 0x0000001418147224 */ /* 0x000fe200078e021f */
[----:B------:R-:W-:Y:S01]  /*8780*/  ISETP.GE.AND P0, PT, R40, RZ, PT ;  /* 0x000000ff2800720c */ /* 0x000fe20003f06270 */
[--C-:B------:R-:W-:Y:S01]  /*8790*/  @!P5 IMAD.IADD R43, R43, 0x1, -R24.reuse ;  /* 0x000000012b2bd824 */ /* 0x100fe200078e0a18 */
[----:B------:R-:W2:Y:S01]  /*87a0*/  LDL.LU R40, [R1+0x70] ;  /* 0x0000700001287983 */ /* 0x000ea20000300800 */
[--C-:B------:R-:W-:Y:S01]  /*87b0*/  @!P6 IMAD.IADD R10, R10, 0x1, -R24.reuse ;  /* 0x000000010a0ae824 */ /* 0x100fe200078e0a18 */
[----:B------:R-:W-:Y:S01]  /*87c0*/  ISETP.GT.U32.AND P5, PT, R24, R20, PT ;  /* 0x000000141800720c */ /* 0x000fe20003fa4070 */
[--C-:B------:R-:W-:Y:S01]  /*87d0*/  @!P3 IMAD.IADD R17, R17, 0x1, -R24.reuse ;  /* 0x000000011111b824 */ /* 0x100fe200078e0a18 */
[----:B------:R-:W-:Y:S01]  /*87e0*/  ISETP.GE.AND P6, PT, R34, RZ, PT ;  /* 0x000000ff2200720c */ /* 0x000fe20003fc6270 */
[--C-:B------:R-:W-:Y:S01]  /*87f0*/  @!P1 IMAD.IADD R33, R33, 0x1, -R24.reuse ;  /* 0x0000000121219824 */ /* 0x100fe200078e0a18 */
[----:B------:R-:W-:Y:S01]  /*8800*/  ISETP.GE.AND P3, PT, R28, RZ, PT ;  /* 0x000000ff1c00720c */ /* 0x000fe20003f66270 */
[----:B0-----:R-:W-:Y:S01]  /*8810*/  IMAD.SHL.U32 R31, R61, 0x2, RZ ;  /* 0x000000023d1f7824 */ /* 0x001fe200078e00ff */
[----:B------:R-:W-:Y:S01]  /*8820*/  ISETP.GE.AND P1, PT, R26, RZ, PT ;  /* 0x000000ff1a00720c */ /* 0x000fe20003f26270 */
[----:B------:R-:W-:Y:S01]  /*8830*/  @!P4 IMAD.IADD R35, R35, 0x1, -R24 ;  /* 0x000000012323c824 */ /* 0x000fe200078e0a18 */
[----:B------:R-:W-:Y:S01]  /*8840*/  LOP3.LUT R26, R61, 0x7, RZ, 0xc0, !PT ;  /* 0x000000073d1a7812 */ /* 0x000fe200078ec0ff */
[----:B------:R-:W-:Y:S01]  /*8850*/  @!P0 IMAD.MOV R48, RZ, RZ, -R48 ;  /* 0x000000ffff308224 */ /* 0x000fe200078e0a30 */
[----:B------:R-:W-:Y:S01]  /*8860*/  ISETP.GE.AND P4, PT, R23, RZ, PT ;  /* 0x000000ff1700720c */ /* 0x000fe20003f86270 */
[----:B------:R-:W3:Y:S02]  /*8870*/  LDL.LU R39, [R1+0x34] ;  /* 0x0000340001277983 */ /* 0x000ee40000300800 */
[----:B------:R-:W-:-:S02]  /*8880*/  IMAD R23, R26, 0x110, RZ ;  /* 0x000001101a177824 */ /* 0x000fc400078e02ff */
[----:B------:R-:W-:Y:S01]  /*8890*/  IMAD R28, R26, 0x90, RZ ;  /* 0x000000901a1c7824 */ /* 0x000fe200078e02ff */
[----:B------:R-:W-:Y:S01]  /*88a0*/  ISETP.GT.U32.AND P0, PT, R24, R7, PT ;  /* 0x000000071800720c */ /* 0x000fe20003f04070 */
[----:B------:R-:W-:Y:S01]  /*88b0*/  @!P5 IMAD.IADD R20, R20, 0x1, -R24 ;  /* 0x000000011414d824 */ /* 0x000fe200078e0a18 */
[--C-:B------:R-:W-:Y:S01]  /*88c0*/  LOP3.LUT R23, R23, 0x10, R31.reuse, 0x78, !PT ;  /* 0x0000001017177812 */ /* 0x100fe200078e781f */
[----:B------:R-:W-:Y:S01]  /*88d0*/  IMAD.SHL.U32 R26, R61, 0x80, RZ ;  /* 0x000000803d1a7824 */ /* 0x000fe200078e00ff */
[----:B------:R-:W-:Y:S01]  /*88e0*/  LOP3.LUT R28, R28, 0x30, R31, 0x78, !PT ;  /* 0x000000301c1c7812 */ /* 0x000fe200078e781f */
[----:B------:R-:W-:Y:S01]  /*88f0*/  @!P6 IMAD.MOV R10, RZ, RZ, -R10 ;  /* 0x000000ffff0ae224 */ /* 0x000fe200078e0a0a */
[----:B------:R-:W4:Y:S01]  /*8900*/  LDL.LU R36, [R1+0x30] ;  /* 0x0000300001247983 */ /* 0x000f220000300800 */
[C---:B------:R-:W-:Y:S01]  /*8910*/  ISETP.GT.U32.AND P6, PT, R24.reuse, R35, PT ;  /* 0x000000231800720c */ /* 0x040fe20003fc4070 */
[----:B------:R-:W-:Y:S01]  /*8920*/  @!P3 IMAD.MOV R37, RZ, RZ, -R37 ;  /* 0x000000ffff25b224 */ /* 0x000fe200078e0a25 */
[----:B------:R-:W-:Y:S01]  /*8930*/  ISETP.GT.U32.AND P3, PT, R24, R20, PT ;  /* 0x000000141800720c */ /* 0x000fe20003f64070 */
[----:B------:R-:W4:Y:S01]  /*8940*/  LDL.LU R34, [R1+0x2c] ;  /* 0x00002c0001227983 */ /* 0x000f220000300800 */
[----:B------:R-:W-:-:S03]  /*8950*/  LOP3.LUT R23, R23, 0x800, R26, 0xf8, !PT ;  /* 0x0000080017177812 */ /* 0x000fc600078ef81a */
[----:B------:R-:W4:Y:S04]  /*8960*/  LDL.LU R31, [R1+0x28] ;  /* 0x00002800011f7983 */ /* 0x000f280000300800 */
[----:B------:R-:W4:Y:S01]  /*8970*/  LDL.LU R28, [R1+0x24] ;  /* 0x00002400011c7983 */ /* 0x000f220000300800 */
[----:B------:R-:W-:-:S03]  /*8980*/  ISETP.GE.AND P5, PT, R58, RZ, PT ;  /* 0x000000ff3a00720c */ /* 0x000fc60003fa6270 */
[----:B------:R-:W4:Y:S01]  /*8990*/  LDL.LU R26, [R1+0x18] ;  /* 0x00001800011a7983 */ /* 0x000f220000300800 */
[--C-:B------:R-:W-:Y:S01]  /*89a0*/  @!P0 IMAD.IADD R7, R7, 0x1, -R24.reuse ;  /* 0x0000000107078824 */ /* 0x100fe200078e0a18 */
[----:B------:R-:W-:Y:S02]  /*89b0*/  LOP3.LUT R61, R61, 0x1f, RZ, 0xc0, !PT ;  /* 0x0000001f3d3d7812 */ /* 0x000fe400078ec0ff */
[----:B------:R-:W4:Y:S01]  /*89c0*/  LDL.LU R23, [R1+0x14] ;  /* 0x0000140001177983 */ /* 0x000f220000300800 */
[----:B------:R-:W-:Y:S01]  /*89d0*/  ISETP.GE.AND P0, PT, R59, RZ, PT ;  /* 0x000000ff3b00720c */ /* 0x000fe20003f06270 */
[--C-:B------:R-:W-:Y:S02]  /*89e0*/  @!P6 IMAD.IADD R35, R35, 0x1, -R24.reuse ;  /* 0x000000012323e824 */ /* 0x100fe400078e0a18 */
[----:B------:R-:W4:Y:S01]  /*89f0*/  LDL.LU R58, [R1+0xc] ;  /* 0x00000c00013a7983 */ /* 0x000f220000300800 */
[----:B------:R-:W-:Y:S01]  /*8a00*/  ISETP.GE.AND P6, PT, R60, RZ, PT ;  /* 0x000000ff3c00720c */ /* 0x000fe20003fc6270 */
[----:B------:R-:W-:-:S02]  /*8a10*/  @!P3 IMAD.IADD R20, R20, 0x1, -R24 ;  /* 0x000000011414b824 */ /* 0x000fc400078e0a18 */
[----:B------:R-:W4:Y:S01]  /*8a20*/  LDL.LU R59, [R1+0x8] ;  /* 0x00000800013b7983 */ /* 0x000f220000300800 */
[----:B------:R-:W-:-:S03]  /*8a30*/  IMAD R24, R61, R49, RZ ;  /* 0x000000313d187224 */ /* 0x000fc600078e02ff */
[----:B------:R-:W4:Y:S04]  /*8a40*/  LDL.LU R60, [R1+0x4] ;  /* 0x00000400013c7983 */ /* 0x000f280000300800 */
[----:B------:R-:W4:Y:S01]  /*8a50*/  LDL.LU R61, [R1] ;  /* 0x00000000013d7983 */ /* 0x000f220000300800 */
[----:B------:R-:W-:Y:S02]  /*8a60*/  ISETP.NE.AND P3, PT, R3, RZ, PT ;  /* 0x000000ff0300720c */ /* 0x000fe40003f65270 */
[----:B------:R-:W-:Y:S01]  /*8a70*/  LOP3.LUT R3, RZ, R3, RZ, 0x33, !PT ;  /* 0x00000003ff037212 */ /* 0x000fe200078e33ff */
[----:B------:R-:W-:-:S03]  /*8a80*/  IMAD R49, R49, 0x20, R24 ;  /* 0x0000002031317824 */ /* 0x000fc600078e0218 */
[C---:B------:R-:W-:Y:S02]  /*8a90*/  SEL R47, R3.reuse, R47, !P3 ;  /* 0x0000002f032f7207 */ /* 0x040fe40005800000 */
[C---:B------:R-:W-:Y:S01]  /*8aa0*/  SEL R45, R3.reuse, R45, !P3 ;  /* 0x0000002d032d7207 */ /* 0x040fe20005800000 */
[----:B------:R-:W4:Y:S01]  /*8ab0*/  LDL.LU R49, [R1+0x1f74] ;  /* 0x001f740001317983 */ /* 0x000f220000300800 */
[----:B------:R-:W-:-:S03]  /*8ac0*/  SEL R44, R3, R44, !P3 ;  /* 0x0000002c032c7207 */ /* 0x000fc60005800000 */
[----:B------:R0:W-:Y:S04]  /*8ad0*/  STL [R1+0x1d0], R47 ;  /* 0x0001d02f01007387 */ /* 0x0001e80000100800 */
[----:B0-----:R-:W4:Y:S04]  /*8ae0*/  LDL.LU R47, [R1+0x1f70] ;  /* 0x001f7000012f7983 */ /* 0x001f280000300800 */
[----:B------:R0:W-:Y:S04]  /*8af0*/  STL [R1+0x1dc], R45 ;  /* 0x0001dc2d01007387 */ /* 0x0001e80000100800 */
[----:B0-----:R-:W4:Y:S04]  /*8b00*/  LDL.LU R45, [R1+0x1f6c] ;  /* 0x001f6c00012d7983 */ /* 0x001f280000300800 */
[----:B------:R0:W-:Y:S04]  /*8b10*/  STL [R1+0x1d8], R44 ;  /* 0x0001d82c01007387 */ /* 0x0001e80000100800 */
[----:B0-----:R-:W4:Y:S01]  /*8b20*/  LDL.LU R44, [R1+0x1f68] ;  /* 0x001f6800012c7983 */ /* 0x001f220000300800 */
[----:B--2---:R-:W-:-:S05]  /*8b30*/  SEL R40, R3, R40, !P3 ;  /* 0x0000002803287207 */ /* 0x004fca0005800000 */
[----:B------:R0:W-:Y:S01]  /*8b40*/  STL [R1+0x1d4], R40 ;  /* 0x0001d42801007387 */ /* 0x0001e20000100800 */
[----:B---3--:R-:W-:-:S03]  /*8b50*/  SEL R39, R3, R39, !P3 ;  /* 0x0000002703277207 */ /* 0x008fc60005800000 */
[----:B0-----:R-:W2:Y:S04]  /*8b60*/  LDL.LU R40, [R1+0x1f64] ;  /* 0x001f640001287983 */ /* 0x001ea80000300800 */
[----:B------:R0:W-:Y:S01]  /*8b70*/  STL [R1+0x1cc], R39 ;  /* 0x0001cc2701007387 */ /* 0x0001e20000100800 */
[C---:B----4-:R-:W-:Y:S02]  /*8b80*/  SEL R36, R3.reuse, R36, !P3 ;  /* 0x0000002403247207 */ /* 0x050fe40005800000 */
[C---:B------:R-:W-:Y:S01]  /*8b90*/  SEL R34, R3.reuse, R34, !P3 ;  /* 0x0000002203227207 */ /* 0x040fe20005800000 */
[----:B0-----:R-:W3:Y:S01]  /*8ba0*/  LDL.LU R39, [R1+0x1f60] ;  /* 0x001f600001277983 */ /* 0x001ee20000300800 */
[----:B------:R-:W-:-:S03]  /*8bb0*/  SEL R31, R3, R31, !P3 ;  /* 0x0000001f031f7207 */ /* 0x000fc60005800000 */
[----:B------:R0:W-:Y:S01]  /*8bc0*/  STL [R1+0x1c8], R36 ;  /* 0x0001c82401007387 */ /* 0x0001e20000100800 */
[C---:B------:R-:W-:Y:S02]  /*8bd0*/  SEL R28, R3.reuse, R28, !P3 ;  /* 0x0000001c031c7207 */ /* 0x040fe40005800000 */
[C---:B------:R-:W-:Y:S01]  /*8be0*/  SEL R26, R3.reuse, R26, !P3 ;  /* 0x0000001a031a7207 */ /* 0x040fe20005800000 */
[----:B0-----:R-:W4:Y:S01]  /*8bf0*/  LDL.LU R36, [R1+0x1f5c] ;  /* 0x001f5c0001247983 */ /* 0x001f220000300800 */
[----:B------:R-:W-:-:S03]  /*8c00*/  SEL R23, R3, R23, !P3 ;  /* 0x0000001703177207 */ /* 0x000fc60005800000 */
[----:B------:R0:W-:Y:S01]  /*8c10*/  STL [R1+0x1c0], R34 ;  /* 0x0001c02201007387 */ /* 0x0001e20000100800 */
[----:B------:R-:W-:-:S03]  /*8c20*/  SEL R58, R3, R58, !P3 ;  /* 0x0000003a033a7207 */ /* 0x000fc60005800000 */
[----:B0-----:R-:W2:Y:S04]  /*8c30*/  LDL.LU R34, [R1+0x1f58] ;  /* 0x001f580001227983 */ /* 0x001ea80000300800 */
[----:B------:R0:W-:Y:S01]  /*8c40*/  STL [R1+0x1bc], R31 ;  /* 0x0001bc1f01007387 */ /* 0x0001e20000100800 */
[C---:B------:R-:W-:Y:S02]  /*8c50*/  SEL R59, R3.reuse, R59, !P3 ;  /* 0x0000003b033b7207 */ /* 0x040fe40005800000 */
[C---:B------:R-:W-:Y:S01]  /*8c60*/  SEL R60, R3.reuse, R60, !P3 ;  /* 0x0000003c033c7207 */ /* 0x040fe20005800000 */
[----:B0-----:R-:W2:Y:S04]  /*8c70*/  LDL.LU R31, [R1+0x1f54] ;  /* 0x001f5400011f7983 */ /* 0x001ea80000300800 */
[----:B------:R0:W-:Y:S01]  /*8c80*/  STL [R1+0x1b4], R28 ;  /* 0x0001b41c01007387 */ /* 0x0001e20000100800 */
[----:B------:R-:W-:-:S03]  /*8c90*/  SEL R61, R3, R61, !P3 ;  /* 0x0000003d033d7207 */ /* 0x000fc60005800000 */
[----:B0-----:R-:W2:Y:S04]  /*8ca0*/  LDL.LU R28, [R1+0x1f50] ;  /* 0x001f5000011c7983 */ /* 0x001ea80000300800 */
[----:B------:R0:W-:Y:S04]  /*8cb0*/  STL [R1+0x1b0], R26 ;  /* 0x0001b01a01007387 */ /* 0x0001e80000100800 */
        /* <DEDUP_REMOVED lines=10> */
[----:B0-----:R-:W2:Y:S01]  /*8d60*/  LDL.LU R61, [R1+0x1f38] ;  /* 0x001f3800013d7983 */ /* 0x001ea20000300800 */
[----:B------:R-:W-:-:S02]  /*8d70*/  SEL R25, R3, R25, !P3 ;  /* 0x0000001903197207 */ /* 0x000fc40005800000 */
[----:B--2---:R-:W-:-:S05]  /*8d80*/  SEL R61, R3, R61, !P3 ;  /* 0x0000003d033d7207 */ /* 0x004fca0005800000 */
[----:B------:R0:W-:Y:S02]  /*8d90*/  STL [R1+0x180], R61 ;  /* 0x0001803d01007387 */ /* 0x0001e40000100800 */
[C---:B0-----:R-:W-:Y:S02]  /*8da0*/  SEL R61, R3.reuse, R60, !P3 ;  /* 0x0000003c033d7207 */ /* 0x041fe40005800000 */
[C---:B------:R-:W-:Y:S02]  /*8db0*/  SEL R60, R3.reuse, R59, !P3 ;  /* 0x0000003b033c7207 */ /* 0x040fe40005800000 */
[C---:B------:R-:W-:Y:S02]  /*8dc0*/  SEL R59, R3.reuse, R58, !P3 ;  /* 0x0000003a033b7207 */ /* 0x040fe40005800000 */
[C---:B------:R-:W-:Y:S01]  /*8dd0*/  SEL R58, R3.reuse, R23, !P3 ;  /* 0x00000017033a7207 */ /* 0x040fe20005800000 */
[----:B------:R-:W-:Y:S01]  /*8de0*/  STL [R1+0x17c], R61 ;  /* 0x00017c3d01007387 */ /* 0x000fe20000100800 */
[----:B------:R-:W-:-:S03]  /*8df0*/  SEL R23, R3, R26, !P3 ;  /* 0x0000001a03177207 */ /* 0x000fc60005800000 */
[----:B------:R-:W-:Y:S01]  /*8e00*/  STL [R1+0x178], R60 ;  /* 0x0001783c01007387 */ /* 0x000fe20000100800 */
[----:B------:R-:W-:-:S03]  /*8e10*/  SEL R26, R3, R28, !P3 ;  /* 0x0000001c031a7207 */ /* 0x000fc60005800000 */
[----:B------:R0:W-:Y:S04]  /*8e20*/  STL [R1+0x16c], R59 ;  /* 0x00016c3b01007387 */ /* 0x0001e80000100800 */
[----:B------:R1:W-:Y:S04]  /*8e30*/  STL [R1+0x168], R58 ;  /* 0x0001683a01007387 */ /* 0x0003e80000100800 */
[----:B0-----:R-:W2:Y:S04]  /*8e40*/  LDL.LU R59, [R1+0x74] ;  /* 0x00007400013b7983 */ /* 0x001ea80000300800 */
[----:B------:R0:W-:Y:S04]  /*8e50*/  STL [R1+0x160], R23 ;  /* 0x0001601701007387 */ /* 0x0001e80000100800 */
[----:B------:R4:W-:Y:S01]  /*8e60*/  STL [R1+0x150], R26 ;  /* 0x0001501a01007387 */ /* 0x0009e20000100800 */
[----:B---3--:R-:W-:-:S03]  /*8e70*/  SEL R28, R3, R39, !P3 ;  /* 0x00000027031c7207 */ /* 0x008fc60005800000 */
[----:B-1----:R-:W3:Y:S01]  /*8e80*/  LDL.LU R58, [R1+0x78] ;  /* 0x00007800013a7983 */ /* 0x002ee20000300800 */
[C---:B0-----:R-:W-:Y:S02]  /*8e90*/  SEL R23, R3.reuse, R31, !P3 ;  /* 0x0000001f03177207 */ /* 0x041fe40005800000 */
[----:B----4-:R-:W-:-:S03]  /*8ea0*/  SEL R26, R3, R34, !P3 ;  /* 0x00000022031a7207 */ /* 0x010fc60005800000 */
[----:B------:R0:W-:Y:S04]  /*8eb0*/  STL [R1+0x148], R23 ;  /* 0x0001481701007387 */ /* 0x0001e80000100800 */
[----:B------:R1:W-:Y:S01]  /*8ec0*/  STL [R1+0x144], R26 ;  /* 0x0001441a01007387 */ /* 0x0003e20000100800 */
[C---:B0-----:R-:W-:Y:S02]  /*8ed0*/  SEL R23, R3.reuse, R36, !P3 ;  /* 0x0000002403177207 */ /* 0x041fe40005800000 */
[----:B-1----:R-:W-:-:S03]  /*8ee0*/  SEL R26, R3, R40, !P3 ;  /* 0x00000028031a7207 */ /* 0x002fc60005800000 */
[----:B------:R0:W-:Y:S04]  /*8ef0*/  STL [R1+0x138], R23 ;  /* 0x0001381701007387 */ /* 0x0001e80000100800 */
[----:B------:R1:W-:Y:S04]  /*8f00*/  STL [R1+0x130], R28 ;  /* 0x0001301c01007387 */ /* 0x0003e80000100800 */
[----:B------:R4:W-:Y:S01]  /*8f10*/  STL [R1+0x12c], R26 ;  /* 0x00012c1a01007387 */ /* 0x0009e20000100800 */
[C---:B0-----:R-:W-:Y:S02]  /*8f20*/  SEL R23, R3.reuse, R44, !P3 ;  /* 0x0000002c03177207 */ /* 0x041fe40005800000 */
[----:B-1----:R-:W-:-:S03]  /*8f30*/  SEL R28, R3, R45, !P3 ;  /* 0x0000002d031c7207 */ /* 0x002fc60005800000 */
[----:B------:R0:W-:Y:S01]  /*8f40*/  STL [R1+0x128], R23 ;  /* 0x0001281701007387 */ /* 0x0001e20000100800 */
[----:B----4-:R-:W-:-:S03]  /*8f50*/  SEL R26, R3, R47, !P3 ;  /* 0x0000002f031a7207 */ /* 0x010fc60005800000 */
[----:B------:R1:W-:Y:S04]  /*8f60*/  STL [R1+0x11c], R28 ;  /* 0x00011c1c01007387 */ /* 0x0003e80000100800 */
[----:B------:R4:W-:Y:S01]  /*8f70*/  STL [R1+0x118], R26 ;  /* 0x0001181a01007387 */ /* 0x0009e20000100800 */
[C---:B0-----:R-:W-:Y:S02]  /*8f80*/  SEL R23, R3.reuse, R49, !P3 ;  /* 0x0000003103177207 */ /* 0x041fe40005800000 */
[----:B-1----:R-:W-:-:S03]  /*8f90*/  SEL R28, R3, R51, !P3 ;  /* 0x00000033031c7207 */ /* 0x002fc60005800000 */
[----:B------:R0:W-:Y:S01]  /*8fa0*/  STL [R1+0x10c], R23 ;  /* 0x00010c1701007387 */ /* 0x0001e20000100800 */
[----:B----4-:R-:W-:-:S03]  /*8fb0*/  SEL R26, R3, R52, !P3 ;  /* 0x00000034031a7207 */ /* 0x010fc60005800000 */
[----:B------:R1:W-:Y:S01]  /*8fc0*/  STL [R1+0x108], R28 ;  /* 0x0001081c01007387 */ /* 0x0003e20000100800 */
[----:B0-----:R-:W-:-:S03]  /*8fd0*/  SEL R23, R3, R54, !P3 ;  /* 0x0000003603177207 */ /* 0x001fc60005800000 */
[----:B-1----:R-:W4:Y:S04]  /*8fe0*/  LDL.LU R28, [R1+0x6c] ;  /* 0x00006c00011c7983 */ /* 0x002f280000300800 */
[----:B------:R0:W-:Y:S04]  /*8ff0*/  STL [R1+0xfc], R26 ;  /* 0x0000fc1a01007387 */ /* 0x0001e80000100800 */
[----:B------:R1:W-:Y:S01]  /*9000*/  STL [R1+0xf8], R23 ;  /* 0x0000f81701007387 */ /* 0x0003e20000100800 */
[----:B0-----:R-:W-:-:S05]  /*9010*/  SEL R26, R3, R55, !P3 ;  /* 0x00000037031a7207 */ /* 0x001fca0005800000 */
[----:B------:R-:W-:Y:S04]  /*9020*/  STL [R1+0xf4], R26 ;  /* 0x0000f41a01007387 */ /* 0x000fe80000100800 */
[----:B------:R-:W4:Y:S01]  /*9030*/  LDL.LU R31, [R1+0x44] ;  /* 0x00004400011f7983 */ /* 0x000f220000300800 */
[----:B-1----:R-:W-:-:S05]  /*9040*/  SEL R23, R3, R57, !P3 ;  /* 0x0000003903177207 */ /* 0x002fca0005800000 */
[----:B------:R0:W-:Y:S01]  /*9050*/  STL [R1+0xe8], R23 ;  /* 0x0000e81701007387 */ /* 0x0001e20000100800 */
[----:B------:R-:W-:-:S03]  /*9060*/  SEL R11, R3, R11, !P3 ;  /* 0x0000000b030b7207 */ /* 0x000fc60005800000 */
[----:B------:R-:W-:Y:S01]  /*9070*/  STL [R1+0xdc], R25 ;  /* 0x0000dc1901007387 */ /* 0x000fe20000100800 */
[C---:B0-----:R-:W-:Y:S02]  /*9080*/  SEL R23, R3.reuse, R5, !P3 ;  /* 0x0000000503177207 */ /* 0x041fe40005800000 */
[C---:B------:R-:W-:Y:S02]  /*9090*/  SEL R5, R3.reuse, R16, !P3 ;  /* 0x0000001003057207 */ /* 0x040fe40005800000 */
[C---:B------:R-:W-:Y:S01]  /*90a0*/  SEL R16, R3.reuse, R22, !P3 ;  /* 0x0000001603107207 */ /* 0x040fe20005800000 */
[----:B------:R-:W-:Y:S04]  /*90b0*/  STL [R1+0xd8], R23 ;  /* 0x0000d81701007387 */ /* 0x000fe80000100800 */
[----:B------:R-:W4:Y:S04]  /*90c0*/  LDL.LU R26, [R1+0x48] ;  /* 0x00004800011a7983 */ /* 0x000f280000300800 */
[----:B------:R0:W-:Y:S04]  /*90d0*/  STL [R1+0xcc], R11 ;  /* 0x0000cc0b01007387 */ /* 0x0001e80000100800 */
[----:B------:R1:W-:Y:S04]  /*90e0*/  STL [R1+0xc8], R5 ;  /* 0x0000c80501007387 */ /* 0x0003e80000100800 */
[----:B------:R1:W-:Y:S01]  /*90f0*/  STL [R1+0xb8], R16 ;  /* 0x0000b81001007387 */ /* 0x0003e20000100800 */
[----:B0-----:R-:W-:-:S03]  /*9100*/  SEL R11, R3, R32, !P3 ;  /* 0x00000020030b7207 */ /* 0x001fc60005800000 */
[----:B------:R-:W4:Y:S01]  /*9110*/  LDL.LU R61, [R1+0x50] ;  /* 0x00005000013d7983 */ /* 0x000f220000300800 */
[----:B-1----:R-:W-:-:S03]  /*9120*/  SEL R5, R3, R42, !P3 ;  /* 0x0000002a03057207 */ /* 0x002fc60005800000 */
[----:B------:R0:W-:Y:S01]  /*9130*/  STL [R1+0xb4], R11 ;  /* 0x0000b40b01007387 */ /* 0x0001e20000100800 */
[----:B------:R-:W-:-:S03]  /*9140*/  SEL R16, R3, R50, !P3 ;  /* 0x0000003203107207 */ /* 0x000fc60005800000 */
[----:B------:R1:W-:Y:S04]  /*9150*/  STL [R1+0xac], R5 ;  /* 0x0000ac0501007387 */ /* 0x0003e80000100800 */
[----:B0-----:R-:W4:Y:S01]  /*9160*/  LDL.LU R11, [R1+0x68] ;  /* 0x00006800010b7983 */ /* 0x001f220000300800 */
[----:B-1----:R-:W-:-:S03]  /*9170*/  SEL R5, R3, R56, !P3 ;  /* 0x0000003803057207 */ /* 0x002fc60005800000 */
[----:B------:R-:W-:Y:S04]  /*9180*/  STL [R1+0xa4], R16 ;  /* 0x0000a41001007387 */ /* 0x000fe80000100800 */
[----:B------:R-:W4:Y:S04]  /*9190*/  LDL.LU R60, [R1+0x64] ;  /* 0x00006400013c7983 */ /* 0x000f280000300800 */
[----:B------:R2:W-:Y:S01]  /*91a0*/  STL [R1+0xa0], R5 ;  /* 0x0000a00501007387 */ /* 0x0005e20000100800 */
[C---:B------:R-:W-:Y:S02]  /*91b0*/  SEL R0, R3.reuse, R0, !P3 ;  /* 0x0000000003007207 */ /* 0x040fe40005800000 */
[----:B--2---:R-:W-:-:S02]  /*91c0*/  SEL R5, R3, R59, !P3 ;  /* 0x0000003b03057207 */ /* 0x004fc40005800000 */
[----:B------:R-:W2:Y:S04]  /*91d0*/  LDL.LU R59, [R1+0x54] ;  /* 0x00005400013b7983 */ /* 0x000ea80000300800 */
[----:B------:R0:W-:Y:S01]  /*91e0*/  STL [R1+0x9c], R5 ;  /* 0x00009c0501007387 */ /* 0x0001e20000100800 */
[----:B---3--:R-:W-:-:S03]  /*91f0*/  SEL R16, R3, R58, !P3 ;  /* 0x0000003a03107207 */ /* 0x008fc60005800000 */
[----:B0-----:R-:W3:Y:S04]  /*9200*/  LDL.LU R5, [R1+0x60] ;  /* 0x0000600001057983 */ /* 0x001ee80000300800 */
[----:B------:R-:W3:Y:S04]  /*9210*/  LDL.LU R25, [R1+0x1c4] ;  /* 0x0001c40001197983 */ /* 0x000ee80000300800 */
[----:B------:R-:W-:Y:S04]  /*9220*/  STL [R1+0x8c], R16 ;  /* 0x00008c1001007387 */ /* 0x000fe80000100800 */
[----:B------:R-:W3:Y:S04]  /*9230*/  LDL.LU R58, [R1+0x1b8] ;  /* 0x0001b800013a7983 */ /* 0x000ee80000300800 */
[----:B------:R-:W3:Y:S04]  /*9240*/  LDL.LU R57, [R1+0x1a4] ;  /* 0x0001a40001397983 */ /* 0x000ee80000300800 */
[----:B------:R-:W3:Y:S04]  /*9250*/  LDL.LU R55, [R1+0x1ac] ;  /* 0x0001ac0001377983 */ /* 0x000ee80000300800 */
[----:B------:R4:W-:Y:S04]  /*9260*/  STL [R1+0x88], R0 ;  /* 0x0000880001007387 */ /* 0x0009e80000100800 */
[----:B------:R-:W3:Y:S04]  /*9270*/  LDL.LU R54, [R1+0x1a0] ;  /* 0x0001a00001367983 */ /* 0x000ee80000300800 */
[----:B------:R-:W3:Y:S04]  /*9280*/  LDL.LU R52, [R1+0x18c] ;  /* 0x00018c0001347983 */ /* 0x000ee80000300800 */
[----:B------:R-:W3:Y:S04]  /*9290*/  LDL.LU R51, [R1+0x184] ;  /* 0x0001840001337983 */ /* 0x000ee80000300800 */
[----:B------:R-:W3:Y:S04]  /*92a0*/  LDL.LU R49, [R1+0x170] ;  /* 0x0001700001317983 */ /* 0x000ee80000300800 */
[----:B------:R-:W3:Y:S04]  /*92b0*/  LDL.LU R23, [R1+0x174] ;  /* 0x0001740001177983 */ /* 0x000ee80000300800 */
[----:B------:R-:W3:Y:S04]  /*92c0*/  LDL.LU R47, [R1+0x124] ;  /* 0x00012400012f7983 */ /* 0x000ee80000300800 */
[----:B------:R-:W3:Y:S01]  /*92d0*/  LDL.LU R45, [R1+0x134] ;  /* 0x00013400012d7983 */ /* 0x000ee20000300800 */
[----:B----4-:R-:W-:-:S05]  /*92e0*/  SEL R0, R3, R28, !P3 ;  /* 0x0000001c03007207 */ /* 0x010fca0005800000 */
[----:B------:R0:W-:Y:S04]  /*92f0*/  STL [R1+0x84], R0 ;  /* 0x0000840001007387 */ /* 0x0001e80000100800 */
[----:B------:R-:W4:Y:S04]  /*9300*/  LDL.LU R28, [R1+0x14c] ;  /* 0x00014c00011c7983 */ /* 0x000f280000300800 */
[----:B------:R-:W4:Y:S04]  /*9310*/  LDL.LU R44, [R1+0x164] ;  /* 0x00016400012c7983 */ /* 0x000f280000300800 */
[----:B------:R-:W4:Y:S01]  /*9320*/  LDL.LU R40, [R1+0x15c] ;  /* 0x00015c0001287983 */ /* 0x000f220000300800 */
[----:B0-----:R-:W-:-:S05]  /*9330*/  SEL R0, R3, R31, !P3 ;  /* 0x0000001f03007207 */ /* 0x001fca0005800000 */
[----:B------:R0:W-:Y:S04]  /*9340*/  STL [R1+0x80], R0 ;  /* 0x0000800001007387 */ /* 0x0001e80000100800 */
[----:B------:R-:W4:Y:S04]  /*9350*/  LDL.LU R31, [R1+0x158] ;  /* 0x00015800011f7983 */ /* 0x000f280000300800 */
[----:B------:R-:W4:Y:S04]  /*9360*/  LDL.LU R39, [R1+0x154] ;  /* 0x0001540001277983 */ /* 0x000f280000300800 */
[----:B------:R-:W4:Y:S01]  /*9370*/  LDL.LU R36, [R1+0x140] ;  /* 0x0001400001247983 */ /* 0x000f220000300800 */
[----:B0-----:R-:W-:-:S05]  /*9380*/  SEL R0, R3, R26, !P3 ;  /* 0x0000001a03007207 */ /* 0x001fca0005800000 */
[----:B------:R0:W-:Y:S04]  /*9390*/  STL [R1+0x78], R0 ;  /* 0x0000780001007387 */ /* 0x0001e80000100800 */
[----:B------:R-:W4:Y:S04]  /*93a0*/  LDL.LU R34, [R1+0x13c] ;  /* 0x00013c0001227983 */ /* 0x000f280000300800 */
[----:B------:R-:W4:Y:S01]  /*93b0*/  LDL.LU R26, [R1+0x110] ;  /* 0x00011000011a7983 */ /* 0x000f220000300800 */
[----:B0-----:R-:W-:-:S03]  /*93c0*/  SEL R0, R3, R61, !P3 ;  /* 0x0000003d03007207 */ /* 0x001fc60005800000 */
[----:B------:R-:W4:Y:S04]  /*93d0*/  LDL.LU R61, [R1+0x120] ;  /* 0x00012000013d7983 */ /* 0x000f280000300800 */
[----:B------:R0:W-:Y:S02]  /*93e0*/  STL [R1+0x74], R0 ;  /* 0x0000740001007387 */ /* 0x0001e40000100800 */
[C---:B0-----:R-:W-:Y:S02]  /*93f0*/  SEL R0, R3.reuse, R11, !P3 ;  /* 0x0000000b03007207 */ /* 0x041fe40005800000 */
[C---:B------:R-:W-:Y:S02]  /*9400*/  SEL R11, R3.reuse, R60, !P3 ;  /* 0x0000003c030b7207 */ /* 0x040fe40005800000 */
[----:B------:R-:W4:Y:S04]  /*9410*/  LDL.LU R60, [R1+0x114] ;  /* 0x00011400013c7983 */ /* 0x000f280000300800 */
[----:B------:R2:W-:Y:S04]  /*9420*/  STL [R1+0x70], R0 ;  /* 0x0000700001007387 */ /* 0x0005e80000100800 */
[----:B------:R3:W-:Y:S01]  /*9430*/  STL [R1+0x6c], R11 ;  /* 0x00006c0b01007387 */ /* 0x0007e20000100800 */
[----:B--2---:R-:W-:-:S03]  /*9440*/  SEL R0, R3, R59, !P3 ;  /* 0x0000003b03007207 */ /* 0x004fc60005800000 */
[----:B------:R-:W2:Y:S04]  /*9450*/  LDL.LU R59, [R1+0x100] ;  /* 0x00010000013b7983 */ /* 0x000ea80000300800 */
[----:B------:R0:W-:Y:S01]  /*9460*/  STL [R1+0x68], R0 ;  /* 0x0000680001007387 */ /* 0x0001e20000100800 */
[C---:B---3--:R-:W-:Y:S02]  /*9470*/  SEL R11, R3.reuse, R5, !P3 ;  /* 0x00000005030b7207 */ /* 0x048fe40005800000 */
[----:B0-----:R-:W-:-:S03]  /*9480*/  SEL R0, R3, R25, !P3 ;  /* 0x0000001903007207 */ /* 0x001fc60005800000 */
[----:B------:R0:W-:Y:S01]  /*9490*/  STL [R1+0x64], R11 ;  /* 0x0000640b01007387 */ /* 0x0001e20000100800 */
[----:B------:R-:W-:-:S03]  /*94a0*/  SEL R5, R3, R58, !P3 ;  /* 0x0000003a03057207 */ /* 0x000fc60005800000 */
[----:B------:R-:W3:Y:S04]  /*94b0*/  LDL.LU R58, [R1+0x104] ;  /* 0x00010400013a7983 */ /* 0x000ee80000300800 */
[----:B------:R1:W-:Y:S01]  /*94c0*/  STL [R1+0x60], R0 ;  /* 0x0000600001007387 */ /* 0x0003e20000100800 */
[----:B0-----:R-:W-:-:S03]  /*94d0*/  SEL R11, R3, R55, !P3 ;  /* 0x00000037030b7207 */ /* 0x001fc60005800000 */
[----:B------:R0:W-:Y:S01]  /*94e0*/  STL [R1+0x54], R5 ;  /* 0x0000540501007387 */ /* 0x0001e20000100800 */
[C---:B-1----:R-:W-:Y:S02]  /*94f0*/  SEL R0, R3.reuse, R57, !P3 ;  /* 0x0000003903007207 */ /* 0x042fe40005800000 */
[----:B0-----:R-:W-:-:S03]  /*9500*/  SEL R5, R3, R54, !P3 ;  /* 0x0000003603057207 */ /* 0x001fc60005800000 */
[----:B------:R0:W-:Y:S04]  /*9510*/  STL [R1+0x50], R0 ;  /* 0x0000500001007387 */ /* 0x0001e80000100800 */
[----:B------:R1:W-:Y:S01]  /*9520*/  STL [R1+0x48], R11 ;  /* 0x0000480b01007387 */ /* 0x0003e20000100800 */
[----:B0-----:R-:W-:-:S03]  /*9530*/  SEL R0, R3, R52, !P3 ;  /* 0x0000003403007207 */ /* 0x001fc60005800000 */
[----:B------:R0:W-:Y:S01]  /*9540*/  STL [R1+0x44], R5 ;  /* 0x0000440501007387 */ /* 0x0001e20000100800 */
[----:B-1----:R-:W-:-:S03]  /*9550*/  SEL R11, R3, R51, !P3 ;  /* 0x00000033030b7207 */ /* 0x002fc60005800000 */
[----:B------:R1:W-:Y:S04]  /*9560*/  STL [R1+0x34], R0 ;  /* 0x0000340001007387 */ /* 0x0003e80000100800 */
[----:B------:R1:W-:Y:S01]  /*9570*/  STL [R1+0x30], R11 ;  /* 0x0000300b01007387 */ /* 0x0003e20000100800 */
[C---:B0-----:R-:W-:Y:S02]  /*9580*/  SEL R5, R3.reuse, R49, !P3 ;  /* 0x0000003103057207 */ /* 0x041fe40005800000 */
[C---:B-1----:R-:W-:Y:S02]  /*9590*/  SEL R0, R3.reuse, R23, !P3 ;  /* 0x0000001703007207 */ /* 0x042fe40005800000 */
[----:B------:R-:W3:Y:S01]  /*95a0*/  LDL.LU R23, [R1+0xbc] ;  /* 0x0000bc0001177983 */ /* 0x000ee20000300800 */
[----:B------:R-:W-:-:S03]  /*95b0*/  SEL R11, R3, R47, !P3 ;  /* 0x0000002f030b7207 */ /* 0x000fc60005800000 */
[----:B------:R0:W-:Y:S04]  /*95c0*/  STL [R1+0x2c], R5 ;  /* 0x00002c0501007387 */ /* 0x0001e80000100800 */
[----:B------:R4:W-:Y:S04]  /*95d0*/  STL [R1+0x28], R0 ;  /* 0x0000280001007387 */ /* 0x0009e80000100800 */
[----:B------:R1:W-:Y:S01]  /*95e0*/  STL [R1+0x24], R11 ;  /* 0x0000240b01007387 */ /* 0x0003e20000100800 */
[C---:B0-----:R-:W-:Y:S02]  /*95f0*/  SEL R5, R3.reuse, R45, !P3 ;  /* 0x0000002d03057207 */ /* 0x041fe40005800000 */
[----:B----4-:R-:W-:-:S02]  /*9600*/  SEL R0, R3, R28, !P3 ;  /* 0x0000001c03007207 */ /* 0x010fc40005800000 */
[----:B------:R-:W4:Y:S01]  /*9610*/  LDL.LU R28, [R1+0xc4] ;  /* 0x0000c400011c7983 */ /* 0x000f220000300800 */
[----:B-1----:R-:W-:-:S03]  /*9620*/  SEL R11, R3, R44, !P3 ;  /* 0x0000002c030b7207 */ /* 0x002fc60005800000 */
[----:B------:R0:W-:Y:S04]  /*9630*/  STL [R1+0x20], R5 ;  /* 0x0000200501007387 */ /* 0x0001e80000100800 */
[----:B------:R1:W-:Y:S04]  /*9640*/  STL [R1+0x1c], R0 ;  /* 0x00001c0001007387 */ /* 0x0003e80000100800 */
[----:B------:R1:W-:Y:S01]  /*9650*/  STL [R1+0x18], R11 ;  /* 0x0000180b01007387 */ /* 0x0003e20000100800 */
[C---:B0-----:R-:W-:Y:S02]  /*9660*/  SEL R5, R3.reuse, R40, !P3 ;  /* 0x0000002803057207 */ /* 0x041fe40005800000 */
[----:B-1----:R-:W-:-:S02]  /*9670*/  SEL R0, R3, R31, !P3 ;  /* 0x0000001f03007207 */ /* 0x002fc40005800000 */
[----:B------:R-:W4:Y:S01]  /*9680*/  LDL.LU R31, [R1+0xe0] ;  /* 0x0000e000011f7983 */ /* 0x000f220000300800 */
[----:B------:R-:W-:-:S03]  /*9690*/  SEL R11, R3, R39, !P3 ;  /* 0x00000027030b7207 */ /* 0x000fc60005800000 */
[----:B------:R-:W-:Y:S04]  /*96a0*/  STL [R1+0x14], R5 ;  /* 0x0000140501007387 */ /* 0x000fe80000100800 */
[----:B------:R0:W-:Y:S04]  /*96b0*/  STL [R1+0x10], R0 ;  /* 0x0000100001007387 */ /* 0x0001e80000100800 */
[----:B------:R-:W-:Y:S04]  /*96c0*/  STL [R1+0xc], R11 ;  /* 0x00000c0b01007387 */ /* 0x000fe80000100800 */
[----:B------:R-:W4:Y:S01]  /*96d0*/  LDL.LU R39, [R1+0xe4] ;  /* 0x0000e40001277983 */ /* 0x000f220000300800 */
[----:B0-----:R-:W-:-:S02]  /*96e0*/  SEL R0, R3, R36, !P3 ;  /* 0x0000002403007207 */ /* 0x001fc40005800000 */
[----:B------:R-:W-:-:S03]  /*96f0*/  SEL R5, R3, R34, !P3 ;  /* 0x0000002203057207 */ /* 0x000fc60005800000 */
[----:B------:R0:W-:Y:S01]  /*9700*/  STL [R1+0x8], R0 ;  /* 0x0000080001007387 */ /* 0x0001e20000100800 */
[----:B------:R-:W-:-:S03]  /*9710*/  SEL R61, R3, R61, !P3 ;  /* 0x0000003d033d7207 */ /* 0x000fc60005800000 */
[----:B------:R1:W-:Y:S01]  /*9720*/  STL [R1+0x4], R5 ;  /* 0x0000040501007387 */ /* 0x0003e20000100800 */
[----:B0-----:R-:W-:-:S03]  /*9730*/  SEL R0, R3, R26, !P3 ;  /* 0x0000001a03007207 */ /* 0x001fc60005800000 */
[----:B------:R-:W4:Y:S04]  /*9740*/  LDL.LU R26, [R1+0xf0] ;  /* 0x0000f000011a7983 */ /* 0x000f280000300800 */
[----:B------:R0:W-:Y:S04]  /*9750*/  STL [R1], R0 ;  /* 0x0000000001007387 */ /* 0x0001e80000100800 */
[----:B------:R-:W-:Y:S01]  /*9760*/  STL [R1+0x1eb8], R61 ;  /* 0x001eb83d01007387 */ /* 0x000fe20000100800 */
[----:B------:R-:W-:-:S05]  /*9770*/  SEL R60, R3, R60, !P3 ;  /* 0x0000003c033c7207 */ /* 0x000fca0005800000 */
[----:B------:R-:W-:Y:S01]  /*9780*/  STL [R1+0x1ebc], R60 ;  /* 0x001ebc3c01007387 */ /* 0x000fe20000100800 */
[----:B------:R-:W-:-:S03]  /*9790*/  SEL R57, R3, R41, !P3 ;  /* 0x0000002903397207 */ /* 0x000fc60005800000 */
[----:B------:R-:W4:Y:S04]  /*97a0*/  LDL.LU R16, [R1+0xec] ;  /* 0x0000ec0001107983 */ /* 0x000f280000300800 */
[----:B------:R-:W4:Y:S01]  /*97b0*/  LDL.LU R49, [R1+0xd0] ;  /* 0x0000d00001317983 */ /* 0x000f220000300800 */
[----:B--2---:R-:W-:-:S05]  /*97c0*/  SEL R59, R3, R59, !P3 ;  /* 0x0000003b033b7207 */ /* 0x004fca0005800000 */
[----:B------:R-:W-:Y:S04]  /*97d0*/  STL [R1+0x1ec0], R59 ;  /* 0x001ec03b01007387 */ /* 0x000fe80000100800 */
[----:B------:R-:W2:Y:S04]  /*97e0*/  LDL.LU R47, [R1+0xd4] ;  /* 0x0000d400012f7983 */ /* 0x000ea80000300800 */
[----:B------:R-:W2:Y:S04]  /*97f0*/  LDL.LU R45, [R1+0xc0] ;  /* 0x0000c000012d7983 */ /* 0x000ea80000300800 */
[----:B------:R-:W2:Y:S04]  /*9800*/  LDL.LU R44, [R1+0xb0] ;  /* 0x0000b000012c7983 */ /* 0x000ea80000300800 */
[----:B------:R-:W2:Y:S01]  /*9810*/  LDL.LU R11, [R1+0x7c] ;  /* 0x00007c00010b7983 */ /* 0x000ea20000300800 */
[----:B---3--:R-:W-:-:S05]  /*9820*/  SEL R58, R3, R58, !P3 ;  /* 0x0000003a033a7207 */ /* 0x008fca0005800000 */
[----:B------:R-:W-:Y:S04]  /*9830*/  STL [R1+0x1ec4], R58 ;  /* 0x001ec43a01007387 */ /* 0x000fe80000100800 */
[----:B------:R-:W-:Y:S04]  /*9840*/  STL [R1+0x1ec8], R57 ;  /* 0x001ec83901007387 */ /* 0x000fe80000100800 */
[----:B-1----:R-:W0:Y:S01]  /*9850*/  LDL.LU R5, [R1+0xa8] ;  /* 0x0000a80001057983 */ /* 0x002e220000300800 */
[----:B------:R-:W-:-:S03]  /*9860*/  SEL R56, R3, R23, !P3 ;  /* 0x0000001703387207 */ /* 0x000fc60005800000 */
[----:B------:R-:W3:Y:S04]  /*9870*/  LDL.LU R23, [R1+0x90] ;  /* 0x0000900001177983 */ /* 0x000ee80000300800 */
[----:B------:R-:W-:Y:S04]  /*9880*/  STL [R1+0x1ecc], R56 ;  /* 0x001ecc3801007387 */ /* 0x000fe80000100800 */
[----:B------:R-:W3:Y:S01]  /*9890*/  LDL.LU R36, [R1+0x98] ;  /* 0x0000980001247983 */ /* 0x000ee20000300800 */
[----:B----4-:R-:W-:-:S03]  /*98a0*/  SEL R55, R3, R28, !P3 ;  /* 0x0000001c03377207 */ /* 0x010fc60005800000 */
[----:B------:R-:W4:Y:S04]  /*98b0*/  LDL.LU R28, [R1+0x94] ;  /* 0x00009400011c7983 */ /* 0x000f280000300800 */
[----:B------:R-:W-:Y:S01]  /*98c0*/  STL [R1+0x1ed0], R55 ;  /* 0x001ed03701007387 */ /* 0x000fe20000100800 */
[----:B------:R-:W-:-:S03]  /*98d0*/  SEL R54, R3, R31, !P3 ;  /* 0x0000001f03367207 */ /* 0x000fc60005800000 */
[----:B------:R-:W4:Y:S04]  /*98e0*/  LDL.LU R31, [R1+0x3c] ;  /* 0x00003c00011f7983 */ /* 0x000f280000300800 */
[----:B------:R-:W4:Y:S04]  /*98f0*/  LDL.LU R34, [R1+0x40] ;  /* 0x0000400001227983 */ /* 0x000f280000300800 */
[----:B------:R-:W-:Y:S04]  /*9900*/  STL [R1+0x1ed4], R54 ;  /* 0x001ed43601007387 */ /* 0x000fe80000100800 */
[----:B------:R-:W4:Y:S01]  /*9910*/  LDL.LU R25, [R1+0x5c] ;  /* 0x00005c0001197983 */ /* 0x000f220000300800 */
[----:B------:R-:W-:-:S03]  /*9920*/  SEL R52, R3, R39, !P3 ;  /* 0x0000002703347207 */ /* 0x000fc60005800000 */
[----:B------:R-:W4:Y:S04]  /*9930*/  LDL.LU R40, [R1+0x58] ;  /* 0x0000580001287983 */ /* 0x000f280000300800 */
[----:B------:R-:W-:Y:S04]  /*9940*/  STL [R1+0x1ed8], R52 ;  /* 0x001ed83401007387 */ /* 0x000fe80000100800 */
[----:B------:R-:W4:Y:S01]  /*9950*/  LDL.LU R39, [R1+0x4c] ;  /* 0x00004c0001277983 */ /* 0x000f220000300800 */
[----:B------:R-:W-:-:S03]  /*9960*/  SEL R51, R3, R26, !P3 ;  /* 0x0000001a03337207 */ /* 0x000fc60005800000 */
[----:B------:R-:W4:Y:S04]  /*9970*/  LDL.LU R26, [R1+0x38] ;  /* 0x00003800011a7983 */ /* 0x000f280000300800 */
[----:B------:R-:W-:Y:S01]  /*9980*/  STL [R1+0x1edc], R51 ;  /* 0x001edc3301007387 */ /* 0x000fe20000100800 */
[C---:B------:R-:W-:Y:S02]  /*9990*/  SEL R50, R3.reuse, R16, !P3 ;  /* 0x0000001003327207 */ /* 0x040fe40005800000 */
[----:B------:R-:W-:-:S03]  /*99a0*/  SEL R49, R3, R49, !P3 ;  /* 0x0000003103317207 */ /* 0x000fc60005800000 */
[----:B------:R-:W-:Y:S04]  /*99b0*/  STL [R1+0x1ee0], R50 ;  /* 0x001ee03201007387 */ /* 0x000fe80000100800 */
[----:B------:R-:W-:Y:S01]  /*99c0*/  STL [R1+0x1ee4], R49 ;  /* 0x001ee43101007387 */ /* 0x000fe20000100800 */
[C---:B--2---:R-:W-:Y:S02]  /*99d0*/  SEL R47, R3.reuse, R47, !P3 ;  /* 0x0000002f032f7207 */ /* 0x044fe40005800000 */
[----:B------:R-:W-:-:S03]  /*99e0*/  SEL R45, R3, R45, !P3 ;  /* 0x0000002d032d7207 */ /* 0x000fc60005800000 */
[----:B------:R-:W-:Y:S01]  /*99f0*/  STL [R1+0x1ee8], R47 ;  /* 0x001ee82f01007387 */ /* 0x000fe20000100800 */
[----:B------:R-:W-:-:S03]  /*9a00*/  SEL R44, R3, R44, !P3 ;  /* 0x0000002c032c7207 */ /* 0x000fc60005800000 */
[----:B------:R-:W-:Y:S01]  /*9a10*/  STL [R1+0x1eec], R45 ;  /* 0x001eec2d01007387 */ /* 0x000fe20000100800 */
[----:B------:R-:W-:-:S03]  /*9a20*/  SEL R22, R3, R11, !P3 ;  /* 0x0000000b03167207 */ /* 0x000fc60005800000 */
[----:B------:R1:W-:Y:S04]  /*9a30*/  STL [R1+0x1ef0], R44 ;  /* 0x001ef02c01007387 */ /* 0x0003e80000100800 */
[----:B------:R-:W-:Y:S01]  /*9a40*/  STL [R1+0x1ef4], R22 ;  /* 0x001ef41601007387 */ /* 0x000fe20000100800 */
[----:B0-----:R-:W-:-:S05]  /*9a50*/  SEL R0, R3, R5, !P3 ;  /* 0x0000000503007207 */ /* 0x001fca0005800000 */
[----:B------:R-:W-:Y:S01]  /*9a60*/  STL [R1+0x1ef8], R0 ;  /* 0x001ef80001007387 */ /* 0x000fe20000100800 */
[C---:B---3--:R-:W-:Y:S02]  /*9a70*/  SEL R23, R3.reuse, R23, !P3 ;  /* 0x0000001703177207 */ /* 0x048fe40005800000 */
[----:B------:R-:W-:-:S03]  /*9a80*/  SEL R36, R3, R36, !P3 ;  /* 0x0000002403247207 */ /* 0x000fc60005800000 */
[----:B------:R-:W-:Y:S04]  /*9a90*/  STL [R1+0x1efc], R23 ;  /* 0x001efc1701007387 */ /* 0x000fe80000100800 */
[----:B------:R-:W-:Y:S01]  /*9aa0*/  STL [R1+0x1f00], R36 ;  /* 0x001f002401007387 */ /* 0x000fe20000100800 */
[----:B----4-:R-:W-:-:S05]  /*9ab0*/  SEL R28, R3, R28, !P3 ;  /* 0x0000001c031c7207 */ /* 0x010fca0005800000 */
[----:B------:R-:W-:Y:S01]  /*9ac0*/  STL [R1+0x1f04], R28 ;  /* 0x001f041c01007387 */ /* 0x000fe20000100800 */
[C---:B------:R-:W-:Y:S02]  /*9ad0*/  SEL R31, R3.reuse, R31, !P3 ;  /* 0x0000001f031f7207 */ /* 0x040fe40005800000 */
[----:B------:R-:W-:-:S03]  /*9ae0*/  SEL R34, R3, R34, !P3 ;  /* 0x0000002203227207 */ /* 0x000fc60005800000 */
[----:B------:R-:W-:Y:S01]  /*9af0*/  STL [R1+0x1f08], R31 ;  /* 0x001f081f01007387 */ /* 0x000fe20000100800 */
[----:B------:R-:W-:-:S03]  /*9b00*/  SEL R32, R3, R25, !P3 ;  /* 0x0000001903207207 */ /* 0x000fc60005800000 */
[----:B------:R-:W-:Y:S01]  /*9b10*/  STL [R1+0x1f0c], R34 ;  /* 0x001f0c2201007387 */ /* 0x000fe20000100800 */
[----:B------:R-:W0:Y:S01]  /*9b20*/  LDC R25, c[0x0][0x3ac] ;  /* 0x0000eb00ff197b82 */ /* 0x000e220000000800 */
[C---:B------:R-:W-:Y:S02]  /*9b30*/  SEL R16, R3.reuse, R40, !P3 ;  /* 0x0000002803107207 */ /* 0x040fe40005800000 */
[----:B------:R-:W-:Y:S01]  /*9b40*/  STL [R1+0x1f10], R32 ;  /* 0x001f102001007387 */ /* 0x000fe20000100800 */
[----:B------:R-:W-:-:S03]  /*9b50*/  SEL R5, R3, R39, !P3 ;  /* 0x0000002703057207 */ /* 0x000fc60005800000 */
[----:B------:R-:W-:Y:S04]  /*9b60*/  STL [R1+0x1f14], R16 ;  /* 0x001f141001007387 */ /* 0x000fe80000100800 */
[----:B------:R-:W-:Y:S04]  /*9b70*/  STL [R1+0x1f18], R5 ;  /* 0x001f180501007387 */ /* 0x000fe80000100800 */
[----:B-1----:R-:W2:Y:S04]  /*9b80*/  LDL.LU R44, [R1+0x1f0] ;  /* 0x0001f000012c7983 */ /* 0x002ea80000300800 */
[----:B------:R-:W3:Y:S04]  /*9b90*/  LDL.LU R40, [R1+0x1ec] ;  /* 0x0001ec0001287983 */ /* 0x000ee80000300800 */
[----:B------:R-:W4:Y:S04]  /*9ba0*/  LDL.LU R41, [R1+0x1e8] ;  /* 0x0001e80001297983 */ /* 0x000f280000300800 */
[----:B------:R-:W2:Y:S04]  /*9bb0*/  LDL.LU R42, [R1+0x1e4] ;  /* 0x0001e400012a7983 */ /* 0x000ea80000300800 */
[----:B------:R-:W2:Y:S04]  /*9bc0*/  LDL.LU R47, [R1+0x1d0] ;  /* 0x0001d000012f7983 */ /* 0x000ea80000300800 */
[----:B------:R-:W2:Y:S04]  /*9bd0*/  LDL.LU R49, [R1+0x1dc] ;  /* 0x0001dc0001317983 */ /* 0x000ea80000300800 */
[----:B------:R-:W2:Y:S04]  /*9be0*/  LDL.LU R50, [R1+0x1d8] ;  /* 0x0001d80001327983 */ /* 0x000ea80000300800 */
[----:B------:R-:W2:Y:S01]  /*9bf0*/  LDL.LU R51, [R1+0x1d4] ;  /* 0x0001d40001337983 */ /* 0x000ea20000300800 */
[----:B------:R-:W-:-:S02]  /*9c00*/  SEL R11, R3, R26, !P3 ;  /* 0x0000001a030b7207 */ /* 0x000fc40005800000 */
[----:B------:R-:W1:Y:S01]  /*9c10*/  S2R R26, SR_TID.X ;  /* 0x00000000001a7919 */ /* 0x000e620000002100 */
[----:B------:R-:W-:Y:S02]  /*9c20*/  @!P1 IMAD.MOV R17, RZ, RZ, -R17 ;  /* 0x000000ffff119224 */ /* 0x000fe400078e0a11 */
[----:B------:R-:W-:Y:S02]  /*9c30*/  @!P2 IMAD.MOV R33, RZ, RZ, -R33 ;  /* 0x000000ffff21a224 */ /* 0x000fe400078e0a21 */
[----:B------:R-:W-:Y:S02]  /*9c40*/  @!P4 IMAD.MOV R43, RZ, RZ, -R43 ;  /* 0x000000ffff2bc224 */ /* 0x000fe400078e0a2b */
[----:B------:R-:W-:Y:S02]  /*9c50*/  @!P5 IMAD.MOV R7, RZ, RZ, -R7 ;  /* 0x000000ffff07d224 */ /* 0x000fe400078e0a07 */
[----:B------:R-:W-:Y:S02]  /*9c60*/  @!P0 IMAD.MOV R35, RZ, RZ, -R35 ;  /* 0x000000ffff238224 */ /* 0x000fe400078e0a23 */
[----:B------:R-:W-:Y:S01]  /*9c70*/  @!P6 IMAD.MOV R20, RZ, RZ, -R20 ;  /* 0x000000ffff14e224 */ /* 0x000fe200078e0a14 */
[----:B------:R-:W-:-:S02]  /*9c80*/  SEL R9, R3, R9, !P3 ;  /* 0x0000000903097207 */ /* 0x000fc40005800000 */
[C---:B------:R-:W-:Y:S02]  /*9c90*/  SEL R13, R3.reuse, R13, !P3 ;  /* 0x0000000d030d7207 */ /* 0x040fe40005800000 */
[C---:B------:R-:W-:Y:S02]  /*9ca0*/  SEL R19, R3.reuse, R19, !P3 ;  /* 0x0000001303137207 */ /* 0x040fe40005800000 */
[C---:B------:R-:W-:Y:S02]  /*9cb0*/  SEL R39, R3.reuse, R27, !P3 ;  /* 0x0000001b03277207 */ /* 0x040fe40005800000 */
[----:B------:R-:W-:Y:S02]  /*9cc0*/  SEL R38, R3, R38, !P3 ;  /* 0x0000002603267207 */ /* 0x000fe40005800000 */
[----:B-1----:R-:W-:-:S05]  /*9cd0*/  LOP3.LUT R26, R26, 0x1f, RZ, 0xc0, !PT ;  /* 0x0000001f1a1a7812 */ /* 0x002fca00078ec0ff */
[----:B0-----:R-:W-:Y:S01]  /*9ce0*/  IMAD R45, R26, R25, RZ ;  /* 0x000000191a2d7224 */ /* 0x001fe200078e02ff */
[----:B------:R-:W-:-:S03]  /*9cf0*/  SEL R46, R3, R46, !P3 ;  /* 0x0000002e032e7207 */ /* 0x000fc60005800000 */
[----:B------:R-:W-:Y:S01]  /*9d00*/  IMAD R45, R25, 0x20, R45 ;  /* 0x00000020192d7824 */ /* 0x000fe200078e022d */
[C---:B------:R-:W-:Y:S01]  /*9d10*/  SEL R53, R3.reuse, R53, !P3 ;  /* 0x0000003503357207 */ /* 0x040fe20005800000 */
[----:B------:R-:W-:Y:S01]  /*9d20*/  IMAD R25, R26, R25, RZ ;  /* 0x000000191a197224 */ /* 0x000fe200078e02ff */
[C---:B------:R-:W-:Y:S02]  /*9d30*/  SEL R2, R3.reuse, R2, !P3 ;  /* 0x0000000203027207 */ /* 0x040fe40005800000 */
[C---:B------:R-:W-:Y:S02]  /*9d40*/  SEL R29, R3.reuse, R29, !P3 ;  /* 0x0000001d031d7207 */ /* 0x040fe40005800000 */
[C---:B------:R-:W-:Y:S02]  /*9d50*/  SEL R8, R3.reuse, R8, !P3 ;  /* 0x0000000803087207 */ /* 0x040fe40005800000 */
[C---:B------:R-:W-:Y:S02]  /*9d60*/  SEL R14, R3.reuse, R14, !P3 ;  /* 0x0000000e030e7207 */ /* 0x040fe40005800000 */
[----:B------:R-:W-:-:S02]  /*9d70*/  SEL R6, R3, R6, !P3 ;  /* 0x0000000603067207 */ /* 0x000fc40005800000 */
[C---:B------:R-:W-:Y:S02]  /*9d80*/  SEL R18, R3.reuse, R18, !P3 ;  /* 0x0000001203127207 */ /* 0x040fe40005800000 */
        /* <DEDUP_REMOVED lines=13> */
[----:B------:R-:W-:Y:S02]  /*9e60*/  SEL R3, R3, R20, !P3 ;  /* 0x0000001403037207 */ /* 0x000fe40005800000 */
[C---:B------:R-:W-:Y:S02]  /*9e70*/  LEA R26, P0, R45.reuse, UR14, 0x1 ;  /* 0x0000000e2d1a7c11 */ /* 0x040fe4000f8008ff */
[----:B------:R-:W-:Y:S02]  /*9e80*/  LEA R24, P1, R24, UR14, 0x1 ;  /* 0x0000000e18187c11 */ /* 0x000fe4000f8208ff */
[----:B------:R-:W-:-:S02]  /*9e90*/  LEA.HI.X.SX32 R27, R45, UR15, 0x1, P0 ;  /* 0x0000000f2d1b7c11 */ /* 0x000fc400080f0eff */
[----:B------:R-:W-:Y:S01]  /*9ea0*/  LEA.HI.X.SX32 R25, R25, UR15, 0x1, P1 ;  /* 0x0000000f19197c11 */ /* 0x000fe200088f0eff */
[----:B--2---:R0:W-:Y:S04]  /*9eb0*/  STL.64 [R1+0x1f30], R50 ;  /* 0x001f303201007387 */ /* 0x0041e80000100a00 */
        /* <DEDUP_REMOVED lines=9> */
[----:B------:R-:W-:-:S05]  /*9f50*/  IMAD R20, R44, UR6, RZ ;  /* 0x000000062c147c24 */ /* 0x000fca000f8e02ff */
[C---:B0-----:R-:W-:Y:S01]  /*9f60*/  LEA R50, P0, R20.reuse, UR12, 0x1 ;  /* 0x0000000c14327c11 */ /* 0x041fe2000f8008ff */
[----:B------:R-:W-:Y:S03]  /*9f70*/  STL [R1+0x1f1c], R11 ;  /* 0x001f1c0b01007387 */ /* 0x000fe60000100800 */
[----:B------:R-:W-:Y:S01]  /*9f80*/  LEA.HI.X.SX32 R51, R20, UR13, 0x1, P0 ;  /* 0x0000000d14337c11 */ /* 0x000fe200080f0eff */
[----:B------:R-:W-:Y:S04]  /*9f90*/  STL [R1+0x1f20], R9 ;  /* 0x001f200901007387 */ /* 0x000fe80000100800 */
[----:B------:R-:W-:Y:S04]  /*9fa0*/  STL [R1+0x1f24], R13 ;  /* 0x001f240d01007387 */ /* 0x000fe80000100800 */
[----:B------:R-:W-:Y:S04]  /*9fb0*/  STL [R1+0x1f28], R19 ;  /* 0x001f281301007387 */ /* 0x000fe80000100800 */
[----:B------:R-:W-:Y:S04]  /*9fc0*/  STL [R1+0x1eac], R24 ;  /* 0x001eac1801007387 */ /* 0x000fe80000100800 */
[----:B------:R-:W-:Y:S04]  /*9fd0*/  STL [R1+0x1ea8], R25 ;  /* 0x001ea81901007387 */ /* 0x000fe80000100800 */
[----:B------:R0:W-:Y:S04]  /*9fe0*/  STL.64 [R1+0xb40], R50 ;  /* 0x000b403201007387 */ /* 0x0001e80000100a00 */
[----:B0-----:R-:W2:Y:S01]  /*9ff0*/  LDL.LU.64 R50, [R1+0x1f30] ;  /* 0x001f300001327983 */ /* 0x001ea20000300a00 */
[----:B---3--:R-:W-:-:S02]  /*a000*/  IMAD R40, R40, UR6, RZ ;  /* 0x0000000628287c24 */ /* 0x008fc4000f8e02ff */
[----:B----4-:R-:W-:Y:S02]  /*a010*/  IMAD R41, R41, UR6, RZ ;  /* 0x0000000629297c24 */ /* 0x010fe4000f8e02ff */
[----:B------:R-:W-:Y:S01]  /*a020*/  IMAD R42, R42, UR6, RZ ;  /* 0x000000062a2a7c24 */ /* 0x000fe2000f8e02ff */
[----:B------:R-:W-:Y:S02]  /*a030*/  LEA R44, P1, R40, UR12, 0x1 ;  /* 0x0000000c282c7c11 */ /* 0x000fe4000f8208ff */
[C---:B------:R-:W-:Y:S02]  /*a040*/  LEA R24, P2, R41.reuse, UR12, 0x1 ;  /* 0x0000000c29187c11 */ /* 0x040fe4000f8408ff */
[----:B------:R-:W-:Y:S02]  /*a050*/  LEA R22, P3, R42, UR12, 0x1 ;  /* 0x0000000c2a167c11 */ /* 0x000fe4000f8608ff */
[----:B------:R-:W-:Y:S02]  /*a060*/  LEA.HI.X.SX32 R45, R40, UR13, 0x1, P1 ;  /* 0x0000000d282d7c11 */ /* 0x000fe400088f0eff */
[----:B------:R-:W-:Y:S01]  /*a070*/  LEA.HI.X.SX32 R25, R41, UR13, 0x1, P2 ;  /* 0x0000000d29197c11 */ /* 0x000fe200090f0eff */
[----:B------:R-:W-:Y:S01]  /*a080*/  IMAD R0, R47, UR7, RZ ;  /* 0x000000072f007c24 */ /* 0x000fe2000f8e02ff */
[----:B------:R-:W-:Y:S01]  /*a090*/  LEA.HI.X.SX32 R23, R42, UR13, 0x1, P3 ;  /* 0x0000000d2a177c11 */ /* 0x000fe200098f0eff */
[----:B------:R-:W-:Y:S04]  /*a0a0*/  STL.64 [R1+0xb38], R44 ;  /* 0x000b382c01007387 */ /* 0x000fe80000100a00 */
[----:B------:R-:W-:Y:S04]  /*a0b0*/  STL.64 [R1+0xb30], R24 ;  /* 0x000b301801007387 */ /* 0x000fe80000100a00 */
[----:B------:R-:W-:Y:S04]  /*a0c0*/  STL.64 [R1+0xb28], R22 ;  /* 0x000b281601007387 */ /* 0x000fe80000100a00 */
[----:B------:R0:W-:Y:S01]  /*a0d0*/  STL [R1+0x608], R0 ;  /* 0x0006080001007387 */ /* 0x0001e20000100800 */
[----:B------:R-:W-:-:S02]  /*a0e0*/  IMAD R40, R49, UR7, RZ ;  /* 0x0000000731287c24 */ /* 0x000fc4000f8e02ff */
[----:B--2---:R-:W-:Y:S02]  /*a0f0*/  IMAD R5, R52, UR7, RZ ;  /* 0x0000000734057c24 */ /* 0x004fe4000f8e02ff */
[----:B0-----:R-:W-:-:S03]  /*a100*/  IMAD R0, R54, UR7, RZ ;  /* 0x0000000736007c24 */ /* 0x001fc6000f8e02ff */
[----:B------:R0:W-:Y:S01]  /*a110*/  STL [R1+0x38], R5 ;  /* 0x0000380501007387 */ /* 0x0001e20000100800 */
[----:B------:R-:W-:Y:S02]  /*a120*/  IMAD R20, R55, UR7, RZ ;  /* 0x0000000737147c24 */ /* 0x000fe4000f8e02ff */
[----:B------:R-:W-:Y:S01]  /*a130*/  IMAD R9, R56, UR7, RZ ;  /* 0x0000000738097c24 */ /* 0x000fe2000f8e02ff */
[----:B------:R1:W-:Y:S01]  /*a140*/  STL [R1+0x3c], R0 ;  /* 0x00003c0001007387 */ /* 0x0003e20000100800 */
[----:B0-----:R-:W-:-:S03]  /*a150*/  IMAD R5, R57, UR7, RZ ;  /* 0x0000000739057c24 */ /* 0x001fc6000f8e02ff */
[----:B------:R0:W-:Y:S01]  /*a160*/  STL [R1+0x58], R9 ;  /* 0x0000580901007387 */ /* 0x0001e20000100800 */
[----:B-1----:R-:W-:-:S03]  /*a170*/  IMAD R0, R58, UR7, RZ ;  /* 0x000000073a007c24 */ /* 0x002fc6000f8e02ff */
[----:B------:R-:W-:Y:S01]  /*a180*/  STL [R1+0x4c], R20 ;  /* 0x00004c1401007387 */ /* 0x000fe20000100800 */
[----:B0-----:R-:W-:-:S03]  /*a190*/  IMAD R9, R59, UR7, RZ ;  /* 0x000000073b097c24 */ /* 0x001fc6000f8e02ff */
[----:B------:R0:W-:Y:S04]  /*a1a0*/  STL [R1+0x5c], R5 ;  /* 0x00005c0501007387 */ /* 0x0001e80000100800 */
[----:B------:R1:W-:Y:S04]  /*a1b0*/  STL [R1+0x184], R0 ;  /* 0x0001840001007387 */ /* 0x0003e80000100800 */
[----:B------:R2:W-:Y:S01]  /*a1c0*/  STL [R1+0x1a8], R9 ;  /* 0x0001a80901007387 */ /* 0x0005e20000100800 */
[----:B0-----:R-:W-:-:S03]  /*a1d0*/  IMAD R5, R60, UR7, RZ ;  /* 0x000000073c057c24 */ /* 0x001fc6000f8e02ff */
[----:B------:R-:W3:Y:S01]  /*a1e0*/  LDL.LU R25, [R1+0x190] ;  /* 0x0001900001197983 */ /* 0x000ee20000300800 */
[----:B-1----:R-:W-:-:S03]  /*a1f0*/  IMAD R0, R61, UR7, RZ ;  /* 0x000000073d007c24 */ /* 0x002fc6000f8e02ff */
[----:B------:R0:W-:Y:S04]  /*a200*/  STL [R1+0x1ac], R5 ;  /* 0x0001ac0501007387 */ /* 0x0001e80000100800 */
[----:B------:R-:W4:Y:S04]  /*a210*/  LDL.LU R24, [R1+0x188] ;  /* 0x0001880001187983 */ /* 0x000f280000300800 */
[----:B------:R1:W-:Y:S04]  /*a220*/  STL [R1+0x194], R0 ;  /* 0x0001940001007387 */ /* 0x0003e80000100800 */
[----:B------:R-:W4:Y:S04]  /*a230*/  LDL.LU R19, [R1+0x180] ;  /* 0x0001800001137983 */ /* 0x000f280000300800 */
[----:B------:R-:W4:Y:S04]  /*a240*/  LDL.LU R13, [R1+0x17c] ;  /* 0x00017c00010d7983 */ /* 0x000f280000300800 */
[----:B--2---:R-:W2:Y:S04]  /*a250*/  LDL.LU R9, [R1+0x178] ;  /* 0x0001780001097983 */ /* 0x004ea80000300800 */
[----:B------:R-:W2:Y:S04]  /*a260*/  LDL.LU R11, [R1+0x16c] ;  /* 0x00016c00010b7983 */ /* 0x000ea80000300800 */
[----:B0-----:R-:W2:Y:S04]  /*a270*/  LDL.LU R5, [R1+0x168] ;  /* 0x0001680001057983 */ /* 0x001ea80000300800 */
[----:B------:R-:W2:Y:S04]  /*a280*/  LDL.LU R16, [R1+0x160] ;  /* 0x0001600001107983 */ /* 0x000ea80000300800 */
[----:B------:R-:W2:Y:S04]  /*a290*/  LDL.LU R32, [R1+0x150] ;  /* 0x0001500001207983 */ /* 0x000ea80000300800 */
[----:B------:R-:W2:Y:S04]  /*a2a0*/  LDL.LU R34, [R1+0x148] ;  /* 0x0001480001227983 */ /* 0x000ea80000300800 */
[----:B------:R-:W2:Y:S04]  /*a2b0*/  LDL.LU R31, [R1+0x144] ;  /* 0x00014400011f7983 */ /* 0x000ea80000300800 */
[----:B------:R-:W2:Y:S04]  /*a2c0*/  LDL.LU R28, [R1+0x138] ;  /* 0x00013800011c7983 */ /* 0x000ea80000300800 */
[----:B------:R-:W2:Y:S04]  /*a2d0*/  LDL.LU R36, [R1+0x130] ;  /* 0x0001300001247983 */ /* 0x000ea80000300800 */
[----:B------:R-:W2:Y:S04]  /*a2e0*/  LDL.LU R23, [R1+0x12c] ;  /* 0x00012c0001177983 */ /* 0x000ea80000300800 */
[----:B-1----:R-:W2:Y:S04]  /*a2f0*/  LDL.LU R0, [R1+0x128] ;  /* 0x0001280001007983 */ /* 0x002ea80000300800 */
[----:B------:R-:W2:Y:S04]  /*a300*/  LDL.LU R22, [R1+0x11c] ;  /* 0x00011c0001167983 */ /* 0x000ea80000300800 */
[----:B------:R-:W2:Y:S04]  /*a310*/  LDL.LU R44, [R1+0x118] ;  /* 0x00011800012c7983 */ /* 0x000ea80000300800 */
[----:B------:R-:W2:Y:S01]  /*a320*/  LDL.LU R45, [R1+0x10c] ;  /* 0x00010c00012d7983 */ /* 0x000ea20000300800 */
[----:B------:R-:W-:-:S03]  /*a330*/  IMAD R41, R50, UR7, RZ ;  /* 0x0000000732297c24 */ /* 0x000fc6000f8e02ff */
[----:B------:R-:W2:Y:S01]  /*a340*/  LDL.LU R47, [R1+0x108] ;  /* 0x00010800012f7983 */ /* 0x000ea20000300800 */
[----:B------:R-:W-:-:S03]  /*a350*/  IMAD R42, R51, UR7, RZ ;  /* 0x00000007332a7c24 */ /* 0x000fc6000f8e02ff */
        /* <DEDUP_REMOVED lines=12> */
[----:B---3--:R-:W-:-:S05]  /*a420*/  IMAD R25, R25, UR7, RZ ;  /* 0x0000000719197c24 */ /* 0x008fca000f8e02ff */
[----:B------:R4:W-:Y:S02]  /*a430*/  STL [R1+0x190], R25 ;  /* 0x0001901901007387 */ /* 0x0009e40000100800 */
[----:B----4-:R-:W-:Y:S02]  /*a440*/  IMAD R25, R24, UR7, RZ ;  /* 0x0000000718197c24 */ /* 0x010fe4000f8e02ff */
[----:B------:R-:W-:Y:S02]  /*a450*/  IMAD R24, R19, UR7, RZ ;  /* 0x0000000713187c24 */ /* 0x000fe4000f8e02ff */
[----:B------:R-:W-:Y:S01]  /*a460*/  IMAD R19, R13, UR7, RZ ;  /* 0x000000070d137c24 */ /* 0x000fe2000f8e02ff */
[----:B------:R-:W-:Y:S01]  /*a470*/  STL [R1+0x1c0], R25 ;  /* 0x0001c01901007387 */ /* 0x000fe20000100800 */
[----:B--2---:R-:W-:-:S03]  /*a480*/  IMAD R9, R9, UR7, RZ ;  /* 0x0000000709097c24 */ /* 0x004fc6000f8e02ff */
[----:B------:R-:W-:Y:S01]  /*a490*/  STL [R1+0x180], R24 ;  /* 0x0001801801007387 */ /* 0x000fe20000100800 */
[----:B------:R-:W-:-:S03]  /*a4a0*/  IMAD R13, R11, UR7, RZ ;  /* 0x000000070b0d7c24 */ /* 0x000fc6000f8e02ff */
[----:B------:R-:W-:Y:S01]  /*a4b0*/  STL [R1+0x1c4], R19 ;  /* 0x0001c41301007387 */ /* 0x000fe20000100800 */
[----:B------:R-:W-:-:S03]  /*a4c0*/  IMAD R11, R5, UR7, RZ ;  /* 0x00000007050b7c24 */ /* 0x000fc6000f8e02ff */
[----:B------:R0:W-:Y:S04]  /*a4d0*/  STL [R1+0x1d0], R9 ;  /* 0x0001d00901007387 */ /* 0x0001e80000100800 */
[----:B------:R-:W-:Y:S01]  /*a4e0*/  STL [R1+0x1d4], R13 ;  /* 0x0001d40d01007387 */ /* 0x000fe20000100800 */
[----:B------:R-:W-:Y:S02]  /*a4f0*/  IMAD R5, R32, UR7, RZ ;  /* 0x0000000720057c24 */ /* 0x000fe4000f8e02ff */
[----:B0-----:R-:W-:Y:S01]  /*a500*/  IMAD R9, R16, UR7, RZ ;  /* 0x0000000710097c24 */ /* 0x001fe2000f8e02ff */
[----:B------:R0:W-:Y:S04]  /*a510*/  STL [R1+0x1e8], R11 ;  /* 0x0001e80b01007387 */ /* 0x0001e80000100800 */
[----:B------:R1:W-:Y:S04]  /*a520*/  STL [R1+0x1ec], R9 ;  /* 0x0001ec0901007387 */ /* 0x0003e80000100800 */
[----:B------:R2:W-:Y:S01]  /*a530*/  STL [R1+0x1f8], R5 ;  /* 0x0001f80501007387 */ /* 0x0005e20000100800 */
[----:B0-----:R-:W-:-:S02]  /*a540*/  IMAD R11, R34, UR7, RZ ;  /* 0x00000007220b7c24 */ /* 0x001fc4000f8e02ff */
[----:B-1----:R-:W-:-:S03]  /*a550*/  IMAD R9, R31, UR7, RZ ;  /* 0x000000071f097c24 */ /* 0x002fc6000f8e02ff */
[----:B------:R0:W-:Y:S01]  /*a560*/  STL [R1+0x1fc], R11 ;  /* 0x0001fc0b01007387 */ /* 0x0001e20000100800 */
[----:B--2---:R-:W-:-:S03]  /*a570*/  IMAD R5, R28, UR7, RZ ;  /* 0x000000071c057c24 */ /* 0x004fc6000f8e02ff */
[----:B------:R1:W-:Y:S04]  /*a580*/  STL [R1+0x204], R9 ;  /* 0x0002040901007387 */ /* 0x0003e80000100800 */
[----:B------:R2:W-:Y:S01]  /*a590*/  STL [R1+0x210], R5 ;  /* 0x0002100501007387 */ /* 0x0005e20000100800 */
[----:B0-----:R-:W-:Y:S02]  /*a5a0*/  IMAD R11, R36, UR7, RZ ;  /* 0x00000007240b7c24 */ /* 0x001fe4000f8e02ff */
[----:B-1----:R-:W-:-:S03]  /*a5b0*/  IMAD R9, R23, UR7, RZ ;  /* 0x0000000717097c24 */ /* 0x002fc6000f8e02ff */
[----:B------:R-:W-:Y:S01]  /*a5c0*/  STL [R1+0x214], R11 ;  /* 0x0002140b01007387 */ /* 0x000fe20000100800 */
[----:B--2---:R-:W-:-:S03]  /*a5d0*/  IMAD R5, R0, UR7, RZ ;  /* 0x0000000700057c24 */ /* 0x004fc6000f8e02ff */
[----:B------:R0:W-:Y:S01]  /*a5e0*/  STL [R1+0x220], R9 ;  /* 0x0002200901007387 */ /* 0x0001e20000100800 */
[----:B------:R-:W-:-:S03]  /*a5f0*/  IMAD R0, R22, UR7, RZ ;  /* 0x0000000716007c24 */ /* 0x000fc6000f8e02ff */
[----:B------:R1:W-:Y:S01]  /*a600*/  STL [R1+0x224], R5 ;  /* 0x0002240501007387 */ /* 0x0003e20000100800 */
[----:B0-----:R-:W-:-:S03]  /*a610*/  IMAD R9, R44, UR7, RZ ;  /* 0x000000072c097c24 */ /* 0x001fc6000f8e02ff */
[----:B------:R0:W-:Y:S01]  /*a620*/  STL [R1+0x230], R0 ;  /* 0x0002300001007387 */ /* 0x0001e20000100800 */
[----:B-1----:R-:W-:-:S03]  /*a630*/  IMAD R5, R45, UR7, RZ ;  /* 0x000000072d057c24 */ /* 0x002fc6000f8e02ff */
        /* <DEDUP_REMOVED lines=24> */
[----:B------:R1:W-:Y:S04]  /*a7c0*/  STL [R1+0x284], R9 ;  /* 0x0002840901007387 */ /* 0x0003e80000100800 */
[----:B------:R-:W2:Y:S01]  /*a7d0*/  LDL.LU R19, [R1+0xa0] ;  /* 0x0000a00001137983 */ /* 0x000ea20000300800 */
[----:B0-----:R-:W-:-:S03]  /*a7e0*/  IMAD R0, R61, UR7, RZ ;  /* 0x000000073d007c24 */ /* 0x001fc6000f8e02ff */
[----:B------:R0:W-:Y:S04]  /*a7f0*/  STL [R1+0x288], R5 ;  /* 0x0002880501007387 */ /* 0x0001e80000100800 */
[----:B------:R-:W3:Y:S04]  /*a800*/  LDL.LU R13, [R1+0x9c] ;  /* 0x00009c00010d7983 */ /* 0x000ee80000300800 */
[----:B------:R4:W-:Y:S04]  /*a810*/  STL [R1+0x28c], R0 ;  /* 0x00028c0001007387 */ /* 0x0009e80000100800 */
[----:B-1----:R-:W3:Y:S04]  /*a820*/  LDL.LU R9, [R1+0x8c] ;  /* 0x00008c0001097983 */ /* 0x002ee80000300800 */
[----:B------:R-:W3:Y:S04]  /*a830*/  LDL.LU R11, [R1+0x88] ;  /* 0x00008800010b7983 */ /* 0x000ee80000300800 */
[----:B0-----:R-:W3:Y:S04]  /*a840*/  LDL.LU R5, [R1+0x84] ;  /* 0x0000840001057983 */ /* 0x001ee80000300800 */
[----:B------:R-:W3:Y:S04]  /*a850*/  LDL.LU R16, [R1+0x80] ;  /* 0x0000800001107983 */ /* 0x000ee80000300800 */
[----:B------:R-:W3:Y:S04]  /*a860*/  LDL.LU R32, [R1+0x78] ;  /* 0x0000780001207983 */ /* 0x000ee80000300800 */
[----:B------:R-:W3:Y:S04]  /*a870*/  LDL.LU R34, [R1+0x74] ;  /* 0x0000740001227983 */ /* 0x000ee80000300800 */
[----:B------:R-:W3:Y:S04]  /*a880*/  LDL.LU R31, [R1+0x70] ;  /* 0x00007000011f7983 */ /* 0x000ee80000300800 */
[----:B------:R-:W3:Y:S04]  /*a890*/  LDL.LU R28, [R1+0x6c] ;  /* 0x00006c00011c7983 */ /* 0x000ee80000300800 */
[----:B------:R-:W3:Y:S04]  /*a8a0*/  LDL.LU R36, [R1+0x68] ;  /* 0x0000680001247983 */ /* 0x000ee80000300800 */
[----:B------:R-:W3:Y:S04]  /*a8b0*/  LDL.LU R23, [R1+0x64] ;  /* 0x0000640001177983 */ /* 0x000ee80000300800 */
[----:B----4-:R-:W4:Y:S04]  /*a8c0*/  LDL.LU R0, [R1+0x60] ;  /* 0x0000600001007983 */ /* 0x010f280000300800 */
        /* <DEDUP_REMOVED lines=17> */
[----:B------:R-:W4:Y:S01]  /*a9e0*/  LDL.LU R24, [R1] ;  /* 0x0000000001187983 */ /* 0x000f220000300800 */
[----:B--2---:R-:W-:-:S05]  /*a9f0*/  IMAD R19, R19, UR7, RZ ;  /* 0x0000000713137c24 */ /* 0x004fca000f8e02ff */
[----:B------:R0:W-:Y:S01]  /*aa00*/  STL [R1+0x298], R19 ;  /* 0x0002981301007387 */ /* 0x0001e20000100800 */
[----:B---3--:R-:W-:-:S03]  /*aa10*/  IMAD R13, R13, UR7, RZ ;  /* 0x000000070d0d7c24 */ /* 0x008fc6000f8e02ff */
[----:B0-----:R-:W2:Y:S01]  /*aa20*/  LDL.LU R19, [R1+0x1f28] ;  /* 0x001f280001137983 */ /* 0x001ea20000300800 */
[----:B------:R-:W-:-:S03]  /*aa30*/  IMAD R9, R9, UR7, RZ ;  /* 0x0000000709097c24 */ /* 0x000fc6000f8e02ff */
[----:B------:R0:W-:Y:S01]  /*aa40*/  STL [R1+0x29c], R13 ;  /* 0x00029c0d01007387 */ /* 0x0001e20000100800 */
[----:B------:R-:W-:Y:S02]  /*aa50*/  IMAD R11, R11, UR7, RZ ;  /* 0x000000070b0b7c24 */ /* 0x000fe4000f8e02ff */
[----:B------:R-:W-:Y:S01]  /*aa60*/  IMAD R5, R5, UR7, RZ ;  /* 0x0000000705057c24 */ /* 0x000fe2000f8e02ff */
[----:B0-----:R-:W3:Y:S01]  /*aa70*/  LDL.LU R13, [R1+0x1f24] ;  /* 0x001f2400010d7983 */ /* 0x001ee20000300800 */
[----:B------:R-:W-:-:S03]  /*aa80*/  IMAD R16, R16, UR7, RZ ;  /* 0x0000000710107c24 */ /* 0x000fc6000f8e02ff */
[----:B------:R0:W-:Y:S01]  /*aa90*/  STL [R1+0x2a0], R9 ;  /* 0x0002a00901007387 */ /* 0x0001e20000100800 */
[----:B------:R-:W-:Y:S02]  /*aaa0*/  IMAD R32, R32, UR7, RZ ;  /* 0x0000000720207c24 */ /* 0x000fe4000f8e02ff */
[----:B------:R-:W-:Y:S01]  /*aab0*/  IMAD R34, R34, UR7, RZ ;  /* 0x0000000722227c24 */ /* 0x000fe2000f8e02ff */
[----:B0-----:R-:W2:Y:S04]  /*aac0*/  LDL.LU R9, [R1+0x1f20] ;  /* 0x001f200001097983 */ /* 0x001ea80000300800 */
[----:B------:R0:W-:Y:S01]  /*aad0*/  STL [R1+0x2a4], R11 ;  /* 0x0002a40b01007387 */ /* 0x0001e20000100800 */
[----:B------:R-:W-:Y:S02]  /*aae0*/  IMAD R31, R31, UR7, RZ ;  /* 0x000000071f1f7c24 */ /* 0x000fe4000f8e02ff */
[----:B------:R-:W-:Y:S01]  /*aaf0*/  IMAD R28, R28, UR7, RZ ;  /* 0x000000071c1c7c24 */ /* 0x000fe2000f8e02ff */
[----:B0-----:R-:W2:Y:S04]  /*ab00*/  LDL.LU R11, [R1+0x1f1c] ;  /* 0x001f1c00010b7983 */ /* 0x001ea80000300800 */
[----:B------:R0:W-:Y:S01]  /*ab10*/  STL [R1+0x2b0], R5 ;  /* 0x0002b00501007387 */ /* 0x0001e20000100800 */
[----:B------:R-:W-:-:S03]  /*ab20*/  IMAD R36, R36, UR7, RZ ;  /* 0x0000000724247c24 */ /* 0x000fc6000f8e02ff */
[----:B0-----:R-:W2:Y:S04]  /*ab30*/  LDL.LU R5, [R1+0x1f18] ;  /* 0x001f180001057983 */ /* 0x001ea80000300800 */
[----:B------:R0:W-:Y:S01]  /*ab40*/  STL [R1+0x2b4], R16 ;  /* 0x0002b41001007387 */ /* 0x0001e20000100800 */
[----:B------:R-:W-:-:S03]  /*ab50*/  IMAD R23, R23, UR7, RZ ;  /* 0x0000000717177c24 */ /* 0x000fc6000f8e02ff */
[----:B0-----:R-:W2:Y:S04]  /*ab60*/  LDL.LU R16, [R1+0x1f14] ;  /* 0x001f140001107983 */ /* 0x001ea80000300800 */
[----:B------:R0:W-:Y:S01]  /*ab70*/  STL [R1+0x2b8], R32 ;  /* 0x0002b82001007387 */ /* 0x0001e20000100800 */
[----:B----4-:R-:W-:-:S03]  /*ab80*/  IMAD R0, R0, UR7, RZ ;  /* 0x0000000700007c24 */ /* 0x010fc6000f8e02ff */
[----:B0-----:R-:W4:Y:S04]  /*ab90*/  LDL.LU R32, [R1+0x1f10] ;  /* 0x001f100001207983 */ /* 0x001f280000300800 */
[----:B------:R0:W-:Y:S01]  /*aba0*/  STL [R1+0x2bc], R34 ;  /* 0x0002bc2201007387 */ /* 0x0001e20000100800 */
[----:B------:R-:W-:-:S03]  /*abb0*/  IMAD R22, R22, UR7, RZ ;  /* 0x0000000716167c24 */ /* 0x000fc6000f8e02ff */
[----:B0-----:R-:W2:Y:S04]  /*abc0*/  LDL.LU R34, [R1+0x1f0c] ;  /* 0x001f0c0001227983 */ /* 0x001ea80000300800 */
[----:B------:R0:W-:Y:S01]  /*abd0*/  STL [R1+0x2c8], R31 ;  /* 0x0002c81f01007387 */ /* 0x0001e20000100800 */
[----:B------:R-:W-:-:S03]  /*abe0*/  IMAD R44, R44, UR7, RZ ;  /* 0x000000072c2c7c24 */ /* 0x000fc6000f8e02ff */
[----:B0-----:R-:W2:Y:S04]  /*abf0*/  LDL.LU R31, [R1+0x1f08] ;  /* 0x001f0800011f7983 */ /* 0x001ea80000300800 */
[----:B------:R0:W-:Y:S01]  /*ac00*/  STL [R1+0x2cc], R28 ;  /* 0x0002cc1c01007387 */ /* 0x0001e20000100800 */
[----:B------:R-:W-:-:S03]  /*ac10*/  IMAD R45, R45, UR7, RZ ;  /* 0x000000072d2d7c24 */ /* 0x000fc6000f8e02ff */
[----:B0-----:R-:W3:Y:S04]  /*ac20*/  LDL.LU R28, [R1+0x1f04] ;  /* 0x001f0400011c7983 */ /* 0x001ee80000300800 */
        /* <DEDUP_REMOVED lines=20> */
[----:B0-----:R-:W4:Y:S04]  /*ad70*/  LDL.LU R47, [R1+0x1ee8] ;  /* 0x001ee800012f7983 */ /* 0x001f280000300800 */
        /* <DEDUP_REMOVED lines=18> */
[----:B------:R0:W-:Y:S04]  /*aea0*/  STL [R1+0x370], R56 ;  /* 0x0003703801007387 */ /* 0x0001e80000100800 */
        /* <DEDUP_REMOVED lines=10> */
[----:B0-----:R-:W4:Y:S01]  /*af50*/  LDL.LU R61, [R1+0x1eb8] ;  /* 0x001eb800013d7983 */ /* 0x001f220000300800 */
[----:B------:R-:W-:-:S05]  /*af60*/  IMAD R25, R25, UR7, RZ ;  /* 0x0000000719197c24 */ /* 0x000fca000f8e02ff */
[----:B------:R0:W-:Y:S02]  /*af70*/  STL [R1+0x3b8], R25 ;  /* 0x0003b81901007387 */ /* 0x0001e40000100800 */
[----:B0-----:R-:W-:-:S05]  /*af80*/  IMAD R25, R24, UR7, RZ ;  /* 0x0000000718197c24 */ /* 0x001fca000f8e02ff */
[----:B------:R0:W-:Y:S01]  /*af90*/  STL [R1+0x3c8], R25 ;  /* 0x0003c81901007387 */ /* 0x0001e20000100800 */
[----:B--2---:R-:W-:Y:S02]  /*afa0*/  IMAD R5, R5, UR7, RZ ;  /* 0x0000000705057c24 */ /* 0x004fe4000f8e02ff */
[----:B------:R-:W-:Y:S02]  /*afb0*/  IMAD R11, R11, UR7, RZ ;  /* 0x000000070b0b7c24 */ /* 0x000fe4000f8e02ff */
[----:B---3--:R-:W-:Y:S02]  /*afc0*/  IMAD R45, R45, UR7, RZ ;  /* 0x000000072d2d7c24 */ /* 0x008fe4000f8e02ff */
[----:B----4-:R-:W-:Y:S02]  /*afd0*/  IMAD R50, R50, UR7, RZ ;  /* 0x0000000732327c24 */ /* 0x010fe4000f8e02ff */
[----:B------:R-:W-:Y:S02]  /*afe0*/  IMAD R54, R54, UR7, RZ ;  /* 0x0000000736367c24 */ /* 0x000fe4000f8e02ff */
[----:B------:R-:W-:-:S02]  /*aff0*/  IMAD R57, R57, UR7, RZ ;  /* 0x0000000739397c24 */ /* 0x000fc4000f8e02ff */
[----:B0-----:R-:W-:Y:S02]  /*b000*/  IMAD R25, R59, UR7, RZ ;  /* 0x000000073b197c24 */ /* 0x001fe4000f8e02ff */
[----:B------:R-:W-:Y:S02]  /*b010*/  IMAD R60, R60, UR7, RZ ;  /* 0x000000073c3c7c24 */ /* 0x000fe4000f8e02ff */
[----:B------:R-:W-:-:S05]  /*b020*/  IMAD R24, R61, UR7, RZ ;  /* 0x000000073d187c24 */ /* 0x000fca000f8e02ff */
[----:B------:R0:W-:Y:S04]  /*b030*/  STL [R1+0x3d0], R24 ;  /* 0x0003d01801007387 */ /* 0x0001e80000100800 */
[----:B------:R-:W-:Y:S01]  /*b040*/  STL [R1+0x3e0], R60 ;  /* 0x0003e03c01007387 */ /* 0x000fe20000100800 */
[----:B0-----:R-:W-:-:S03]  /*b050*/  IMAD R24, R58, UR7, RZ ;  /* 0x000000073a187c24 */ /* 0x001fc6000f8e02ff */
[----:B------:R0:W-:Y:S04]  /*b060*/  STL [R1+0x3e8], R25 ;  /* 0x0003e81901007387 */ /* 0x0001e80000100800 */
[----:B------:R1:W-:Y:S01]  /*b070*/  STL [R1+0x3f8], R24 ;  /* 0x0003f81801007387 */ /* 0x0003e20000100800 */
[----:B0-----:R-:W-:-:S03]  /*b080*/  IMAD R25, R56, UR7, RZ ;  /* 0x0000000738197c24 */ /* 0x001fc6000f8e02ff */
[----:B------:R-:W-:Y:S01]  /*b090*/  STL [R1+0x400], R57 ;  /* 0x0004003901007387 */ /* 0x000fe20000100800 */
[----:B-1----:R-:W-:-:S03]  /*b0a0*/  IMAD R24, R55, UR7, RZ ;  /* 0x0000000737187c24 */ /* 0x002fc6000f8e02ff */
        /* <DEDUP_REMOVED lines=14> */
[----:B-1----:R-:W-:Y:S02]  /*b190*/  IMAD R24, R22, UR7, RZ ;  /* 0x0000000716187c24 */ /* 0x002fe4000f8e02ff */
[----:B------:R-:W-:Y:S02]  /*b1a0*/  IMAD R22, R0, UR7, RZ ;  /* 0x0000000700167c24 */ /* 0x000fe4000f8e02ff */
[----:B------:R-:W-:Y:S01]  /*b1b0*/  IMAD R0, R23, UR7, RZ ;  /* 0x0000000717007c24 */ /* 0x000fe2000f8e02ff */
[----:B------:R-:W-:Y:S01]  /*b1c0*/  STL [R1+0x480], R25 ;  /* 0x0004801901007387 */ /* 0x000fe20000100800 */
[----:B------:R-:W-:-:S03]  /*b1d0*/  IMAD R23, R36, UR7, RZ ;  /* 0x0000000724177c24 */ /* 0x000fc6000f8e02ff */
[----:B------:R-:W-:Y:S04]  /*b1e0*/  STL [R1+0x488], R24 ;  /* 0x0004881801007387 */ /* 0x000fe80000100800 */
[----:B------:R0:W-:Y:S04]  /*b1f0*/  STL [R1+0x498], R22 ;  /* 0x0004981601007387 */ /* 0x0001e80000100800 */
[----:B------:R1:W-:Y:S01]  /*b200*/  STL [R1+0x200], R0 ;  /* 0x0002000001007387 */ /* 0x0003e20000100800 */
[----:B0-----:R-:W-:-:S03]  /*b210*/  IMAD R22, R28, UR7, RZ ;  /* 0x000000071c167c24 */ /* 0x001fc6000f8e02ff */
[----:B------:R0:W-:Y:S01]  /*b220*/  STL [R1+0x1dc], R23 ;  /* 0x0001dc1701007387 */ /* 0x0001e20000100800 */
[----:B-1----:R-:W-:-:S03]  /*b230*/  IMAD R0, R31, UR7, RZ ;  /* 0x000000071f007c24 */ /* 0x002fc6000f8e02ff */
[----:B------:R1:W-:Y:S04]  /*b240*/  STL [R1+0x1d8], R22 ;  /* 0x0001d81601007387 */ /* 0x0003e80000100800 */
[----:B------:R2:W-:Y:S01]  /*b250*/  STL [R1+0x1b4], R0 ;  /* 0x0001b40001007387 */ /* 0x0005e20000100800 */
[----:B0-----:R-:W-:Y:S02]  /*b260*/  IMAD R23, R34, UR7, RZ ;  /* 0x0000000722177c24 */ /* 0x001fe4000f8e02ff */
[----:B-1----:R-:W-:-:S03]  /*b270*/  IMAD R22, R32, UR7, RZ ;  /* 0x0000000720167c24 */ /* 0x002fc6000f8e02ff */
[----:B------:R-:W-:Y:S01]  /*b280*/  STL [R1+0x1b0], R23 ;  /* 0x0001b01701007387 */ /* 0x000fe20000100800 */
[----:B--2---:R-:W-:-:S03]  /*b290*/  IMAD R0, R16, UR7, RZ ;  /* 0x0000000710007c24 */ /* 0x004fc6000f8e02ff */
[----:B------:R-:W-:Y:S04]  /*b2a0*/  STL [R1+0x19c], R22 ;  /* 0x00019c1601007387 */ /* 0x000fe80000100800 */
[----:B------:R0:W-:Y:S04]  /*b2b0*/  STL [R1+0x198], R0 ;  /* 0x0001980001007387 */ /* 0x0001e80000100800 */
[----:B------:R1:W-:Y:S01]  /*b2c0*/  STL [R1+0x174], R5 ;  /* 0x0001740501007387 */ /* 0x0003e20000100800 */
[----:B0-----:R-:W-:-:S03]  /*b2d0*/  IMAD R0, R9, UR7, RZ ;  /* 0x0000000709007c24 */ /* 0x001fc6000f8e02ff */
[----:B------:R-:W-:Y:S01]  /*b2e0*/  STL [R1+0x170], R11 ;  /* 0x0001700b01007387 */ /* 0x000fe20000100800 */
[----:B------:R-:W-:Y:S02]  /*b2f0*/  IMAD R9, R19, UR7, RZ ;  /* 0x0000000713097c24 */ /* 0x000fe4000f8e02ff */
[----:B-1----:R-:W-:Y:S01]  /*b300*/  IMAD R5, R13, UR7, RZ ;  /* 0x000000070d057c24 */ /* 0x002fe2000f8e02ff */
[----:B------:R0:W-:Y:S04]  /*b310*/  STL [R1+0x16c], R0 ;  /* 0x00016c0001007387 */ /* 0x0001e80000100800 */
        /* <DEDUP_REMOVED lines=8> */
[----:B------:R-:W-:Y:S04]  /*b3a0*/  STL [R1+0x158], R9 ;  /* 0x0001580901007387 */ /* 0x000fe80000100800 */
[----:B------:R1:W-:Y:S01]  /*b3b0*/  STL [R1+0x154], R0 ;  /* 0x0001540001007387 */ /* 0x0003e20000100800 */
[----:B0-----:R-:W-:Y:S02]  /*b3c0*/  IMAD R5, R2, UR7, RZ ;  /* 0x0000000702057c24 */ /* 0x001fe4000f8e02ff */
[----:B------:R-:W-:-:S03]  /*b3d0*/  IMAD R2, R29, UR7, RZ ;  /* 0x000000071d027c24 */ /* 0x000fc6000f8e02ff */
[----:B------:R0:W-:Y:S01]  /*b3e0*/  STL [R1+0x150], R5 ;  /* 0x0001500501007387 */ /* 0x0001e20000100800 */
[----:B-1----:R-:W-:-:S03]  /*b3f0*/  IMAD R0, R8, UR7, RZ ;  /* 0x0000000708007c24 */ /* 0x002fc6000f8e02ff */
[----:B------:R1:W-:Y:S04]  /*b400*/  STL [R1+0x14c], R2 ;  /* 0x00014c0201007387 */ /* 0x0003e80000100800 */
[----:B------:R2:W-:Y:S01]  /*b410*/  STL [R1+0x148], R0 ;  /* 0x0001480001007387 */ /* 0x0005e20000100800 */
[----:B0-----:R-:W-:Y:S02]  /*b420*/  IMAD R5, R14, UR7, RZ ;  /* 0x000000070e057c24 */ /* 0x001fe4000f8e02ff */
        /* <DEDUP_REMOVED lines=12> */
[----:B------:R-:W-:Y:S02]  /*b4f0*/  IMAD R24, R10, UR7, RZ ;  /* 0x000000070a187c24 */ /* 0x000fe4000f8e02ff */
[----:B0-----:R-:W-:Y:S01]  /*b500*/  IMAD R2, R30, UR7, RZ ;  /* 0x000000071e027c24 */ /* 0x001fe2000f8e02ff */
[----:B------:R-:W-:Y:S01]  /*b510*/  STL [R1+0x12c], R4 ;  /* 0x00012c0401007387 */ /* 0x000fe20000100800 */
[----:B-1----:R-:W-:-:S03]  /*b520*/  IMAD R0, R48, UR7, RZ ;  /* 0x0000000730007c24 */ /* 0x002fc6000f8e02ff */
[----:B------:R-:W2:Y:S04]  /*b530*/  LDL R58, [R1+0x38] ;  /* 0x00003800013a7983 */ /* 0x000ea80000100800 */
[----:B------:R0:W-:Y:S01]  /*b540*/  STL [R1+0x128], R2 ;  /* 0x0001280201007387 */ /* 0x0001e20000100800 */
[----:B------:R-:W-:-:S03]  /*b550*/  IMAD R25, R37, UR7, RZ ;  /* 0x0000000725197c24 */ /* 0x000fc6000f8e02ff */
[----:B------:R-:W3:Y:S04]  /*b560*/  LDL R59, [R1+0x3c] ;  /* 0x00003c00013b7983 */ /* 0x000ee80000100800 */
[----:B------:R1:W-:Y:S01]  /*b570*/  STL [R1+0x124], R0 ;  /* 0x0001240001007387 */ /* 0x0003e20000100800 */
[----:B0-----:R-:W-:-:S03]  /*b580*/  IMAD R2, R17, UR7, RZ ;  /* 0x0000000711027c24 */ /* 0x001fc6000f8e02ff */
[----:B------:R-:W-:Y:S01]  /*b590*/  STL [R1+0x120], R24 ;  /* 0x0001201801007387 */ /* 0x000fe20000100800 */
[----:B-1----:R-:W-:-:S03]  /*b5a0*/  IMAD R0, R33, UR7, RZ ;  /* 0x0000000721007c24 */ /* 0x002fc6000f8e02ff */
[----:B------:R0:W-:Y:S04]  /*b5b0*/  STL [R1+0x118], R2 ;  /* 0x0001180201007387 */ /* 0x0001e80000100800 */
[----:B------:R-:W4:Y:S04]  /*b5c0*/  LDL.LU R33, [R1+0x184] ;  /* 0x0001840001217983 */ /* 0x000f280000300800 */
[----:B------:R1:W-:Y:S01]  /*b5d0*/  STL [R1+0x114], R0 ;  /* 0x0001140001007387 */ /* 0x0003e20000100800 */
[----:B0-----:R-:W-:-:S03]  /*b5e0*/  IMAD R2, R7, UR7, RZ ;  /* 0x0000000707027c24 */ /* 0x001fc6000f8e02ff */
[----:B------:R-:W-:Y:S04]  /*b5f0*/  STL [R1+0x11c], R25 ;  /* 0x00011c1901007387 */ /* 0x000fe80000100800 */
[----:B------:R-:W-:Y:S01]  /*b600*/  STL.64 [R1+0x1eb0], R24 ;  /* 0x001eb01801007387 */ /* 0x000fe20000100a00 */
[----:B-1----:R-:W-:-:S03]  /*b610*/  IMAD R0, R43, UR7, RZ ;  /* 0x000000072b007c24 */ /* 0x002fc6000f8e02ff */
[----:B------:R-:W4:Y:S04]  /*b620*/  LDL.LU R37, [R1+0x1a8] ;  /* 0x0001a80001257983 */ /* 0x000f280000300800 */
[----:B------:R-:W4:Y:S04]  /*b630*/  LDL.LU R48, [R1+0x1ac] ;  /* 0x0001ac0001307983 */ /* 0x000f280000300800 */
[----:B------:R-:W4:Y:S04]  /*b640*/  LDL.LU R43, [R1+0x5c] ;  /* 0x00005c00012b7983 */ /* 0x000f280000300800 */
[----:B------:R0:W-:Y:S04]  /*b650*/  STL [R1+0x110], R0 ;  /* 0x0001100001007387 */ /* 0x0001e80000100800 */
[----:B------:R-:W4:Y:S04]  /*b660*/  LDL.LU R30, [R1+0x194] ;  /* 0x00019400011e7983 */ /* 0x000f280000300800 */
[----:B------:R-:W-:Y:S01]  /*b670*/  STL [R1+0x10c], R2 ;  /* 0x00010c0201007387 */ /* 0x000fe20000100800 */
[----:B0-----:R-:W-:-:S03]  /*b680*/  IMAD R0, R35, UR7, RZ ;  /* 0x0000000723007c24 */ /* 0x001fc6000f8e02ff */
[----:B------:R-:W4:Y:S01]  /*b690*/  LDL.LU R35, [R1+0x58] ;  /* 0x0000580001237983 */ /* 0x000f220000300800 */
[----:B------:R-:W-:-:S03]  /*b6a0*/  IMAD.WIDE R4, R40, 0x2, R26 ;  /* 0x0000000228047825 */ /* 0x000fc600078e021a */
[----:B------:R-:W4:Y:S04]  /*b6b0*/  LDL.LU R29, [R1+0x190] ;  /* 0x00019000011d7983 */ /* 0x000f280000300800 */
[----:B------:R0:W-:Y:S04]  /*b6c0*/  STL [R1+0x108], R0 ;  /* 0x0001080001007387 */ /* 0x0001e80000100800 */
[----:B------:R-:W4:Y:S04]  /*b6d0*/  LDL.LU R53, [R1+0x1c0] ;  /* 0x0001c00001357983 */ /* 0x000f280000300800 */
[----:B------:R-:W4:Y:S01]  /*b6e0*/  LDL.LU R56, [R1+0x180] ;  /* 0x0001800001387983 */ /* 0x000f220000300800 */
[----:B0-----:R-:W-:-:S03]  /*b6f0*/  IMAD R0, R3, UR7, RZ ;  /* 0x0000000703007c24 */ /* 0x001fc6000f8e02ff */
[----:B------:R-:W4:Y:S01]  /*b700*/  LDL.LU R60, [R1+0x1c4] ;  /* 0x0001c400013c7983 */ /* 0x000f220000300800 */
[----:B------:R-:W-:-:S03]  /*b710*/  IMAD.WIDE R2, R41, 0x2, R26 ;  /* 0x0000000229027825 */ /* 0x000fc600078e021a */
[----:B------:R-:W4:Y:S04]  /*b720*/  LDL.LU R61, [R1+0x1d0] ;  /* 0x0001d000013d7983 */ /* 0x000f280000300800 */
[----:B------:R-:W4:Y:S04]  /*b730*/  LDL.LU R57, [R1+0x1d4] ;  /* 0x0001d40001397983 */ /* 0x000f280000300800 */
[----:B------:R-:W4:Y:S04]  /*b740*/  LDL.LU R52, [R1+0x1e8] ;  /* 0x0001e80001347983 */ /* 0x000f280000300800 */
[----:B------:R0:W-:Y:S04]  /*b750*/  STL.64 [R1+0x100], R4 ;  /* 0x0001000401007387 */ /* 0x0001e80000100a00 */
[----:B------:R-:W4:Y:S04]  /*b760*/  LDL.LU R49, [R1+0x1ec] ;  /* 0x0001ec0001317983 */ /* 0x000f280000300800 */
[----:B------:R2:W-:Y:S01]  /*b770*/  STL.64 [R1+0xf8], R2 ;  /* 0x0000f80201007387 */ /* 0x0005e20000100a00 */
[----:B0-----:R-:W-:-:S03]  /*b780*/  IMAD.WIDE R4, R42, 0x2, R26 ;  /* 0x000000022a047825 */ /* 0x001fc600078e021a */
[----:B------:R-:W4:Y:S04]  /*b790*/  LDL.LU R38, [R1+0x1f8] ;  /* 0x0001f80001267983 */ /* 0x000f280000300800 */
[----:B------:R3:W-:Y:S04]  /*b7a0*/  STL.64 [R1+0xf0], R4 ;  /* 0x0000f00401007387 */ /* 0x0007e80000100a00 */
[----:B------:R-:W4:Y:S01]  /*b7b0*/  LDL.LU R28, [R1+0x1fc] ;  /* 0x0001fc00011c7983 */ /* 0x000f220000300800 */
[----:B--2---:R-:W-:-:S05]  /*b7c0*/  IMAD.WIDE R2, R58, 0x2, R26 ;  /* 0x000000023a027825 */ /* 0x004fca00078e021a */
[----:B------:R0:W-:Y:S01]  /*b7d0*/  STL.64 [R1+0xe8], R2 ;  /* 0x0000e80201007387 */ /* 0x0001e20000100a00 */
[----:B---3--:R-:W-:-:S03]  /*b7e0*/  IMAD.WIDE R4, R59, 0x2, R26 ;  /* 0x000000023b047825 */ /* 0x008fc600078e021a */
[----:B------:R-:W2:Y:S04]  /*b7f0*/  LDL.LU R31, [R1+0x204] ;  /* 0x00020400011f7983 */ /* 0x000ea80000300800 */
[----:B------:R-:W-:Y:S01]  /*b800*/  STL.64 [R1+0xe0], R4 ;  /* 0x0000e00401007387 */ /* 0x000fe20000100a00 */
[----:B0-----:R-:W-:-:S03]  /*b810*/  IMAD.WIDE R2, R20, 0x2, R26 ;  /* 0x0000000214027825 */ /* 0x001fc600078e021a */
[----:B------:R-:W3:Y:S04]  /*b820*/  LDL.LU R32, [R1+0x210] ;  /* 0x0002100001207983 */ /* 0x000ee80000300800 */
[----:B------:R4:W-:Y:S04]  /*b830*/  STL.64 [R1+0xd8], R2 ;  /* 0x0000d80201007387 */ /* 0x0009e80000100a00 */
[----:B------:R-:W3:Y:S01]  /*b840*/  LDL.LU R34, [R1+0x214] ;  /* 0x0002140001227983 */ /* 0x000ee20000300800 */
[----:B----4-:R-:W-:-:S04]  /*b850*/  IMAD.WIDE R2, R43, 0x2, R26 ;  /* 0x000000022b027825 */ /* 0x010fc800078e021a */
[----:B------:R-:W-:-:S05]  /*b860*/  IMAD.WIDE R4, R35, 0x2, R26 ;  /* 0x0000000223047825 */ /* 0x000fca00078e021a */
[----:B------:R0:W-:Y:S04]  /*b870*/  STL.64 [R1+0xd0], R4 ;  /* 0x0000d00401007387 */ /* 0x0001e80000100a00 */
[----:B------:R-:W4:Y:S04]  /*b880*/  LDL.LU R36, [R1+0x220] ;  /* 0x0002200001247983 */ /* 0x000f280000300800 */
[----:B------:R1:W-:Y:S04]  /*b890*/  STL.64 [R1+0xc8], R2 ;  /* 0x0000c80201007387 */ /* 0x0003e80000100a00 */
[----:B------:R-:W4:Y:S01]  /*b8a0*/  LDL.LU R39, [R1+0x224] ;  /* 0x0002240001277983 */ /* 0x000f220000300800 */
[----:B0-----:R-:W-:-:S04]  /*b8b0*/  IMAD.WIDE R4, R33, 0x2, R26 ;  /* 0x0000000221047825 */ /* 0x001fc800078e021a */
[--C-:B-1----:R-:W-:Y:S01]  /*b8c0*/  IMAD.WIDE R2, R37, 0x2, R26.reuse ;  /* 0x0000000225027825 */ /* 0x102fe200078e021a */
[----:B------:R0:W-:Y:S04]  /*b8d0*/  STL.64 [R1+0xc0], R4 ;  /* 0x0000c00401007387 */ /* 0x0001e80000100a00 */
[----:B------:R-:W4:Y:S04]  /*b8e0*/  LDL.LU R46, [R1+0x230] ;  /* 0x00023000012e7983 */ /* 0x000f280000300800 */
[----:B------:R1:W-:Y:S01]  /*b8f0*/  STL.64 [R1+0xb8], R2 ;  /* 0x0000b80201007387 */ /* 0x0003e20000100a00 */
[----:B0-----:R-:W-:-:S03]  /*b900*/  IMAD.WIDE R4, R48, 0x2, R26 ;  /* 0x0000000230047825 */ /* 0x001fc600078e021a */
[----:B------:R-:W4:Y:S04]  /*b910*/  LDL.LU R44, [R1+0x234] ;  /* 0x00023400012c7983 */ /* 0x000f280000300800 */
[----:B------:R0:W-:Y:S01]  /*b920*/  STL.64 [R1+0x60], R4 ;  /* 0x0000600401007387 */ /* 0x0001e20000100a00 */
[----:B-1----:R-:W-:-:S03]  /*b930*/  IMAD.WIDE R2, R30, 0x2, R26 ;  /* 0x000000021e027825 */ /* 0x002fc600078e021a */
[----:B------:R-:W4:Y:S04]  /*b940*/  LDL.LU R45, [R1+0x240] ;  /* 0x00024000012d7983 */ /* 0x000f280000300800 */
[----:B------:R1:W-:Y:S01]  /*b950*/  STL.64 [R1+0x50], R2 ;  /* 0x0000500201007387 */ /* 0x0003e20000100a00 */
[----:B0-----:R-:W-:-:S03]  /*b960*/  IMAD.WIDE R4, R29, 0x2, R26 ;  /* 0x000000021d047825 */ /* 0x001fc600078e021a */
[----:B------:R-:W4:Y:S01]  /*b970*/  LDL.LU R47, [R1+0x244] ;  /* 0x00024400012f7983 */ /* 0x000f220000300800 */
[----:B------:R-:W-:-:S03]  /*b980*/  IMAD.WIDE R6, R56, 0x2, R26 ;  /* 0x0000000238067825 */ /* 0x000fc600078e021a */
[----:B------:R0:W-:Y:S01]  /*b990*/  STL.64 [R1+0x40], R4 ;  /* 0x0000400401007387 */ /* 0x0001e20000100a00 */
[----:B-1----:R-:W-:-:S05]  /*b9a0*/  IMAD.WIDE R2, R53, 0x2, R26 ;  /* 0x0000000235027825 */ /* 0x002fca00078e021a */
[----:B------:R1:W-:Y:S01]  /*b9b0*/  STL.64 [R1+0x30], R2 ;  /* 0x0000300201007387 */ /* 0x0003e20000100a00 */
[----:B------:R-:W-:-:S04]  /*b9c0*/  IMAD.WIDE R58, R57, 0x2, R26 ;  /* 0x00000002393a7825 */ /* 0x000fc800078e021a */
[--C-:B0-----:R-:W-:Y:S01]  /*b9d0*/  IMAD.WIDE R4, R60, 0x2, R26.reuse ;  /* 0x000000023c047825 */ /* 0x101fe200078e021a */
[----:B------:R-:W-:Y:S03]  /*b9e0*/  STL.64 [R1+0x20], R6 ;  /* 0x0000200601007387 */ /* 0x000fe60000100a00 */
[--C-:B------:R-:W-:Y:S01]  /*b9f0*/  IMAD.WIDE R54, R52, 0x2, R26.reuse ;  /* 0x0000000234367825 */ /* 0x100fe200078e021a */
[----:B------:R-:W4:Y:S03]  /*ba00*/  LDL R25, [R1+0x25c] ;  /* 0x00025c0001197983 */ /* 0x000f260000100800 */
[--C-:B-1----:R-:W-:Y:S01]  /*ba10*/  IMAD.WIDE R2, R61, 0x2, R26.reuse ;  /* 0x000000023d027825 */ /* 0x102fe200078e021a */
[----:B------:R0:W-:Y:S03]  /*ba20*/  STL.64 [R1+0x10], R4 ;  /* 0x0000100401007387 */ /* 0x0001e60000100a00 */
[--C-:B------:R-:W-:Y:S01]  /*ba30*/  IMAD.WIDE R50, R49, 0x2, R26.reuse ;  /* 0x0000000231327825 */ /* 0x100fe200078e021a */
[----:B------:R-:W4:Y:S04]  /*ba40*/  LDL R24, [R1+0x2b8] ;  /* 0x0002b80001187983 */ /* 0x000f280000100800 */
[----:B------:R1:W-:Y:S04]  /*ba50*/  STL.64 [R1], R2 ;  /* 0x0000000201007387 */ /* 0x0003e80000100a00 */
[----:B------:R1:W-:Y:S01]  /*ba60*/  STL.64 [R1+0x1dd8], R58 ;  /* 0x001dd83a01007387 */ /* 0x0003e20000100a00 */
[----:B0-----:R-:W-:-:S04]  /*ba70*/  IMAD.WIDE R4, R28, 0x2, R26 ;  /* 0x000000021c047825 */ /* 0x001fc800078e021a */
[--C-:B-1----:R-:W-:Y:S01]  /*ba80*/  IMAD.WIDE R2, R38, 0x2, R26.reuse ;  /* 0x0000000226027825 */ /* 0x102fe200078e021a */
[----:B------:R-:W4:Y:S04]  /*ba90*/  LDL R59, [R1+0x250] ;  /* 0x00025000013b7983 */ /* 0x000f280000100800 */
[----:B------:R0:W-:Y:S04]  /*baa0*/  STL.64 [R1+0x1de0], R54 ;  /* 0x001de03601007387 */ /* 0x0001e80000100a00 */
[----:B0-----:R-:W4:Y:S04]  /*bab0*/  LDL R54, [R1+0x288] ;  /* 0x0002880001367983 */ /* 0x001f280000100800 */
        /* <DEDUP_REMOVED lines=8> */
[----:B0-----:R-:W4:Y:S01]  /*bb40*/  LDL R5, [R1+0x258] ;  /* 0x0002580001057983 */ /* 0x001f220000100800 */
[----:B--2---:R-:W-:-:S05]  /*bb50*/  IMAD.WIDE R6, R31, 0x2, R26 ;  /* 0x000000021f067825 */ /* 0x004fca00078e021a */
[----:B------:R0:W-:Y:S01]  /*bb60*/  STL.64 [R1+0x1e00], R6 ;  /* 0x001e000601007387 */ /* 0x0001e20000100a00 */
[----:B---3--:R-:W-:-:S04]  /*bb70*/  IMAD.WIDE R8, R32, 0x2, R26 ;  /* 0x0000000220087825 */ /* 0x008fc800078e021a */
[--C-:B------:R-:W-:Y:S01]  /*bb80*/  IMAD.WIDE R10, R34, 0x2, R26.reuse ;  /* 0x00000002220a7825 */ /* 0x100fe200078e021a */
[----:B0-----:R-:W2:Y:S04]  /*bb90*/  LDL R6, [R1+0x2a0] ;  /* 0x0002a00001067983 */ /* 0x001ea80000100800 */
[----:B------:R0:W-:Y:S04]  /*bba0*/  STL.64 [R1+0x1e08], R8 ;  /* 0x001e080801007387 */ /* 0x0001e80000100a00 */
[----:B0-----:R-:W3:Y:S04]  /*bbb0*/  LDL R8, [R1+0x28c] ;  /* 0x00028c0001087983 */ /* 0x001ee80000100800 */
[----:B------:R-:W2:Y:S04]  /*bbc0*/  LDL R9, [R1+0x298] ;  /* 0x0002980001097983 */ /* 0x000ea80000100800 */
[----:B------:R0:W-:Y:S04]  /*bbd0*/  STL.64 [R1+0x1e10], R10 ;  /* 0x001e100a01007387 */ /* 0x0001e80000100a00 */
[----:B0-----:R-:W2:Y:S04]  /*bbe0*/  LDL R10, [R1+0x280] ;  /* 0x00028000010a7983 */ /* 0x001ea80000100800 */
[----:B------:R-:W2:Y:S01]  /*bbf0*/  LDL R11, [R1+0x284] ;  /* 0x00028400010b7983 */ /* 0x000ea20000100800 */
[----:B----4-:R-:W-:-:S05]  /*bc00*/  IMAD.WIDE R12, R36, 0x2, R26 ;  /* 0x00000002240c7825 */ /* 0x010fca00078e021a */
[----:B------:R0:W-:Y:S01]  /*bc10*/  STL.64 [R1+0x1e18], R12 ;  /* 0x001e180c01007387 */ /* 0x0001e20000100a00 */
[----:B------:R-:W-:-:S03]  /*bc20*/  IMAD.WIDE R14, R39, 0x2, R26 ;  /* 0x00000002270e7825 */ /* 0x000fc600078e021a */
[----:B0-----:R-:W4:Y:S04]  /*bc30*/  LDL R12, [R1+0x270] ;  /* 0x00027000010c7983 */ /* 0x001f280000100800 */
[----:B------:R-:W2:Y:S04]  /*bc40*/  LDL R13, [R1+0x274] ;  /* 0x00027400010d7983 */ /* 0x000ea80000100800 */
[----:B------:R0:W-:Y:S04]  /*bc50*/  STL.64 [R1+0x1e20], R14 ;  /* 0x001e200e01007387 */ /* 0x0001e80000100a00 */
[----:B0-----:R-:W2:Y:S04]  /*bc60*/  LDL R14, [R1+0x254] ;  /* 0x00025400010e7983 */ /* 0x001ea80000100800 */
[----:B------:R-:W3:Y:S01]  /*bc70*/  LDL R15, [R1+0x268] ;  /* 0x00026800010f7983 */ /* 0x000ee20000100800 */
[----:B------:R-:W-:-:S04]  /*bc80*/  IMAD.WIDE R16, R46, 0x2, R26 ;  /* 0x000000022e107825 */ /* 0x000fc800078e021a */
[--C-:B------:R-:W-:Y:S01]  /*bc90*/  IMAD.WIDE R18, R44, 0x2, R26.reuse ;  /* 0x000000022c127825 */ /* 0x100fe200078e021a */
[----:B------:R0:W-:Y:S03]  /*bca0*/  STL.64 [R1+0x1e28], R16 ;  /* 0x001e281001007387 */ /* 0x0001e60000100a00 */
[--C-:B------:R-:W-:Y:S01]  /*bcb0*/  IMAD.WIDE R20, R45, 0x2, R26.reuse ;  /* 0x000000022d147825 */ /* 0x100fe200078e021a */
[----:B------:R-:W-:Y:S03]  /*bcc0*/  STL.64 [R1+0x1e30], R18 ;  /* 0x001e301201007387 */ /* 0x000fe60000100a00 */
[--C-:B------:R-:W-:Y:S01]  /*bcd0*/  IMAD.WIDE R22, R47, 0x2, R26.reuse ;  /* 0x000000022f167825 */ /* 0x100fe200078e021a */
[----:B------:R-:W-:Y:S04]  /*bce0*/  STL.64 [R1+0x1e38], R20 ;  /* 0x001e381401007387 */ /* 0x000fe80000100a00 */
[----:B------:R-:W-:Y:S04]  /*bcf0*/  STL.64 [R1+0x1e40], R22 ;  /* 0x001e401601007387 */ /* 0x000fe80000100a00 */
[----:B------:R-:W3:Y:S04]  /*bd00*/  LDL R7, [R1+0x2bc] ;  /* 0x0002bc0001077983 */ /* 0x000ee80000100800 */
[----:B------:R-:W3:Y:S01]  /*bd10*/  LDL R4, [R1+0x2c8] ;  /* 0x0002c80001047983 */ /* 0x000ee20000100800 */
[----:B0-----:R-:W-:-:S05]  /*bd20*/  IMAD.WIDE R16, R59, 0x2, R26 ;  /* 0x000000023b107825 */ /* 0x001fca00078e021a */
[----:B------:R0:W-:Y:S04]  /*bd30*/  STL.64 [R1+0x178], R16 ;  /* 0x0001781001007387 */ /* 0x0001e80000100a00 */
[----:B------:R-:W3:Y:S04]  /*bd40*/  LDL R58, [R1+0x2cc] ;  /* 0x0002cc00013a7983 */ /* 0x000ee80000100800 */
[----:B------:R-:W3:Y:S01]  /*bd50*/  LDL R59, [R1+0x2d0] ;  /* 0x0002d000013b7983 */ /* 0x000ee20000100800 */
[----:B0-----:R-:W-:-:S04]  /*bd60*/  IMAD.WIDE R16, R25, 0x2, R26 ;  /* 0x0000000219107825 */ /* 0x001fc800078e021a */
[----:B------:R-:W-:-:S04]  /*bd70*/  IMAD.WIDE R18, R5, 0x2, R26 ;  /* 0x0000000205127825 */ /* 0x000fc800078e021a */
[----:B--2---:R-:W-:-:S05]  /*bd80*/  IMAD.WIDE R20, R14, 0x2, R26 ;  /* 0x000000020e147825 */ /* 0x004fca00078e021a */
[----:B------:R-:W-:Y:S04]  /*bd90*/  STL.64 [R1+0x188], R20 ;  /* 0x0001881401007387 */ /* 0x000fe80000100a00 */
[----:B------:R-:W2:Y:S04]  /*bda0*/  LDL R5, [R1+0x2e0] ;  /* 0x0002e00001057983 */ /* 0x000ea80000100800 */
[----:B------:R4:W-:Y:S04]  /*bdb0*/  STL.64 [R1+0x1a0], R18 ;  /* 0x0001a01201007387 */ /* 0x0009e80000100a00 */
[----:B------:R-:W2:Y:S04]  /*bdc0*/  LDL R25, [R1+0x2e8] ;  /* 0x0002e80001197983 */ /* 0x000ea80000100800 */
[----:B------:R3:W-:Y:S01]  /*bdd0*/  STL.64 [R1+0x1b8], R16 ;  /* 0x0001b81001007387 */ /* 0x0007e20000100a00 */
[----:B----4-:R-:W-:-:S04]  /*bde0*/  IMAD.WIDE R18, R12, 0x2, R26 ;  /* 0x000000020c127825 */ /* 0x010fc800078e021a */
[----:B---3--:R-:W-:-:S04]  /*bdf0*/  IMAD.WIDE R16, R15, 0x2, R26 ;  /* 0x000000020f107825 */ /* 0x008fc800078e021a */
[--C-:B------:R-:W-:Y:S02]  /*be00*/  IMAD.WIDE R14, R3, 0x2, R26.reuse ;  /* 0x00000002030e7825 */ /* 0x100fe400078e021a */
[----:B------:R-:W3:Y:S04]  /*be10*/  LDL R3, [R1+0x2f8] ;  /* 0x0002f80001037983 */ /* 0x000ee80000100800 */
[----:B------:R0:W-:Y:S04]  /*be20*/  STL.64 [R1+0x1c8], R16 ;  /* 0x0001c81001007387 */ /* 0x0001e80000100a00 */
[----:B------:R1:W-:Y:S04]  /*be30*/  STL.64 [R1+0x1e0], R14 ;  /* 0x0001e00e01007387 */ /* 0x0003e80000100a00 */
[----:B------:R-:W-:Y:S01]  /*be40*/  STL.64 [R1+0x1f0], R18 ;  /* 0x0001f01201007387 */ /* 0x000fe20000100a00 */
[----:B0-----:R-:W-:-:S04]  /*be50*/  IMAD.WIDE R16, R13, 0x2, R26 ;  /* 0x000000020d107825 */ /* 0x001fc800078e021a */
[--C-:B-1----:R-:W-:Y:S01]  /*be60*/  IMAD.WIDE R14, R10, 0x2, R26.reuse ;  /* 0x000000020a0e7825 */ /* 0x102fe200078e021a */
[----:B------:R-:W-:Y:S03]  /*be70*/  STL.64 [R1+0x208], R16 ;  /* 0x0002081001007387 */ /* 0x000fe60000100a00 */
[--C-:B------:R-:W-:Y:S01]  /*be80*/  IMAD.WIDE R12, R11, 0x2, R26.reuse ;  /* 0x000000020b0c7825 */ /* 0x100fe200078e021a */
[----:B------:R-:W-:Y:S03]  /*be90*/  STL.64 [R1+0x218], R14 ;  /* 0x0002180e01007387 */ /* 0x000fe60000100a00 */
[--C-:B------:R-:W-:Y:S02]  /*bea0*/  IMAD.WIDE R10, R54, 0x2, R26.reuse ;  /* 0x00000002360a7825 */ /* 0x100fe400078e021a */
[----:B------:R-:W4:Y:S04]  /*beb0*/  LDL R54, [R1+0x300] ;  /* 0x0003000001367983 */ /* 0x000f280000100800 */
[----:B------:R0:W-:Y:S04]  /*bec0*/  STL.64 [R1+0x228], R12 ;  /* 0x0002280c01007387 */ /* 0x0001e80000100a00 */
[----:B------:R1:W-:Y:S01]  /*bed0*/  STL.64 [R1+0x238], R10 ;  /* 0x0002380a01007387 */ /* 0x0003e20000100a00 */
[----:B0-----:R-:W-:-:S04]  /*bee0*/  IMAD.WIDE R12, R8, 0x2, R26 ;  /* 0x00000002080c7825 */ /* 0x001fc800078e021a */
[--C-:B-1----:R-:W-:Y:S01]  /*bef0*/  IMAD.WIDE R10, R9, 0x2, R26.reuse ;  /* 0x00000002090a7825 */ /* 0x102fe200078e021a */
[----:B------:R0:W-:Y:S03]  /*bf00*/  STL.64 [R1+0x248], R12 ;  /* 0x0002480c01007387 */ /* 0x0001e60000100a00 */
[--C-:B------:R-:W-:Y:S02]  /*bf10*/  IMAD.WIDE R8, R55, 0x2, R26.reuse ;  /* 0x0000000237087825 */ /* 0x100fe400078e021a */
[----:B------:R-:W4:Y:S04]  /*bf20*/  LDL R55, [R1+0x310] ;  /* 0x0003100001377983 */ /* 0x000f280000100800 */
[----:B------:R1:W-:Y:S01]  /*bf30*/  STL.64 [R1+0x260], R10 ;  /* 0x0002600a01007387 */ /* 0x0003e20000100a00 */
[----:B0-----:R-:W-:-:S03]  /*bf40*/  IMAD.WIDE R12, R2, 0x2, R26 ;  /* 0x00000002020c7825 */ /* 0x001fc600078e021a */
[----:B------:R0:W-:Y:S01]  /*bf50*/  STL.64 [R1+0x278], R8 ;  /* 0x0002780801007387 */ /* 0x0001e20000100a00 */
[----:B-1----:R-:W-:-:S04]  /*bf60*/  IMAD.WIDE R10, R6, 0x2, R26 ;  /* 0x00000002060a7825 */ /* 0x002fc800078e021a */
[--C-:B0-----:R-:W-:Y:S01]  /*bf70*/  IMAD.WIDE R8, R50, 0x2, R26.reuse ;  /* 0x0000000232087825 */ /* 0x101fe200078e021a */
[----:B------:R0:W-:Y:S04]  /*bf80*/  STL.64 [R1+0x290], R10 ;  /* 0x0002900a01007387 */ /* 0x0001e80000100a00 */
[----:B------:R-:W-:Y:S04]  /*bf90*/  STL.64 [R1+0x2a8], R12 ;  /* 0x0002a80c01007387 */ /* 0x000fe80000100a00 */
[----:B------:R-:W4:Y:S01]  /*bfa0*/  LDL R2, [R1+0x318] ;  /* 0x0003180001027983 */ /* 0x000f220000100800 */
[----:B0-----:R-:W-:-:S03]  /*bfb0*/  IMAD.WIDE R10, R51, 0x2, R26 ;  /* 0x00000002330a7825 */ /* 0x001fc600078e021a */
[----:B------:R0:W-:Y:S04]  /*bfc0*/  STL.64 [R1+0x2c0], R8 ;  /* 0x0002c00801007387 */ /* 0x0001e80000100a00 */
[----:B------:R1:W-:Y:S01]  /*bfd0*/  STL.64 [R1+0x2d8], R10 ;  /* 0x0002d80a01007387 */ /* 0x0003e20000100a00 */
[----:B------:R-:W-:-:S03]  /*bfe0*/  IMAD.WIDE R6, R7, 0x2, R26 ;  /* 0x0000000207067825 */ /* 0x000fc600078e021a */
[----:B------:R-:W4:Y:S01]  /*bff0*/  LDL R50, [R1+0x328] ;  /* 0x0003280001327983 */ /* 0x000f220000100800 */
[----:B0-----:R-:W-:-:S03]  /*c000*/  IMAD.WIDE R8, R24, 0x2, R26 ;  /* 0x0000000218087825 */ /* 0x001fc600078e021a */
[----:B------:R-:W4:Y:S01]  /*c010*/  LDL R51, [R1+0x330] ;  /* 0x0003300001337983 */ /* 0x000f220000100800 */
[----:B-1----:R-:W-:-:S03]  /*c020*/  IMAD.WIDE R10, R4, 0x2, R26 ;  /* 0x00000002040a7825 */ /* 0x002fc600078e021a */
[----:B------:R0:W-:Y:S04]  /*c030*/  STL.64 [R1+0x2f0], R8 ;  /* 0x0002f00801007387 */ /* 0x0001e80000100a00 */
[----:B------:R-:W4:Y:S04]  /*c040*/  LDL R24, [R1+0x340] ;  /* 0x0003400001187983 */ /* 0x000f280000100800 */
[----:B------:R1:W-:Y:S01]  /*c050*/  STL.64 [R1+0x308], R6 ;  /* 0x0003080601007387 */ /* 0x0003e20000100a00 */
[----:B0-----:R-:W-:-:S03]  /*c060*/  IMAD.WIDE R8, R58, 0x2, R26 ;  /* 0x000000023a087825 */ /* 0x001fc600078e021a */
[----:B------:R-:W-:Y:S04]  /*c070*/  STL.64 [R1+0x320], R10 ;  /* 0x0003200a01007387 */ /* 0x000fe80000100a00 */
[----:B------:R-:W4:Y:S01]  /*c080*/  LDL R14, [R1+0x350] ;  /* 0x00035000010e7983 */ /* 0x000f220000100800 */
[----:B-1----:R-:W-:-:S03]  /*c090*/  IMAD.WIDE R6, R59, 0x2, R26 ;  /* 0x000000023b067825 */ /* 0x002fc600078e021a */
[----:B------:R-:W-:Y:S04]  /*c0a0*/  STL.64 [R1+0x338], R8 ;  /* 0x0003380801007387 */ /* 0x000fe80000100a00 */
[----:B------:R-:W4:Y:S04]  /*c0b0*/  LDL R58, [R1+0x358] ;  /* 0x00035800013a7983 */ /* 0x000f280000100800 */
[----:B------:R2:W-:Y:S04]  /*c0c0*/  STL.64 [R1+0x348], R6 ;  /* 0x0003480601007387 */ /* 0x0005e80000100a00 */
[----:B------:R-:W4:Y:S04]  /*c0d0*/  LDL R59, [R1+0x368] ;  /* 0x00036800013b7983 */ /* 0x000f280000100800 */
[----:B------:R-:W4:Y:S01]  /*c0e0*/  LDL R15, [R1+0x370] ;  /* 0x00037000010f7983 */ /* 0x000f220000100800 */
[----:B--2---:R-:W-:-:S05]  /*c0f0*/  IMAD.WIDE R6, R5, 0x2, R26 ;  /* 0x0000000205067825 */ /* 0x004fca00078e021a */
[----:B------:R-:W-:Y:S01]  /*c100*/  STL.64 [R1+0x360], R6 ;  /* 0x0003600601007387 */ /* 0x000fe20000100a00 */
[----:B------:R-:W-:-:S03]  /*c110*/  IMAD.WIDE R4, R25, 0x2, R26 ;  /* 0x0000000219047825 */ /* 0x000fc600078e021a */
[----:B------:R-:W2:Y:S04]  /*c120*/  LDL R25, [R1+0x380] ;  /* 0x0003800001197983 */ /* 0x000ea80000100800 */
[----:B------:R3:W-:Y:S04]  /*c130*/  STL.64 [R1+0x378], R4 ;  /* 0x0003780401007387 */ /* 0x0007e80000100a00 */
[----:B------:R-:W2:Y:S04]  /*c140*/  LDL R12, [R1+0x388] ;  /* 0x00038800010c7983 */ /* 0x000ea80000100800 */
[----:B------:R-:W2:Y:S01]  /*c150*/  LDL R13, [R1+0x398] ;  /* 0x00039800010d7983 */ /* 0x000ea20000100800 */
[----:B---3--:R-:W-:-:S05]  /*c160*/  IMAD.WIDE R4, R3, 0x2, R26 ;  /* 0x0000000203047825 */ /* 0x008fca00078e021a */
[----:B------:R4:W-:Y:S04]  /*c170*/  STL.64 [R1+0x390], R4 ;  /* 0x0003900401007387 */ /* 0x0009e80000100a00 */
[----:B------:R-:W3:Y:S04]  /*c180*/  LDL R10, [R1+0x3a0] ;  /* 0x0003a000010a7983 */ /* 0x000ee80000100800 */
[----:B------:R-:W3:Y:S04]  /*c190*/  LDL R11, [R1+0x3b0] ;  /* 0x0003b000010b7983 */ /* 0x000ee80000100800 */
[----:B------:R-:W3:Y:S04]  /*c1a0*/  LDL R3, [R1+0x3b8] ;  /* 0x0003b80001037983 */ /* 0x000ee80000100800 */
[----:B------:R-:W3:Y:S04]  /*c1b0*/  LDL R8, [R1+0x3c8] ;  /* 0x0003c80001087983 */ /* 0x000ee80000100800 */
[----:B------:R-:W3:Y:S01]  /*c1c0*/  LDL R9, [R1+0x3d0] ;  /* 0x0003d00001097983 */ /* 0x000ee20000100800 */
[----:B----4-:R-:W-:-:S05]  /*c1d0*/  IMAD.WIDE R4, R54, 0x2, R26 ;  /* 0x0000000236047825 */ /* 0x010fca00078e021a */
[----:B------:R0:W-:Y:S04]  /*c1e0*/  STL.64 [R1+0x3a8], R4 ;  /* 0x0003a80401007387 */ /* 0x0001e80000100a00 */
[----:B------:R-:W4:Y:S04]  /*c1f0*/  LDL R54, [R1+0x3e0] ;  /* 0x0003e00001367983 */ /* 0x000f280000100800 */
[----:B------:R-:W4:Y:S04]  /*c200*/  LDL R6, [R1+0x3e8] ;  /* 0x0003e80001067983 */ /* 0x000f280000100800 */
[----:B------:R-:W4:Y:S01]  /*c210*/  LDL R7, [R1+0x3f8] ;  /* 0x0003f80001077983 */ /* 0x000f220000100800 */
[----:B0-----:R-:W-:-:S05]  /*c220*/  IMAD.WIDE R4, R55, 0x2, R26 ;  /* 0x0000000237047825 */ /* 0x001fca00078e021a */
[----:B------:R0:W-:Y:S04]  /*c230*/  STL.64 [R1+0x3c0], R4 ;  /* 0x0003c00401007387 */ /* 0x0001e80000100a00 */
[----:B------:R-:W4:Y:S04]  /*c240*/  LDL R55, [R1+0x410] ;  /* 0x0004100001377983 */ /* 0x000f280000100800 */
[----:B0-----:R-:W4:Y:S04]  /*c250*/  LDL R4, [R1+0x400] ;  /* 0x0004000001047983 */ /* 0x001f280000100800 */
[----:B------:R-:W4:Y:S01]  /*c260*/  LDL R5, [R1+0x418] ;  /* 0x0004180001057983 */ /* 0x000f220000100800 */
[----:B------:R-:W-:-:S05]  /*c270*/  IMAD.WIDE R16, R2, 0x2, R26 ;  /* 0x0000000202107825 */ /* 0x000fca00078e021a */
[----:B------:R0:W-:Y:S01]  /*c280*/  STL.64 [R1+0x3d8], R16 ;  /* 0x0003d81001007387 */ /* 0x0001e20000100a00 */
[----:B------:R-:W-:-:S04]  /*c290*/  IMAD.WIDE R20, R50, 0x2, R26 ;  /* 0x0000000232147825 */ /* 0x000fc800078e021a */
[--C-:B------:R-:W-:Y:S01]  /*c2a0*/  IMAD.WIDE R18, R51, 0x2, R26.reuse ;  /* 0x0000000233127825 */ /* 0x100fe200078e021a */
[----:B------:R1:W-:Y:S04]  /*c2b0*/  STL.64 [R1+0x3f0], R20 ;  /* 0x0003f01401007387 */ /* 0x0003e80000100a00 */
[----:B------:R-:W4:Y:S01]  /*c2c0*/  LDL R2, [R1+0x428] ;  /* 0x0004280001027983 */ /* 0x000f220000100800 */
[----:B0-----:R-:W-:-:S03]  /*c2d0*/  IMAD.WIDE R16, R24, 0x2, R26 ;  /* 0x0000000218107825 */ /* 0x001fc600078e021a */
[----:B------:R0:W-:Y:S04]  /*c2e0*/  STL.64 [R1+0x408], R18 ;  /* 0x0004081201007387 */ /* 0x0001e80000100a00 */
[----:B------:R-:W4:Y:S04]  /*c2f0*/  LDL R50, [R1+0x430] ;  /* 0x0004300001327983 */ /* 0x000f280000100800 */
[----:B------:R0:W-:Y:S04]  /*c300*/  STL.64 [R1+0x420], R16 ;  /* 0x0004201001007387 */ /* 0x0001e80000100a00 */
[----:B------:R-:W4:Y:S01]  /*c310*/  LDL R51, [R1+0x440] ;  /* 0x0004400001337983 */ /* 0x000f220000100800 */
[----:B-1----:R-:W-:-:S03]  /*c320*/  IMAD.WIDE R20, R14, 0x2, R26 ;  /* 0x000000020e147825 */ /* 0x002fc600078e021a */
[----:B------:R-:W4:Y:S01]  /*c330*/  LDL R24, [R1+0x450] ;  /* 0x0004500001187983 */ /* 0x000f220000100800 */
[----:B0-----:R-:W-:-:S03]  /*c340*/  IMAD.WIDE R18, R58, 0x2, R26 ;  /* 0x000000023a127825 */ /* 0x001fc600078e021a */
[----:B------:R-:W-:Y:S04]  /*c350*/  STL.64 [R1+0x438], R20 ;  /* 0x0004381401007387 */ /* 0x000fe80000100a00 */
[----:B------:R-:W4:Y:S01]  /*c360*/  LDL R58, [R1+0x458] ;  /* 0x00045800013a7983 */ /* 0x000f220000100800 */
[----:B------:R-:W-:-:S03]  /*c370*/  IMAD.WIDE R16, R59, 0x2, R26 ;  /* 0x000000023b107825 */ /* 0x000fc600078e021a */
[----:B------:R-:W-:Y:S04]  /*c380*/  STL.64 [R1+0x448], R18 ;  /* 0x0004481201007387 */ /* 0x000fe80000100a00 */
[----:B------:R-:W4:Y:S04]  /*c390*/  LDL R59, [R1+0x468] ;  /* 0x00046800013b7983 */ /* 0x000f280000100800 */
[----:B------:R0:W-:Y:S02]  /*c3a0*/  STL.64 [R1+0x460], R16 ;  /* 0x0004601001007387 */ /* 0x0001e40000100a00 */
[----:B0-----:R-:W-:-:S04]  /*c3b0*/  IMAD.WIDE R16, R15, 0x2, R26 ;  /* 0x000000020f107825 */ /* 0x001fc800078e021a */
[--C-:B--2---:R-:W-:Y:S02]  /*c3c0*/  IMAD.WIDE R14, R25, 0x2, R26.reuse ;  /* 0x00000002190e7825 */ /* 0x104fe400078e021a */
[----:B------:R-:W2:Y:S04]  /*c3d0*/  LDL R25, [R1+0x470] ;  /* 0x0004700001197983 */ /* 0x000ea80000100800 */
[----:B------:R0:W-:Y:S01]  /*c3e0*/  STL.64 [R1+0x478], R16 ;  /* 0x0004781001007387 */ /* 0x0001e20000100a00 */
[----:B------:R-:W-:-:S03]  /*c3f0*/  IMAD.WIDE R18, R12, 0x2, R26 ;  /* 0x000000020c127825 */ /* 0x000fc600078e021a */
[----:B------:R3:W-:Y:S04]  /*c400*/  STL.64 [R1+0x490], R14 ;  /* 0x0004900e01007387 */ /* 0x0007e80000100a00 */
[----:B------:R-:W-:Y:S01]  /*c410*/  STL.64 [R1+0x4a0], R18 ;  /* 0x0004a01201007387 */ /* 0x000fe20000100a00 */
[----:B0-----:R-:W-:-:S05]  /*c420*/  IMAD.WIDE R16, R13, 0x2, R26 ;  /* 0x000000020d107825 */ /* 0x001fca00078e021a */
[----:B------:R-:W-:Y:S01]  /*c430*/  STL.64 [R1+0x4b0], R16 ;  /* 0x0004b01001007387 */ /* 0x000fe20000100a00 */
[----:B---3--:R-:W-:-:S04]  /*c440*/  IMAD.WIDE R14, R10, 0x2, R26 ;  /* 0x000000020a0e7825 */ /* 0x008fc800078e021a */
[--C-:B------:R-:W-:Y:S01]  /*c450*/  IMAD.WIDE R12, R11, 0x2, R26.reuse ;  /* 0x000000020b0c7825 */ /* 0x100fe200078e021a */
[----:B------:R-:W-:Y:S03]  /*c460*/  STL.64 [R1+0x4b8], R14 ;  /* 0x0004b80e01007387 */ /* 0x000fe60000100a00 */
[--C-:B------:R-:W-:Y:S02]  /*c470*/  IMAD.WIDE R10, R3, 0x2, R26.reuse ;  /* 0x00000002030a7825 */ /* 0x100fe400078e021a */
[----:B------:R-:W3:Y:S04]  /*c480*/  LDL R3, [R1+0x480] ;  /* 0x0004800001037983 */ /* 0x000ee80000100800 */
[----:B------:R0:W-:Y:S04]  /*c490*/  STL.64 [R1+0x4c8], R12 ;  /* 0x0004c80c01007387 */ /* 0x0001e80000100a00 */
[----:B------:R1:W-:Y:S01]  /*c4a0*/  STL.64 [R1+0x4d8], R10 ;  /* 0x0004d80a01007387 */ /* 0x0003e20000100a00 */
[----:B0-----:R-:W-:-:S04]  /*c4b0*/  IMAD.WIDE R12, R8, 0x2, R26 ;  /* 0x00000002080c7825 */ /* 0x001fc800078e021a */
[--C-:B-1----:R-:W-:Y:S01]  /*c4c0*/  IMAD.WIDE R10, R9, 0x2, R26.reuse ;  /* 0x00000002090a7825 */ /* 0x102fe200078e021a */
[----:B------:R0:W-:Y:S03]  /*c4d0*/  STL.64 [R1+0x4e0], R12 ;  /* 0x0004e00c01007387 */ /* 0x0001e60000100a00 */
[--C-:B----4-:R-:W-:Y:S02]  /*c4e0*/  IMAD.WIDE R8, R54, 0x2, R26.reuse ;  /* 0x0000000236087825 */ /* 0x110fe400078e021a */
[----:B------:R-:W4:Y:S04]  /*c4f0*/  LDL R54, [R1+0x488] ;  /* 0x0004880001367983 */ /* 0x000f280000100800 */
[----:B------:R1:W-:Y:S01]  /*c500*/  STL.64 [R1+0x4f0], R10 ;  /* 0x0004f00a01007387 */ /* 0x0003e20000100a00 */
[----:B0-----:R-:W-:-:S03]  /*c510*/  IMAD.WIDE R12, R6, 0x2, R26 ;  /* 0x00000002060c7825 */ /* 0x001fc600078e021a */
[----:B------:R0:W-:Y:S04]  /*c520*/  STL.64 [R1+0x500], R8 ;  /* 0x0005000801007387 */ /* 0x0001e80000100a00 */
[----:B------:R-:W-:Y:S01]  /*c530*/  STL.64 [R1+0x508], R12 ;  /* 0x0005080c01007387 */ /* 0x000fe20000100a00 */
[----:B-1----:R-:W-:-:S04]  /*c540*/  IMAD.WIDE R10, R7, 0x2, R26 ;  /* 0x00000002070a7825 */ /* 0x002fc800078e021a */
[--C-:B------:R-:W-:Y:S01]  /*c550*/  IMAD.WIDE R6, R55, 0x2, R26.reuse ;  /* 0x0000000237067825 */ /* 0x100fe200078e021a */
[----:B------:R-:W-:Y:S04]  /*c560*/  STL.64 [R1+0x518], R10 ;  /* 0x0005180a01007387 */ /* 0x000fe80000100a00 */
[----:B------:R-:W4:Y:S01]  /*c570*/  LDL R55, [R1+0x498] ;  /* 0x0004980001377983 */ /* 0x000f220000100800 */
[----:B0-----:R-:W-:-:S05]  /*c580*/  IMAD.WIDE R8, R4, 0x2, R26 ;  /* 0x0000000204087825 */ /* 0x001fca00078e021a */
[----:B------:R-:W-:Y:S01]  /*c590*/  STL.64 [R1+0x528], R8 ;  /* 0x0005280801007387 */ /* 0x000fe20000100a00 */
[----:B------:R-:W-:-:S03]  /*c5a0*/  IMAD.WIDE R4, R5, 0x2, R26 ;  /* 0x0000000205047825 */ /* 0x000fc600078e021a */
[----:B------:R0:W-:Y:S04]  /*c5b0*/  STL.64 [R1+0x530], R6 ;  /* 0x0005300601007387 */ /* 0x0001e80000100a00 */
[----:B0-----:R-:W4:Y:S04]  /*c5c0*/  LDL R6, [R1+0x200] ;  /* 0x0002000001067983 */ /* 0x001f280000100800 */
[----:B------:R-:W4:Y:S04]  /*c5d0*/  LDL R7, [R1+0x1dc] ;  /* 0x0001dc0001077983 */ /* 0x000f280000100800 */
[----:B------:R0:W-:Y:S01]  /*c5e0*/  STL.64 [R1+0x540], R4 ;  /* 0x0005400401007387 */ /* 0x0001e20000100a00 */
[----:B------:R-:W-:-:S03]  /*c5f0*/  IMAD.WIDE R8, R2, 0x2, R26 ;  /* 0x0000000202087825 */ /* 0x000fc600078e021a */
[----:B0-----:R-:W4:Y:S01]  /*c600*/  LDL R4, [R1+0x1d8] ;  /* 0x0001d80001047983 */ /* 0x001f220000100800 */
[----:B------:R-:W-:-:S03]  /*c610*/  IMAD.WIDE R12, R50, 0x2, R26 ;  /* 0x00000002320c7825 */ /* 0x000fc600078e021a */
[----:B------:R0:W-:Y:S01]  /*c620*/  STL.64 [R1+0x550], R8 ;  /* 0x0005500801007387 */ /* 0x0001e20000100a00 */
[----:B------:R-:W-:-:S03]  /*c630*/  IMAD.WIDE R10, R51, 0x2, R26 ;  /* 0x00000002330a7825 */ /* 0x000fc600078e021a */
[----:B------:R-:W-:Y:S01]  /*c640*/  STL.64 [R1+0x558], R12 ;  /* 0x0005580c01007387 */ /* 0x000fe20000100a00 */
[----:B0-----:R-:W-:-:S03]  /*c650*/  IMAD.WIDE R8, R24, 0x2, R26 ;  /* 0x0000000218087825 */ /* 0x001fc600078e021a */
[----:B------:R-:W4:Y:S04]  /*c660*/  LDL R24, [R1+0x1b4] ;  /* 0x0001b40001187983 */ /* 0x000f280000100800 */
[----:B------:R0:W-:Y:S04]  /*c670*/  STL.64 [R1+0x568], R10 ;  /* 0x0005680a01007387 */ /* 0x0001e80000100a00 */
[----:B------:R-:W4:Y:S04]  /*c680*/  LDL.LU R50, [R1+0x14c] ;  /* 0x00014c0001327983 */ /* 0x000f280000300800 */
[----:B------:R1:W-:Y:S01]  /*c690*/  STL.64 [R1+0x578], R8 ;  /* 0x0005780801007387 */ /* 0x0003e20000100a00 */
[----:B0-----:R-:W-:-:S03]  /*c6a0*/  IMAD.WIDE R10, R58, 0x2, R26 ;  /* 0x000000023a0a7825 */ /* 0x001fc600078e021a */
[----:B------:R-:W4:Y:S04]  /*c6b0*/  LDL.LU R51, [R1+0x148] ;  /* 0x0001480001337983 */ /* 0x000f280000300800 */
[----:B------:R-:W4:Y:S01]  /*c6c0*/  LDL.LU R58, [R1+0x13c] ;  /* 0x00013c00013a7983 */ /* 0x000f220000300800 */
[----:B-1----:R-:W-:-:S03]  /*c6d0*/  IMAD.WIDE R8, R59, 0x2, R26 ;  /* 0x000000023b087825 */ /* 0x002fc600078e021a */
[----:B------:R-:W-:Y:S04]  /*c6e0*/  STL.64 [R1+0x580], R10 ;  /* 0x0005800a01007387 */ /* 0x000fe80000100a00 */
[----:B------:R-:W4:Y:S04]  /*c6f0*/  LDL.LU R59, [R1+0x138] ;  /* 0x00013800013b7983 */ /* 0x000f280000300800 */
[----:B------:R2:W-:Y:S04]  /*c700*/  STL.64 [R1+0x590], R8 ;  /* 0x0005900801007387 */ /* 0x0005e80000100a00 */
[----:B------:R-:W4:Y:S01]  /*c710*/  LDL R23, [R1+0x19c] ;  /* 0x00019c0001177983 */ /* 0x000f220000100800 */
[----:B--2---:R-:W-:-:S03]  /*c720*/  IMAD.WIDE R8, R25, 0x2, R26 ;  /* 0x0000000219087825 */ /* 0x004fc600078e021a */
[----:B------:R-:W2:Y:S04]  /*c730*/  LDL R25, [R1+0x1b0] ;  /* 0x0001b00001197983 */ /* 0x000ea80000100800 */
[----:B------:R-:W-:Y:S04]  /*c740*/  STL.64 [R1+0x5a0], R8 ;  /* 0x0005a00801007387 */ /* 0x000fe80000100a00 */
[----:B------:R-:W2:Y:S04]  /*c750*/  LDL R20, [R1+0x198] ;  /* 0x0001980001147983 */ /* 0x000ea80000100800 */
[----:B------:R-:W2:Y:S04]  /*c760*/  LDL R21, [R1+0x174] ;  /* 0x0001740001157983 */ /* 0x000ea80000100800 */
[----:B------:R-:W2:Y:S04]  /*c770*/  LDL R5, [R1+0x170] ;  /* 0x0001700001057983 */ /* 0x000ea80000100800 */
[----:B------:R-:W2:Y:S04]  /*c780*/  LDL R18, [R1+0x16c] ;  /* 0x00016c0001127983 */ /* 0x000ea80000100800 */
[----:B------:R-:W2:Y:S01]  /*c790*/  LDL R19, [R1+0x168] ;  /* 0x0001680001137983 */ /* 0x000ea20000100800 */
[----:B---3--:R-:W-:-:S05]  /*c7a0*/  IMAD.WIDE R2, R3, 0x2, R26 ;  /* 0x0000000203027825 */ /* 0x008fca00078e021a */
[----:B------:R0:W-:Y:S04]  /*c7b0*/  STL.64 [R1+0x5a8], R2 ;  /* 0x0005a80201007387 */ /* 0x0001e80000100a00 */
[----:B------:R-:W3:Y:S04]  /*c7c0*/  LDL R14, [R1+0x160] ;  /* 0x00016000010e7983 */ /* 0x000ee80000100800 */
[----:B------:R-:W3:Y:S04]  /*c7d0*/  LDL R15, [R1+0x15c] ;  /* 0x00015c00010f7983 */ /* 0x000ee80000100800 */
[----:B0-----:R-:W3:Y:S01]  /*c7e0*/  LDL R2, [R1+0x164] ;  /* 0x0001640001027983 */ /* 0x001ee20000100800 */
[----:B----4-:R-:W-:-:S05]  /*c7f0*/  IMAD.WIDE R8, R54, 0x2, R26 ;  /* 0x0000000236087825 */ /* 0x010fca00078e021a */
[----:B------:R0:W-:Y:S04]  /*c800*/  STL.64 [R1+0x5b8], R8 ;  /* 0x0005b80801007387 */ /* 0x0001e80000100a00 */
[----:B------:R-:W4:Y:S04]  /*c810*/  LDL R3, [R1+0x158] ;  /* 0x0001580001037983 */ /* 0x000f280000100800 */
[----:B------:R-:W3:Y:S01]  /*c820*/  LDL R54, [R1+0x154] ;  /* 0x0001540001367983 */ /* 0x000ee20000100800 */
[----:B0-----:R-:W-:-:S03]  /*c830*/  IMAD.WIDE R8, R55, 0x2, R26 ;  /* 0x0000000237087825 */ /* 0x001fc600078e021a */
[----:B------:R-:W4:Y:S04]  /*c840*/  LDL R55, [R1+0x150] ;  /* 0x0001500001377983 */ /* 0x000f280000100800 */
[----:B------:R0:W-:Y:S01]  /*c850*/  STL.64 [R1+0x5c8], R8 ;  /* 0x0005c80801007387 */ /* 0x0001e20000100a00 */
[----:B------:R-:W-:-:S04]  /*c860*/  IMAD.WIDE R10, R6, 0x2, R26 ;  /* 0x00000002060a7825 */ /* 0x000fc800078e021a */
[--C-:B0-----:R-:W-:Y:S01]  /*c870*/  IMAD.WIDE R8, R7, 0x2, R26.reuse ;  /* 0x0000000207087825 */ /* 0x101fe200078e021a */
[----:B------:R0:W-:Y:S04]  /*c880*/  STL.64 [R1+0x5d0], R10 ;  /* 0x0005d00a01007387 */ /* 0x0001e80000100a00 */
[----:B0-----:R-:W4:Y:S01]  /*c890*/  LDL R10, [R1+0x144] ;  /* 0x00014400010a7983 */ /* 0x001f220000100800 */
[----:B------:R-:W-:-:S03]  /*c8a0*/  IMAD.WIDE R6, R4, 0x2, R26 ;  /* 0x0000000204067825 */ /* 0x000fc600078e021a */
[----:B------:R-:W-:Y:S04]  /*c8b0*/  STL.64 [R1+0x5e0], R8 ;  /* 0x0005e00801007387 */ /* 0x000fe80000100a00 */
[----:B------:R-:W4:Y:S04]  /*c8c0*/  LDL R11, [R1+0x140] ;  /* 0x00014000010b7983 */ /* 0x000f280000100800 */
[----:B------:R0:W-:Y:S04]  /*c8d0*/  STL.64 [R1+0x5f0], R6 ;  /* 0x0005f00601007387 */ /* 0x0001e80000100a00 */
[----:B------:R-:W4:Y:S04]  /*c8e0*/  LDL.LU R16, [R1+0x118] ;  /* 0x0001180001107983 */ /* 0x000f280000300800 */
[----:B------:R-:W4:Y:S01]  /*c8f0*/  LDL.LU R17, [R1+0x114] ;  /* 0x0001140001117983 */ /* 0x000f220000300800 */
[----:B0-----:R-:W-:-:S03]  /*c900*/  IMAD.WIDE R6, R24, 0x2, R26 ;  /* 0x0000000218067825 */ /* 0x001fc600078e021a */
[----:B------:R-:W4:Y:S04]  /*c910*/  LDL R8, [R1+0x134] ;  /* 0x0001340001087983 */ /* 0x000f280000100800 */
[----:B------:R-:W4:Y:S04]  /*c920*/  LDL R9, [R1+0x130] ;  /* 0x0001300001097983 */ /* 0x000f280000100800 */
[----:B------:R0:W-:Y:S04]  /*c930*/  STL.64 [R1+0x5f8], R6 ;  /* 0x0005f80601007387 */ /* 0x0001e80000100a00 */
[----:B------:R-:W4:Y:S04]  /*c940*/  LDL R4, [R1+0x124] ;  /* 0x0001240001047983 */ /* 0x000f280000100800 */
[----:B0-----:R-:W4:Y:S04]  /*c950*/  LDL R6, [R1+0x12c] ;  /* 0x00012c0001067983 */ /* 0x001f280000100800 */
[----:B------:R-:W4:Y:S04]  /*c960*/  LDL R7, [R1+0x128] ;  /* 0x0001280001077983 */ /* 0x000f280000100800 */
[----:B------:R-:W4:Y:S04]  /*c970*/  LDL.LU R12, [R1+0x10c] ;  /* 0x00010c00010c7983 */ /* 0x000f280000300800 */
[----:B------:R-:W4:Y:S01]  /*c980*/  LDL.LU R13, [R1+0x108] ;  /* 0x00010800010d7983 */ /* 0x000f220000300800 */
[----:B--2---:R-:W-:-:S05]  /*c990*/  IMAD.WIDE R24, R25, 0x2, R26 ;  /* 0x0000000219187825 */ /* 0x004fca00078e021a */
[----:B------:R0:W-:Y:S04]  /*c9a0*/  STL.64 [R1+0x600], R24 ;  /* 0x0006001801007387 */ /* 0x0001e80000100a00 */
[----:B0-----:R-:W2:Y:S01]  /*c9b0*/  LDL.LU.64 R24, [R1+0x1eb0] ;  /* 0x001eb00001187983 */ /* 0x001ea20000300a00 */
[----:B------:R-:W-:-:S05]  /*c9c0*/  IMAD.WIDE R22, R23, 0x2, R26 ;  /* 0x0000000217167825 */ /* 0x000fca00078e021a */
[----:B------:R0:W-:Y:S02]  /*c9d0*/  STL.64 [R1+0x610], R22 ;  /* 0x0006101601007387 */ /* 0x0001e40000100a00 */
[----:B0-----:R-:W-:-:S05]  /*c9e0*/  IMAD.WIDE R22, R20, 0x2, R26 ;  /* 0x0000000214167825 */ /* 0x001fca00078e021a */
[----:B------:R0:W-:Y:S02]  /*c9f0*/  STL.64 [R1+0x618], R22 ;  /* 0x0006181601007387 */ /* 0x0001e40000100a00 */
[----:B0-----:R-:W-:-:S04]  /*ca00*/  IMAD.WIDE R22, R21, 0x2, R26 ;  /* 0x0000000215167825 */ /* 0x001fc800078e021a */
[--C-:B------:R-:W-:Y:S02]  /*ca10*/  IMAD.WIDE R20, R5, 0x2, R26.reuse ;  /* 0x0000000205147825 */ /* 0x100fe400078e021a */
[----:B------:R-:W2:Y:S04]  /*ca20*/  LDL R5, [R1+0x110] ;  /* 0x0001100001057983 */ /* 0x000ea80000100800 */
[----:B------:R0:W-:Y:S04]  /*ca30*/  STL.64 [R1+0x620], R22 ;  /* 0x0006201601007387 */ /* 0x0001e80000100a00 */
[----:B------:R3:W-:Y:S01]  /*ca40*/  STL.64 [R1+0x628], R20 ;  /* 0x0006281401007387 */ /* 0x0007e20000100a00 */
[----:B0-----:R-:W-:-:S04]  /*ca50*/  IMAD.WIDE R22, R18, 0x2, R26 ;  /* 0x0000000212167825 */ /* 0x001fc800078e021a */
[--C-:B------:R-:W-:Y:S01]  /*ca60*/  IMAD.WIDE R18, R19, 0x2, R26.reuse ;  /* 0x0000000213127825 */ /* 0x100fe200078e021a */
[----:B------:R-:W-:Y:S03]  /*ca70*/  STL.64 [R1+0x630], R22 ;  /* 0x0006301601007387 */ /* 0x000fe60000100a00 */
[--C-:B---3--:R-:W-:Y:S02]  /*ca80*/  IMAD.WIDE R20, R2, 0x2, R26.reuse ;  /* 0x0000000202147825 */ /* 0x108fe400078e021a */
[----:B------:R-:W3:Y:S04]  /*ca90*/  LDL R2, [R1+0x608] ;  /* 0x0006080001027983 */ /* 0x000ee80000100800 */
[----:B------:R0:W-:Y:S04]  /*caa0*/  STL.64 [R1+0x638], R18 ;  /* 0x0006381201007387 */ /* 0x0001e80000100a00 */
[----:B------:R1:W-:Y:S01]  /*cab0*/  STL.64 [R1+0x640], R20 ;  /* 0x0006401401007387 */ /* 0x0003e20000100a00 */
[----:B0-----:R-:W-:-:S04]  /*cac0*/  IMAD.WIDE R18, R14, 0x2, R26 ;  /* 0x000000020e127825 */ /* 0x001fc800078e021a */
[--C-:B-1----:R-:W-:Y:S01]  /*cad0*/  IMAD.WIDE R20, R15, 0x2, R26.reuse ;  /* 0x000000020f147825 */ /* 0x102fe200078e021a */
[----:B------:R0:W-:Y:S03]  /*cae0*/  STL.64 [R1+0x648], R18 ;  /* 0x0006481201007387 */ /* 0x0001e60000100a00 */
[--C-:B----4-:R-:W-:Y:S01]  /*caf0*/  IMAD.WIDE R14, R3, 0x2, R26.reuse ;  /* 0x00000002030e7825 */ /* 0x110fe200078e021a */
[----:B------:R-:W-:Y:S04]  /*cb00*/  STL.64 [R1+0x650], R20 ;  /* 0x0006501401007387 */ /* 0x000fe80000100a00 */
[----:B------:R-:W4:Y:S01]  /*cb10*/  LDL.LU R3, [R1+0x38] ;  /* 0x0000380001037983 */ /* 0x000f220000300800 */
[----:B0-----:R-:W-:-:S03]  /*cb20*/  IMAD.WIDE R18, R54, 0x2, R26 ;  /* 0x0000000236127825 */ /* 0x001fc600078e021a */
[----:B------:R0:W-:Y:S04]  /*cb30*/  STL.64 [R1+0x658], R14 ;  /* 0x0006580e01007387 */ /* 0x0001e80000100a00 */
[----:B------:R1:W-:Y:S04]  /*cb40*/  STL.64 [R1+0x660], R18 ;  /* 0x0006601201007387 */ /* 0x0003e80000100a00 */
[----:B------:R-:W4:Y:S01]  /*cb50*/  LDL.LU R54, [R1+0x3c] ;  /* 0x00003c0001367983 */ /* 0x000f220000300800 */
[----:B0-----:R-:W-:-:S03]  /*cb60*/  IMAD.WIDE R14, R55, 0x2, R26 ;  /* 0x00000002370e7825 */ /* 0x001fc600078e021a */
[----:B------:R-:W4:Y:S01]  /*cb70*/  LDL.LU R55, [R1+0x4c] ;  /* 0x00004c0001377983 */ /* 0x000f220000300800 */
[----:B-1----:R-:W-:-:S03]  /*cb80*/  IMAD.WIDE R18, R51, 0x2, R26 ;  /* 0x0000000233127825 */ /* 0x002fc600078e021a */
[----:B------:R0:W-:Y:S04]  /*cb90*/  STL.64 [R1+0x668], R14 ;  /* 0x0006680e01007387 */ /* 0x0001e80000100a00 */
[----:B------:R-:W-:Y:S01]  /*cba0*/  STL.64 [R1+0x1e98], R50 ;  /* 0x001e983201007387 */ /* 0x000fe20000100a00 */
[----:B0-----:R-:W-:-:S05]  /*cbb0*/  IMAD.WIDE R14, R50, 0x2, R26 ;  /* 0x00000002320e7825 */ /* 0x001fca00078e021a */
[----:B------:R0:W-:Y:S04]  /*cbc0*/  STL.64 [R1+0x670], R14 ;  /* 0x0006700e01007387 */ /* 0x0001e80000100a00 */
[----:B------:R1:W-:Y:S01]  /*cbd0*/  STL.64 [R1+0x678], R18 ;  /* 0x0006781201007387 */ /* 0x0003e20000100a00 */
[----:B0-----:R-:W-:-:S04]  /*cbe0*/  IMAD.WIDE R14, R10, 0x2, R26 ;  /* 0x000000020a0e7825 */ /* 0x001fc800078e021a */
[--C-:B-1----:R-:W-:Y:S01]  /*cbf0*/  IMAD.WIDE R18, R11, 0x2, R26.reuse ;  /* 0x000000020b127825 */ /* 0x102fe200078e021a */
[----:B------:R0:W-:Y:S03]  /*cc00*/  STL.64 [R1+0x680], R14 ;  /* 0x0006800e01007387 */ /* 0x0001e60000100a00 */
[--C-:B------:R-:W-:Y:S01]  /*cc10*/  IMAD.WIDE R10, R58, 0x2, R26.reuse ;  /* 0x000000023a0a7825 */ /* 0x100fe200078e021a */
[----:B------:R-:W-:Y:S04]  /*cc20*/  STL.64 [R1+0x688], R18 ;  /* 0x0006881201007387 */ /* 0x000fe80000100a00 */
[----:B------:R-:W-:Y:S01]  /*cc30*/  STL.64 [R1+0x1ea0], R58 ;  /* 0x001ea03a01007387 */ /* 0x000fe20000100a00 */
[----:B0-----:R-:W-:-:S03]  /*cc40*/  IMAD.WIDE R14, R59, 0x2, R26 ;  /* 0x000000023b0e7825 */ /* 0x001fc600078e021a */
[----:B------:R0:W-:Y:S04]  /*cc50*/  STL.64 [R1+0x690], R10 ;  /* 0x0006900a01007387 */ /* 0x0001e80000100a00 */
[----:B------:R1:W-:Y:S01]  /*cc60*/  STL.64 [R1+0x698], R14 ;  /* 0x0006980e01007387 */ /* 0x0003e20000100a00 */
[----:B0-----:R-:W-:-:S04]  /*cc70*/  IMAD.WIDE R10, R8, 0x2, R26 ;  /* 0x00000002080a7825 */ /* 0x001fc800078e021a */
[--C-:B------:R-:W-:Y:S01]  /*cc80*/  IMAD.WIDE R8, R9, 0x2, R26.reuse ;  /* 0x0000000209087825 */ /* 0x100fe200078e021a */
[----:B------:R0:W-:Y:S03]  /*cc90*/  STL.64 [R1+0x6a0], R10 ;  /* 0x0006a00a01007387 */ /* 0x0001e60000100a00 */
[--C-:B-1----:R-:W-:Y:S01]  /*cca0*/  IMAD.WIDE R14, R6, 0x2, R26.reuse ;  /* 0x00000002060e7825 */ /* 0x102fe200078e021a */
[----:B------:R1:W-:Y:S04]  /*ccb0*/  STL.64 [R1+0x6a8], R8 ;  /* 0x0006a80801007387 */ /* 0x0003e80000100a00 */
[----:B------:R-:W-:Y:S01]  /*ccc0*/  STL.64 [R1+0x6b0], R14 ;  /* 0x0006b00e01007387 */ /* 0x000fe20000100a00 */
[----:B0-----:R-:W-:-:S04]  /*ccd0*/  IMAD.WIDE R10, R7, 0x2, R26 ;  /* 0x00000002070a7825 */ /* 0x001fc800078e021a */
[--C-:B-1----:R-:W-:Y:S01]  /*cce0*/  IMAD.WIDE R8, R4, 0x2, R26.reuse ;  /* 0x0000000204087825 */ /* 0x102fe200078e021a */
[----:B------:R0:W-:Y:S03]  /*ccf0*/  STL.64 [R1+0x6b8], R10 ;  /* 0x0006b80a01007387 */ /* 0x0001e60000100a00 */
[--C-:B--2---:R-:W-:Y:S02]  /*cd00*/  IMAD.WIDE R6, R24, 0x2, R26.reuse ;  /* 0x0000000218067825 */ /* 0x104fe400078e021a */
[----:B------:R-:W2:Y:S02]  /*cd10*/  LDL.LU R24, [R1+0x1eac] ;  /* 0x001eac0001187983 */ /* 0x000ea40000300800 */
[--C-:B0-----:R-:W-:Y:S02]  /*cd20*/  IMAD.WIDE R10, R25, 0x2, R26.reuse ;  /* 0x00000002190a7825 */ /* 0x101fe400078e021a */
[----:B------:R0:W-:Y:S04]  /*cd30*/  STL.64 [R1+0x6c0], R8 ;  /* 0x0006c00801007387 */ /* 0x0001e80000100a00 */
[----:B------:R-:W2:Y:S04]  /*cd40*/  LDL.LU R25, [R1+0x1ea8] ;  /* 0x001ea80001197983 */ /* 0x000ea80000300800 */
[----:B------:R1:W-:Y:S01]  /*cd50*/  STL.64 [R1+0x6c8], R6 ;  /* 0x0006c80601007387 */ /* 0x0003e20000100a00 */
[----:B0-----:R-:W-:-:S03]  /*cd60*/  IMAD.WIDE R8, R16, 0x2, R26 ;  /* 0x0000000210087825 */ /* 0x001fc600078e021a */
[----:B------:R-:W-:Y:S04]  /*cd70*/  STL.64 [R1+0x6d0], R10 ;  /* 0x0006d00a01007387 */ /* 0x000fe80000100a00 */
[----:B------:R-:W-:Y:S01]  /*cd80*/  STL.64 [R1+0x1e88], R16 ;  /* 0x001e881001007387 */ /* 0x000fe20000100a00 */
[----:B-1----:R-:W-:-:S03]  /*cd90*/  IMAD.WIDE R6, R17, 0x2, R26 ;  /* 0x0000000211067825 */ /* 0x002fc600078e021a */
[----:B------:R0:W-:Y:S04]  /*cda0*/  STL.64 [R1+0x6d8], R8 ;  /* 0x0006d80801007387 */ /* 0x0001e80000100a00 */
[----:B------:R1:W-:Y:S01]  /*cdb0*/  STL.64 [R1+0x6e0], R6 ;  /* 0x0006e00601007387 */ /* 0x0003e20000100a00 */
[----:B0-----:R-:W-:-:S04]  /*cdc0*/  IMAD.WIDE R8, R5, 0x2, R26 ;  /* 0x0000000205087825 */ /* 0x001fc800078e021a */
[--C-:B-1----:R-:W-:Y:S01]  /*cdd0*/  IMAD.WIDE R6, R12, 0x2, R26.reuse ;  /* 0x000000020c067825 */ /* 0x102fe200078e021a */
[----:B------:R-:W-:Y:S03]  /*cde0*/  STL.64 [R1+0x6e8], R8 ;  /* 0x0006e80801007387 */ /* 0x000fe60000100a00 */
[--C-:B------:R-:W-:Y:S01]  /*cdf0*/  IMAD.WIDE R4, R13, 0x2, R26.reuse ;  /* 0x000000020d047825 */ /* 0x100fe200078e021a */
[----:B------:R-:W-:Y:S04]  /*ce00*/  STL [R1+0x1e80], R13 ;  /* 0x001e800d01007387 */ /* 0x000fe80000100800 */
[----:B------:R3:W-:Y:S04]  /*ce10*/  STL.64 [R1+0x6f0], R6 ;  /* 0x0006f00601007387 */ /* 0x0007e80000100a00 */
[----:B------:R0:W-:Y:S01]  /*ce20*/  STL.64 [R1+0x6f8], R4 ;  /* 0x0006f80401007387 */ /* 0x0001e20000100a00 */
[----:B---3--:R-:W-:-:S04]  /*ce30*/  IMAD.WIDE R6, R2, 0x2, R26 ;  /* 0x0000000202067825 */ /* 0x008fc800078e021a */
[----:B0-----:R-:W-:Y:S01]  /*ce40*/  IMAD.WIDE R4, R0, 0x2, R26 ;  /* 0x0000000200047825 */ /* 0x001fe200078e021a */
[----:B------:R0:W-:Y:S04]  /*ce50*/  STL.64 [R1+0x708], R6 ;  /* 0x0007080601007387 */ /* 0x0001e80000100a00 */
[----:B------:R1:W-:Y:S01]  /*ce60*/  STL.64 [R1+0x700], R4 ;  /* 0x0007000401007387 */ /* 0x0003e20000100a00 */
[----:B--2---:R-:W-:-:S04]  /*ce70*/  IMAD.WIDE R8, R40, 0x2, R24 ;  /* 0x0000000228087825 */ /* 0x004fc800078e0218 */
[--C-:B0-----:R-:W-:Y:S01]  /*ce80*/  IMAD.WIDE R6, R41, 0x2, R24.reuse ;  /* 0x0000000229067825 */ /* 0x101fe200078e0218 */
[----:B------:R0:W-:Y:S03]  /*ce90*/  STL.64 [R1+0xb0], R8 ;  /* 0x0000b00801007387 */ /* 0x0001e60000100a00 */
[--C-:B----4-:R-:W-:Y:S01]  /*cea0*/  IMAD.WIDE R20, R3, 0x2, R24.reuse ;  /* 0x0000000203147825 */ /* 0x110fe200078e0218 */
[----:B------:R-:W-:Y:S03]  /*ceb0*/  STL.64 [R1+0xa8], R6 ;  /* 0x0000a80601007387 */ /* 0x000fe60000100a00 */
[--C-:B-1----:R-:W-:Y:S01]  /*cec0*/  IMAD.WIDE R4, R42, 0x2, R24.reuse ;  /* 0x000000022a047825 */ /* 0x102fe200078e0218 */
[----:B------:R-:W-:Y:S03]  /*ced0*/  STL.64 [R1+0x1e70], R20 ;  /* 0x001e701401007387 */ /* 0x000fe60000100a00 */
[--C-:B------:R-:W-:Y:S01]  /*cee0*/  IMAD.WIDE R2, R54, 0x2, R24.reuse ;  /* 0x0000000236027825 */ /* 0x100fe200078e0218 */
[----:B------:R1:W-:Y:S03]  /*cef0*/  STL.64 [R1+0xa0], R4 ;  /* 0x0000a00401007387 */ /* 0x0003e60000100a00 */
[----:B0-----:R-:W-:-:S05]  /*cf00*/  IMAD.WIDE R8, R55, 0x2, R24 ;  /* 0x0000000237087825 */ /* 0x001fca00078e0218 */
[----:B------:R-:W-:Y:S01]  /*cf10*/  STL.64 [R1+0x1e68], R8 ;  /* 0x001e680801007387 */ /* 0x000fe20000100a00 */
[----:B-1----:R-:W-:-:S03]  /*cf20*/  IMAD.WIDE R4, R35, 0x2, R24 ;  /* 0x0000000223047825 */ /* 0x002fc600078e0218 */
[----:B------:R0:W-:Y:S04]  /*cf30*/  STL.64 [R1+0x90], R2 ;  /* 0x0000900201007387 */ /* 0x0001e80000100a00 */
[----:B------:R1:W-:Y:S01]  /*cf40*/  STL.64 [R1+0x1e60], R4 ;  /* 0x001e600401007387 */ /* 0x0003e20000100a00 */
[----:B------:R-:W-:-:S04]  /*cf50*/  IMAD.WIDE R22, R37, 0x2, R24 ;  /* 0x0000000225167825 */ /* 0x000fc800078e0218 */
[----:B------:R-:W-:-:S04]  /*cf60*/  IMAD.WIDE R18, R48, 0x2, R24 ;  /* 0x0000000230127825 */ /* 0x000fc800078e0218 */
[----:B0-----:R-:W-:-:S04]  /*cf70*/  IMAD.WIDE R2, R33, 0x2, R24 ;  /* 0x0000000221027825 */ /* 0x001fc800078e0218 */
[----:B-1----:R-:W-:-:S04]  /*cf80*/  IMAD.WIDE R4, R43, 0x2, R24 ;  /* 0x000000022b047825 */ /* 0x002fc800078e0218 */
[--C-:B------:R-:W-:Y:S01]  /*cf90*/  IMAD.WIDE R14, R30, 0x2, R24.reuse ;  /* 0x000000021e0e7825 */ /* 0x100fe200078e0218 */
[----:B------:R-:W-:Y:S03]  /*cfa0*/  STL.64 [R1+0x78], R4 ;  /* 0x0000780401007387 */ /* 0x000fe60000100a00 */
[--C-:B------:R-:W-:Y:S01]  /*cfb0*/  IMAD.WIDE R10, R29, 0x2, R24.reuse ;  /* 0x000000021d0a7825 */ /* 0x100fe200078e0218 */
[----:B------:R-:W-:Y:S03]  /*cfc0*/  STL.64 [R1+0x1e48], R22 ;  /* 0x001e481601007387 */ /* 0x000fe60000100a00 */
[--C-:B------:R-:W-:Y:S01]  /*cfd0*/  IMAD.WIDE R6, R53, 0x2, R24.reuse ;  /* 0x0000000235067825 */ /* 0x100fe200078e0218 */
[----:B------:R-:W-:Y:S04]  /*cfe0*/  STL.64 [R1+0x70], R2 ;  /* 0x0000700201007387 */ /* 0x000fe80000100a00 */
[----:B------:R-:W-:Y:S04]  /*cff0*/  STL.64 [R1+0x1e50], R18 ;  /* 0x001e501201007387 */ /* 0x000fe80000100a00 */
[----:B------:R0:W-:Y:S04]  /*d000*/  STL.64 [R1+0x1e58], R14 ;  /* 0x001e580e01007387 */ /* 0x0001e80000100a00 */
[----:B------:R-:W-:Y:S04]  /*d010*/  STL.64 [R1+0x1e78], R10 ;  /* 0x001e780a01007387 */ /* 0x000fe80000100a00 */
[----:B------:R1:W-:Y:S04]  /*d020*/  STL.64 [R1+0x1e90], R6 ;  /* 0x001e900601007387 */ /* 0x0003e80000100a00 */
[----:B------:R-:W1:Y:S04]  /*d030*/  LDL.LU R16, [R1+0x250] ;  /* 0x0002500001107983 */ /* 0x000e680000300800 */
[----:B------:R-:W2:Y:S04]  /*d040*/  LDL.LU R8, [R1+0x254] ;  /* 0x0002540001087983 */ /* 0x000ea80000300800 */
[----:B------:R-:W3:Y:S04]  /*d050*/  LDL.LU R9, [R1+0x258] ;  /* 0x0002580001097983 */ /* 0x000ee80000300800 */
[----:B------:R-:W4:Y:S04]  /*d060*/  LDL.LU R17, [R1+0x25c] ;  /* 0x00025c0001117983 */ /* 0x000f280000300800 */
[----:B------:R-:W4:Y:S04]  /*d070*/  LDL.LU R13, [R1+0x268] ;  /* 0x00026800010d7983 */ /* 0x000f280000300800 */
[----:B------:R-:W4:Y:S04]  /*d080*/  LDL.LU R58, [R1+0x26c] ;  /* 0x00026c00013a7983 */ /* 0x000f280000300800 */
[----:B0-----:R-:W4:Y:S04]  /*d090*/  LDL.LU R15, [R1+0x270] ;  /* 0x00027000010f7983 */ /* 0x001f280000300800 */
        /* <DEDUP_REMOVED lines=9> */
[----:B-1----:R-:W-:-:S03]  /*d130*/  IMAD.WIDE R6, R16, 0x2, R24 ;  /* 0x0000000210067825 */ /* 0x002fc600078e0218 */
[----:B------:R-:W4:Y:S01]  /*d140*/  LDL.LU R16, [R1+0x2b0] ;  /* 0x0002b00001107983 */ /* 0x000f220000300800 */
[----:B--2---:R-:W-:-:S03]  /*d150*/  IMAD.WIDE R4, R8, 0x2, R24 ;  /* 0x0000000208047825 */ /* 0x004fc600078e0218 */
[----:B------:R4:W-:Y:S01]  /*d160*/  STL.64 [R1+0x180], R6 ;  /* 0x0001800601007387 */ /* 0x0009e20000100a00 */
[----:B---3--:R-:W-:-:S03]  /*d170*/  IMAD.WIDE R8, R9, 0x2, R24 ;  /* 0x0000000209087825 */ /* 0x008fc600078e0218 */
[----:B------:R0:W-:Y:S01]  /*d180*/  STL.64 [R1+0x190], R4 ;  /* 0x0001900401007387 */ /* 0x0001e20000100a00 */
[----:B----4-:R-:W-:-:S03]  /*d190*/  IMAD.WIDE R6, R17, 0x2, R24 ;  /* 0x0000000211067825 */ /* 0x010fc600078e0218 */
[----:B0-----:R-:W2:Y:S04]  /*d1a0*/  LDL.LU R4, [R1+0x2b4] ;  /* 0x0002b40001047983 */ /* 0x001ea80000300800 */
[----:B------:R-:W-:Y:S04]  /*d1b0*/  STL.64 [R1+0x1a8], R8 ;  /* 0x0001a80801007387 */ /* 0x000fe80000100a00 */
[----:B------:R-:W3:Y:S04]  /*d1c0*/  LDL.LU R17, [R1+0x2b8] ;  /* 0x0002b80001117983 */ /* 0x000ee80000300800 */
[----:B------:R0:W-:Y:S04]  /*d1d0*/  STL.64 [R1+0x1c0], R6 ;  /* 0x0001c00601007387 */ /* 0x0001e80000100a00 */
[----:B------:R-:W4:Y:S01]  /*d1e0*/  LDL.LU R5, [R1+0x2bc] ;  /* 0x0002bc0001057983 */ /* 0x000f220000300800 */
[----:B0-----:R-:W-:-:S03]  /*d1f0*/  IMAD.WIDE R6, R13, 0x2, R24 ;  /* 0x000000020d067825 */ /* 0x001fc600078e0218 */
[----:B------:R-:W4:Y:S04]  /*d200*/  LDL.LU R13, [R1+0x2c8] ;  /* 0x0002c800010d7983 */ /* 0x000f280000300800 */
[----:B------:R0:W-:Y:S04]  /*d210*/  STL.64 [R1+0x1d0], R6 ;  /* 0x0001d00601007387 */ /* 0x0001e80000100a00 */
[----:B------:R-:W4:Y:S04]  /*d220*/  LDL.LU R8, [R1+0x2cc] ;  /* 0x0002cc0001087983 */ /* 0x000f280000300800 */
[----:B------:R-:W4:Y:S01]  /*d230*/  LDL.LU R9, [R1+0x2d0] ;  /* 0x0002d00001097983 */ /* 0x000f220000300800 */
[----:B0-----:R-:W-:-:S05]  /*d240*/  IMAD.WIDE R6, R58, 0x2, R24 ;  /* 0x000000023a067825 */ /* 0x001fca00078e0218 */
[----:B------:R0:W-:Y:S01]  /*d250*/  STL.64 [R1+0x1e8], R6 ;  /* 0x0001e80601007387 */ /* 0x0001e20000100a00 */
[----:B------:R-:W-:-:S03]  /*d260*/  IMAD.WIDE R14, R15, 0x2, R24 ;  /* 0x000000020f0e7825 */ /* 0x000fc600078e0218 */
[----:B------:R-:W4:Y:S01]  /*d270*/  LDL.LU R58, [R1+0x2e0] ;  /* 0x0002e000013a7983 */ /* 0x000f220000300800 */
[----:B------:R-:W-:-:S03]  /*d280*/  IMAD.WIDE R10, R59, 0x2, R24 ;  /* 0x000000023b0a7825 */ /* 0x000fc600078e0218 */
[----:B------:R1:W-:Y:S01]  /*d290*/  STL.64 [R1+0x1f8], R14 ;  /* 0x0001f80e01007387 */ /* 0x0003e20000100a00 */
[----:B0-----:R-:W-:-:S03]  /*d2a0*/  IMAD.WIDE R6, R18, 0x2, R24 ;  /* 0x0000000212067825 */ /* 0x001fc600078e0218 */
[----:B------:R-:W4:Y:S04]  /*d2b0*/  LDL.LU R59, [R1+0x2e8] ;  /* 0x0002e800013b7983 */ /* 0x000f280000300800 */
[----:B------:R0:W-:Y:S01]  /*d2c0*/  STL.64 [R1+0x210], R6 ;  /* 0x0002100601007387 */ /* 0x0001e20000100a00 */
[----:B-1----:R-:W-:-:S03]  /*d2d0*/  IMAD.WIDE R14, R22, 0x2, R24 ;  /* 0x00000002160e7825 */ /* 0x002fc600078e0218 */
[----:B------:R1:W-:Y:S01]  /*d2e0*/  STL.64 [R1+0x220], R10 ;  /* 0x0002200a01007387 */ /* 0x0003e20000100a00 */
[----:B0-----:R-:W-:-:S05]  /*d2f0*/  IMAD.WIDE R6, R19, 0x2, R24 ;  /* 0x0000000213067825 */ /* 0x001fca00078e0218 */
[----:B------:R0:W-:Y:S01]  /*d300*/  STL.64 [R1+0x230], R6 ;  /* 0x0002300601007387 */ /* 0x0001e20000100a00 */
[----:B-1----:R-:W-:-:S03]  /*d310*/  IMAD.WIDE R10, R23, 0x2, R24 ;  /* 0x00000002170a7825 */ /* 0x002fc600078e0218 */
[----:B------:R-:W-:Y:S01]  /*d320*/  STL.64 [R1+0x240], R14 ;  /* 0x0002400e01007387 */ /* 0x000fe20000100a00 */
[----:B0-----:R-:W-:-:S03]  /*d330*/  IMAD.WIDE R6, R50, 0x2, R24 ;  /* 0x0000000232067825 */ /* 0x001fc600078e0218 */
[----:B------:R-:W4:Y:S04]  /*d340*/  LDL.LU R50, [R1+0x2f8] ;  /* 0x0002f80001327983 */ /* 0x000f280000300800 */
[----:B------:R0:W-:Y:S04]  /*d350*/  STL.64 [R1+0x250], R10 ;  /* 0x0002500a01007387 */ /* 0x0001e80000100a00 */
[----:B------:R1:W-:Y:S01]  /*d360*/  STL.64 [R1+0x258], R6 ;  /* 0x0002580601007387 */ /* 0x0003e20000100a00 */
[----:B0-----:R-:W-:-:S03]  /*d370*/  IMAD.WIDE R10, R51, 0x2, R24 ;  /* 0x00000002330a7825 */ /* 0x001fc600078e0218 */
[----:B------:R-:W4:Y:S01]  /*d380*/  LDL.LU R51, [R1+0x300] ;  /* 0x0003000001337983 */ /* 0x000f220000300800 */
[----:B-1----:R-:W-:-:S03]  /*d390*/  IMAD.WIDE R6, R20, 0x2, R24 ;  /* 0x0000000214067825 */ /* 0x002fc600078e0218 */
[----:B------:R0:W-:Y:S04]  /*d3a0*/  STL.64 [R1+0x268], R10 ;  /* 0x0002680a01007387 */ /* 0x0001e80000100a00 */
[----:B------:R-:W4:Y:S04]  /*d3b0*/  LDL.LU R14, [R1+0x310] ;  /* 0x00031000010e7983 */ /* 0x000f280000300800 */
[----:B------:R-:W4:Y:S04]  /*d3c0*/  LDL.LU R15, [R1+0x318] ;  /* 0x00031800010f7983 */ /* 0x000f280000300800 */
[----:B------:R1:W-:Y:S04]  /*d3d0*/  STL.64 [R1+0x270], R6 ;  /* 0x0002700601007387 */ /* 0x0003e80000100a00 */
[----:B------:R-:W4:Y:S04]  /*d3e0*/  LDL.LU R18, [R1+0x328] ;  /* 0x0003280001127983 */ /* 0x000f280000300800 */
[----:B------:R-:W4:Y:S01]  /*d3f0*/  LDL.LU R20, [R1+0x330] ;  /* 0x0003300001147983 */ /* 0x000f220000300800 */
[----:B0-----:R-:W-:-:S03]  /*d400*/  IMAD.WIDE R10, R21, 0x2, R24 ;  /* 0x00000002150a7825 */ /* 0x001fc600078e0218 */
[----:B------:R-:W4:Y:S04]  /*d410*/  LDL.LU R21, [R1+0x340] ;  /* 0x0003400001157983 */ /* 0x000f280000300800 */
[----:B------:R3:W-:Y:S04]  /*d420*/  STL.64 [R1+0x280], R10 ;  /* 0x0002800a01007387 */ /* 0x0007e80000100a00 */
[----:B------:R-:W4:Y:S04]  /*d430*/  LDL.LU R19, [R1+0x350] ;  /* 0x0003500001137983 */ /* 0x000f280000300800 */
[----:B------:R-:W4:Y:S01]  /*d440*/  LDL.LU R22, [R1+0x358] ;  /* 0x0003580001167983 */ /* 0x000f220000300800 */
[----:B-1----:R-:W-:-:S05]  /*d450*/  IMAD.WIDE R6, R16, 0x2, R24 ;  /* 0x0000000210067825 */ /* 0x002fca00078e0218 */
[----:B------:R2:W-:Y:S04]  /*d460*/  STL.64 [R1+0x288], R6 ;  /* 0x0002880601007387 */ /* 0x0005e80000100a00 */
[----:B------:R-:W4:Y:S01]  /*d470*/  LDL.LU R16, [R1+0x368] ;  /* 0x0003680001107983 */ /* 0x000f220000300800 */
[----:B---3--:R-:W-:-:S03]  /*d480*/  IMAD.WIDE R10, R17, 0x2, R24 ;  /* 0x00000002110a7825 */ /* 0x008fc600078e0218 */
[----:B------:R-:W3:Y:S01]  /*d490*/  LDL.LU R17, [R1+0x370] ;  /* 0x0003700001117983 */ /* 0x000ee20000300800 */
[----:B--2---:R-:W-:-:S05]  /*d4a0*/  IMAD.WIDE R6, R4, 0x2, R24 ;  /* 0x0000000204067825 */ /* 0x004fca00078e0218 */
[----:B------:R4:W-:Y:S04]  /*d4b0*/  STL.64 [R1+0x298], R6 ;  /* 0x0002980601007387 */ /* 0x0009e80000100a00 */
[----:B------:R0:W-:Y:S01]  /*d4c0*/  STL.64 [R1+0x2a0], R10 ;  /* 0x0002a00a01007387 */ /* 0x0001e20000100a00 */
[----:B----4-:R-:W-:-:S04]  /*d4d0*/  IMAD.WIDE R6, R5, 0x2, R24 ;  /* 0x0000000205067825 */ /* 0x010fc800078e0218 */
[--C-:B------:R-:W-:Y:S02]  /*d4e0*/  IMAD.WIDE R4, R13, 0x2, R24.reuse ;  /* 0x000000020d047825 */ /* 0x100fe400078e0218 */
[----:B------:R-:W2:Y:S02]  /*d4f0*/  LDL.LU R13, [R1+0x380] ;  /* 0x00038000010d7983 */ /* 0x000ea40000300800 */
[--C-:B0-----:R-:W-:Y:S02]  /*d500*/  IMAD.WIDE R10, R8, 0x2, R24.reuse ;  /* 0x00000002080a7825 */ /* 0x101fe400078e0218 */
[----:B------:R0:W-:Y:S04]  /*d510*/  STL.64 [R1+0x2b0], R6 ;  /* 0x0002b00601007387 */ /* 0x0001e80000100a00 */
[----:B------:R1:W-:Y:S04]  /*d520*/  STL.64 [R1+0x2b8], R4 ;  /* 0x0002b80401007387 */ /* 0x0003e80000100a00 */
[----:B------:R-:W-:Y:S01]  /*d530*/  STL.64 [R1+0x2c8], R10 ;  /* 0x0002c80a01007387 */ /* 0x000fe20000100a00 */
[----:B0-----:R-:W-:-:S03]  /*d540*/  IMAD.WIDE R6, R58, 0x2, R24 ;  /* 0x000000023a067825 */ /* 0x001fc600078e0218 */
[----:B------:R-:W4:Y:S01]  /*d550*/  LDL.LU R23, [R1+0x388] ;  /* 0x0003880001177983 */ /* 0x000f220000300800 */
[----:B-1----:R-:W-:-:S05]  /*d560*/  IMAD.WIDE R4, R9, 0x2, R24 ;  /* 0x0000000209047825 */ /* 0x002fca00078e0218 */
[----:B------:R0:W-:Y:S04]  /*d570*/  STL.64 [R1+0x2d0], R4 ;  /* 0x0002d00401007387 */ /* 0x0001e80000100a00 */
[----:B0-----:R-:W4:Y:S04]  /*d580*/  LDL.LU R4, [R1+0x398] ;  /* 0x0003980001047983 */ /* 0x001f280000300800 */
[----:B------:R0:W-:Y:S04]  /*d590*/  STL.64 [R1+0x2e0], R6 ;  /* 0x0002e00601007387 */ /* 0x0001e80000100a00 */
[----:B------:R-:W4:Y:S04]  /*d5a0*/  LDL.LU R5, [R1+0x3a0] ;  /* 0x0003a00001057983 */ /* 0x000f280000300800 */
[----:B------:R-:W4:Y:S01]  /*d5b0*/  LDL.LU R8, [R1+0x3b0] ;  /* 0x0003b00001087983 */ /* 0x000f220000300800 */
[----:B0-----:R-:W-:-:S03]  /*d5c0*/  IMAD.WIDE R6, R59, 0x2, R24 ;  /* 0x000000023b067825 */ /* 0x001fc600078e0218 */
[----:B------:R-:W4:Y:S04]  /*d5d0*/  LDL.LU R9, [R1+0x3b8] ;  /* 0x0003b80001097983 */ /* 0x000f280000300800 */
[----:B------:R0:W-:Y:S04]  /*d5e0*/  STL.64 [R1+0x2e8], R6 ;  /* 0x0002e80601007387 */ /* 0x0001e80000100a00 */
[----:B------:R-:W4:Y:S01]  /*d5f0*/  LDL.LU R58, [R1+0x3c8] ;  /* 0x0003c800013a7983 */ /* 0x000f220000300800 */
[----:B------:R-:W-:-:S03]  /*d600*/  IMAD.WIDE R10, R50, 0x2, R24 ;  /* 0x00000002320a7825 */ /* 0x000fc600078e0218 */
[----:B------:R-:W4:Y:S04]  /*d610*/  LDL.LU R59, [R1+0x3d0] ;  /* 0x0003d000013b7983 */ /* 0x000f280000300800 */
[----:B------:R-:W4:Y:S04]  /*d620*/  LDL.LU R50, [R1+0x3e0] ;  /* 0x0003e00001327983 */ /* 0x000f280000300800 */
[----:B------:R1:W-:Y:S01]  /*d630*/  STL.64 [R1+0x2f8], R10 ;  /* 0x0002f80a01007387 */ /* 0x0003e20000100a00 */
[----:B0-----:R-:W-:-:S03]  /*d640*/  IMAD.WIDE R6, R51, 0x2, R24 ;  /* 0x0000000233067825 */ /* 0x001fc600078e0218 */
[----:B------:R-:W4:Y:S01]  /*d650*/  LDL.LU R51, [R1+0x3e8] ;  /* 0x0003e80001337983 */ /* 0x000f220000300800 */
[----:B-1----:R-:W-:-:S03]  /*d660*/  IMAD.WIDE R10, R14, 0x2, R24 ;  /* 0x000000020e0a7825 */ /* 0x002fc600078e0218 */
[----:B------:R0:W-:Y:S01]  /*d670*/  STL.64 [R1+0x300], R6 ;  /* 0x0003000601007387 */ /* 0x0001e20000100a00 */
[----:B------:R-:W-:-:S03]  /*d680*/  IMAD.WIDE R14, R15, 0x2, R24 ;  /* 0x000000020f0e7825 */ /* 0x000fc600078e0218 */
[----:B------:R1:W-:Y:S04]  /*d690*/  STL.64 [R1+0x310], R10 ;  /* 0x0003100a01007387 */ /* 0x0003e80000100a00 */
[----:B------:R1:W-:Y:S01]  /*d6a0*/  STL.64 [R1+0x318], R14 ;  /* 0x0003180e01007387 */ /* 0x0003e20000100a00 */
[----:B0-----:R-:W-:-:S04]  /*d6b0*/  IMAD.WIDE R6, R18, 0x2, R24 ;  /* 0x0000000212067825 */ /* 0x001fc800078e0218 */
[--C-:B-1----:R-:W-:Y:S02]  /*d6c0*/  IMAD.WIDE R10, R20, 0x2, R24.reuse ;  /* 0x00000002140a7825 */ /* 0x102fe400078e0218 */
[----:B------:R-:W4:Y:S04]  /*d6d0*/  LDL.LU R20, [R1+0x3f8] ;  /* 0x0003f80001147983 */ /* 0x000f280000300800 */
[----:B------:R0:W-:Y:S04]  /*d6e0*/  STL.64 [R1+0x328], R6 ;  /* 0x0003280601007387 */ /* 0x0001e80000100a00 */
[----:B------:R1:W-:Y:S01]  /*d6f0*/  STL.64 [R1+0x330], R10 ;  /* 0x0003300a01007387 */ /* 0x0003e20000100a00 */
[----:B------:R-:W-:-:S04]  /*d700*/  IMAD.WIDE R14, R19, 0x2, R24 ;  /* 0x00000002130e7825 */ /* 0x000fc800078e0218 */
[--C-:B0-----:R-:W-:Y:S02]  /*d710*/  IMAD.WIDE R6, R21, 0x2, R24.reuse ;  /* 0x0000000215067825 */ /* 0x101fe400078e0218 */
[----:B------:R-:W4:Y:S02]  /*d720*/  LDL.LU R21, [R1+0x400] ;  /* 0x0004000001157983 */ /* 0x000f240000300800 */
[--C-:B-1----:R-:W-:Y:S02]  /*d730*/  IMAD.WIDE R10, R22, 0x2, R24.reuse ;  /* 0x00000002160a7825 */ /* 0x102fe400078e0218 */
[----:B------:R-:W-:Y:S04]  /*d740*/  STL.64 [R1+0x340], R6 ;  /* 0x0003400601007387 */ /* 0x000fe80000100a00 */
[----:B------:R0:W-:Y:S04]  /*d750*/  STL.64 [R1+0x350], R14 ;  /* 0x0003500e01007387 */ /* 0x0001e80000100a00 */
[----:B0-----:R-:W4:Y:S04]  /*d760*/  LDL.LU R15, [R1+0x410] ;  /* 0x00041000010f7983 */ /* 0x001f280000300800 */
[----:B------:R-:W-:Y:S01]  /*d770*/  STL.64 [R1+0x358], R10 ;  /* 0x0003580a01007387 */ /* 0x000fe20000100a00 */
[----:B------:R-:W-:-:S03]  /*d780*/  IMAD.WIDE R6, R16, 0x2, R24 ;  /* 0x0000000210067825 */ /* 0x000fc600078e0218 */
[----:B------:R-:W4:Y:S04]  /*d790*/  LDL.LU R16, [R1+0x418] ;  /* 0x0004180001107983 */ /* 0x000f280000300800 */
[----:B------:R3:W-:Y:S04]  /*d7a0*/  STL.64 [R1+0x368], R6 ;  /* 0x0003680601007387 */ /* 0x0007e80000100a00 */
[----:B------:R-:W4:Y:S01]  /*d7b0*/  LDL.LU R18, [R1+0x428] ;  /* 0x0004280001127983 */ /* 0x000f220000300800 */
[----:B---3--:R-:W-:-:S03]  /*d7c0*/  IMAD.WIDE R6, R17, 0x2, R24 ;  /* 0x0000000211067825 */ /* 0x008fc600078e0218 */
[----:B------:R-:W3:Y:S04]  /*d7d0*/  LDL.LU R17, [R1+0x430] ;  /* 0x0004300001117983 */ /* 0x000ee80000300800 */
[----:B------:R2:W-:Y:S04]  /*d7e0*/  STL.64 [R1+0x370], R6 ;  /* 0x0003700601007387 */ /* 0x0005e80000100a00 */
[----:B------:R-:W3:Y:S04]  /*d7f0*/  LDL.LU R19, [R1+0x440] ;  /* 0x0004400001137983 */ /* 0x000ee80000300800 */
[----:B------:R-:W3:Y:S01]  /*d800*/  LDL.LU R22, [R1+0x450] ;  /* 0x0004500001167983 */ /* 0x000ee20000300800 */
[----:B--2---:R-:W-:-:S05]  /*d810*/  IMAD.WIDE R6, R13, 0x2, R24 ;  /* 0x000000020d067825 */ /* 0x004fca00078e0218 */
[----:B------:R0:W-:Y:S04]  /*d820*/  STL.64 [R1+0x380], R6 ;  /* 0x0003800601007387 */ /* 0x0001e80000100a00 */
[----:B------:R-:W2:Y:S01]  /*d830*/  LDL.LU R13, [R1+0x458] ;  /* 0x00045800010d7983 */ /* 0x000ea20000300800 */
[----:B----4-:R-:W-:-:S05]  /*d840*/  IMAD.WIDE R10, R23, 0x2, R24 ;  /* 0x00000002170a7825 */ /* 0x010fca00078e0218 */
[----:B------:R1:W-:Y:S01]  /*d850*/  STL.64 [R1+0x388], R10 ;  /* 0x0003880a01007387 */ /* 0x0003e20000100a00 */
[----:B0-----:R-:W-:-:S03]  /*d860*/  IMAD.WIDE R6, R4, 0x2, R24 ;  /* 0x0000000204067825 */ /* 0x001fc600078e0218 */
[----:B------:R-:W4:Y:S01]  /*d870*/  LDL.LU R4, [R1+0x468] ;  /* 0x0004680001047983 */ /* 0x000f220000300800 */
[----:B-1----:R-:W-:-:S03]  /*d880*/  IMAD.WIDE R10, R5, 0x2, R24 ;  /* 0x00000002050a7825 */ /* 0x002fc600078e0218 */
[----:B------:R0:W-:Y:S04]  /*d890*/  STL.64 [R1+0x398], R6 ;  /* 0x0003980601007387 */ /* 0x0001e80000100a00 */
[----:B------:R1:W-:Y:S01]  /*d8a0*/  STL.64 [R1+0x3a0], R10 ;  /* 0x0003a00a01007387 */ /* 0x0003e20000100a00 */
[----:B0-----:R-:W-:-:S04]  /*d8b0*/  IMAD.WIDE R6, R8, 0x2, R24 ;  /* 0x0000000208067825 */ /* 0x001fc800078e0218 */
[--C-:B-1----:R-:W-:Y:S01]  /*d8c0*/  IMAD.WIDE R10, R9, 0x2, R24.reuse ;  /* 0x00000002090a7825 */ /* 0x102fe200078e0218 */
[----:B------:R0:W-:Y:S03]  /*d8d0*/  STL.64 [R1+0x3b0], R6 ;  /* 0x0003b00601007387 */ /* 0x0001e60000100a00 */
[--C-:B------:R-:W-:Y:S01]  /*d8e0*/  IMAD.WIDE R8, R58, 0x2, R24.reuse ;  /* 0x000000023a087825 */ /* 0x100fe200078e0218 */
[----:B------:R-:W-:Y:S04]  /*d8f0*/  STL.64 [R1+0x3b8], R10 ;  /* 0x0003b80a01007387 */ /* 0x000fe80000100a00 */
[----:B------:R-:W4:Y:S01]  /*d900*/  LDL.LU R5, [R1+0x470] ;  /* 0x0004700001057983 */ /* 0x000f220000300800 */
[----:B0-----:R-:W-:-:S03]  /*d910*/  IMAD.WIDE R6, R59, 0x2, R24 ;  /* 0x000000023b067825 */ /* 0x001fc600078e0218 */
[----:B------:R0:W-:Y:S04]  /*d920*/  STL.64 [R1+0x3c8], R8 ;  /* 0x0003c80801007387 */ /* 0x0001e80000100a00 */
[----:B------:R1:W-:Y:S04]  /*d930*/  STL.64 [R1+0x3d0], R6 ;  /* 0x0003d00601007387 */ /* 0x0003e80000100a00 */
[----:B------:R-:W4:Y:S01]  /*d940*/  LDL.LU R58, [R1+0x480] ;  /* 0x00048000013a7983 */ /* 0x000f220000300800 */
[----:B0-----:R-:W-:-:S05]  /*d950*/  IMAD.WIDE R8, R50, 0x2, R24 ;  /* 0x0000000232087825 */ /* 0x001fca00078e0218 */
[----:B------:R0:W-:Y:S01]  /*d960*/  STL.64 [R1+0x3e0], R8 ;  /* 0x0003e00801007387 */ /* 0x0001e20000100a00 */
[----:B-1----:R-:W-:-:S03]  /*d970*/  IMAD.WIDE R6, R51, 0x2, R24 ;  /* 0x0000000233067825 */ /* 0x002fc600078e0218 */
[----:B------:R-:W4:Y:S04]  /*d980*/  LDL.LU R59, [R1+0x488] ;  /* 0x00048800013b7983 */ /* 0x000f280000300800 */
[----:B------:R-:W4:Y:S04]  /*d990*/  LDL.LU R50, [R1+0x498] ;  /* 0x0004980001327983 */ /* 0x000f280000300800 */
[----:B------:R1:W-:Y:S04]  /*d9a0*/  STL.64 [R1+0x3e8], R6 ;  /* 0x0003e80601007387 */ /* 0x0003e80000100a00 */
[----:B------:R-:W4:Y:S04]  /*d9b0*/  LDL.LU R51, [R1+0x200] ;  /* 0x0002000001337983 */ /* 0x000f280000300800 */
[----:B------:R-:W4:Y:S04]  /*d9c0*/  LDL.LU R23, [R1+0x1dc] ;  /* 0x0001dc0001177983 */ /* 0x000f280000300800 */
[----:B0-----:R-:W4:Y:S01]  /*d9d0*/  LDL.LU R8, [R1+0x1d8] ;  /* 0x0001d80001087983 */ /* 0x001f220000300800 */
[----:B------:R-:W-:-:S05]  /*d9e0*/  IMAD.WIDE R10, R20, 0x2, R24 ;  /* 0x00000002140a7825 */ /* 0x000fca00078e0218 */
[----:B------:R-:W-:Y:S01]  /*d9f0*/  STL.64 [R1+0x3f8], R10 ;  /* 0x0003f80a01007387 */ /* 0x000fe20000100a00 */
[----:B-1----:R-:W-:-:S03]  /*da00*/  IMAD.WIDE R6, R21, 0x2, R24 ;  /* 0x0000000215067825 */ /* 0x002fc600078e0218 */
[----:B------:R-:W4:Y:S04]  /*da10*/  LDL.LU R9, [R1+0x1b4] ;  /* 0x0001b40001097983 */ /* 0x000f280000300800 */
[----:B------:R-:W4:Y:S04]  /*da20*/  LDL.LU R20, [R1+0x1b0] ;  /* 0x0001b00001147983 */ /* 0x000f280000300800 */
[----:B------:R0:W-:Y:S04]  /*da30*/  STL.64 [R1+0x400], R6 ;  /* 0x0004000601007387 */ /* 0x0001e80000100a00 */
[----:B------:R-:W4:Y:S01]  /*da40*/  LDL.LU R21, [R1+0x19c] ;  /* 0x00019c0001157983 */ /* 0x000f220000300800 */
[----:B0-----:R-:W-:-:S04]  /*da50*/  IMAD.WIDE R6, R15, 0x2, R24 ;  /* 0x000000020f067825 */ /* 0x001fc800078e0218 */
[--C-:B------:R-:W-:Y:S02]  /*da60*/  IMAD.WIDE R10, R16, 0x2, R24.reuse ;  /* 0x00000002100a7825 */ /* 0x100fe400078e0218 */
[----:B------:R-:W4:Y:S04]  /*da70*/  LDL.LU R16, [R1+0x198] ;  /* 0x0001980001107983 */ /* 0x000f280000300800 */
[----:B------:R-:W-:Y:S04]  /*da80*/  STL.64 [R1+0x410], R6 ;  /* 0x0004100601007387 */ /* 0x000fe80000100a00 */
[----:B------:R3:W-:Y:S02]  /*da90*/  STL.64 [R1+0x418], R10 ;  /* 0x0004180a01007387 */ /* 0x0007e40000100a00 */
[----:B---3--:R-:W-:-:S02]  /*daa0*/  IMAD.WIDE R10, R17, 0x2, R24 ;  /* 0x00000002110a7825 */ /* 0x008fc400078e0218 */
[----:B------:R-:W3:Y:S02]  /*dab0*/  LDL.LU R17, [R1+0x174] ;  /* 0x0001740001117983 */ /* 0x000ee40000300800 */
[----:B------:R-:W-:-:S05]  /*dac0*/  IMAD.WIDE R6, R18, 0x2, R24 ;  /* 0x0000000212067825 */ /* 0x000fca00078e0218 */
[----:B------:R0:W-:Y:S04]  /*dad0*/  STL.64 [R1+0x428], R6 ;  /* 0x0004280601007387 */ /* 0x0001e80000100a00 */
[----:B------:R1:W-:Y:S01]  /*dae0*/  STL.64 [R1+0x430], R10 ;  /* 0x0004300a01007387 */ /* 0x0003e20000100a00 */
[----:B0-----:R-:W-:-:S04]  /*daf0*/  IMAD.WIDE R6, R19, 0x2, R24 ;  /* 0x0000000213067825 */ /* 0x001fc800078e0218 */
[--C-:B-1----:R-:W-:Y:S01]  /*db00*/  IMAD.WIDE R10, R22, 0x2, R24.reuse ;  /* 0x00000002160a7825 */ /* 0x102fe200078e0218 */
[----:B------:R0:W-:Y:S03]  /*db10*/  STL.64 [R1+0x440], R6 ;  /* 0x0004400601007387 */ /* 0x0001e60000100a00 */
[--C-:B--2---:R-:W-:Y:S01]  /*db20*/  IMAD.WIDE R14, R13, 0x2, R24.reuse ;  /* 0x000000020d0e7825 */ /* 0x104fe200078e0218 */
[----:B0-----:R-:W2:Y:S04]  /*db30*/  LDL.LU R7, [R1+0x170] ;  /* 0x0001700001077983 */ /* 0x001ea80000300800 */
[----:B------:R0:W-:Y:S04]  /*db40*/  STL.64 [R1+0x450], R10 ;  /* 0x0004500a01007387 */ /* 0x0001e80000100a00 */
[----:B0-----:R-:W2:Y:S04]  /*db50*/  LDL.LU R10, [R1+0x16c] ;  /* 0x00016c00010a7983 */ /* 0x001ea80000300800 */
[----:B------:R0:W-:Y:S01]  /*db60*/  STL.64 [R1+0x458], R14 ;  /* 0x0004580e01007387 */ /* 0x0001e20000100a00 */
[----:B----4-:R-:W-:-:S03]  /*db70*/  IMAD.WIDE R18, R4, 0x2, R24 ;  /* 0x0000000204127825 */ /* 0x010fc600078e0218 */
[----:B------:R-:W4:Y:S04]  /*db80*/  LDL.LU R13, [R1+0x168] ;  /* 0x00016800010d7983 */ /* 0x000f280000300800 */
[----:B------:R-:W4:Y:S04]  /*db90*/  LDL.LU R11, [R1+0x164] ;  /* 0x00016400010b7983 */ /* 0x000f280000300800 */
[----:B0-----:R-:W4:Y:S04]  /*dba0*/  LDL.LU R14, [R1+0x160] ;  /* 0x00016000010e7983 */ /* 0x001f280000300800 */
[----:B------:R0:W-:Y:S04]  /*dbb0*/  STL.64 [R1+0x468], R18 ;  /* 0x0004681201007387 */ /* 0x0001e80000100a00 */
[----:B------:R-:W4:Y:S04]  /*dbc0*/  LDL.LU R15, [R1+0x15c] ;  /* 0x00015c00010f7983 */ /* 0x000f280000300800 */
[----:B------:R-:W4:Y:S01]  /*dbd0*/  LDL.LU R4, [R1+0x158] ;  /* 0x0001580001047983 */ /* 0x000f220000300800 */
[----:B0-----:R-:W-:-:S03]  /*dbe0*/  IMAD.WIDE R18, R5, 0x2, R24 ;  /* 0x0000000205127825 */ /* 0x001fc600078e0218 */
[----:B------:R-:W4:Y:S04]  /*dbf0*/  LDL.LU R5, [R1+0x154] ;  /* 0x0001540001057983 */ /* 0x000f280000300800 */
[----:B------:R0:W-:Y:S02]  /*dc00*/  STL.64 [R1+0x470], R18 ;  /* 0x0004701201007387 */ /* 0x0001e40000100a00 */
[----:B0-----:R-:W-:-:S05]  /*dc10*/  IMAD.WIDE R18, R58, 0x2, R24 ;  /* 0x000000023a127825 */ /* 0x001fca00078e0218 */
[----:B------:R0:W-:Y:S01]  /*dc20*/  STL.64 [R1+0x480], R18 ;  /* 0x0004801201007387 */ /* 0x0001e20000100a00 */
[----:B------:R-:W-:-:S03]  /*dc30*/  IMAD.WIDE R58, R59, 0x2, R24 ;  /* 0x000000023b3a7825 */ /* 0x000fc600078e0218 */
[----:B0-----:R-:W4:Y:S04]  /*dc40*/  LDL.LU R18, [R1+0x150] ;  /* 0x0001500001127983 */ /* 0x001f280000300800 */
[----:B------:R0:W-:Y:S02]  /*dc50*/  STL.64 [R1+0x488], R58 ;  /* 0x0004883a01007387 */ /* 0x0001e40000100a00 */
[----:B0-----:R-:W-:-:S04]  /*dc60*/  IMAD.WIDE R58, R50, 0x2, R24 ;  /* 0x00000002323a7825 */ /* 0x001fc800078e0218 */
[--C-:B------:R-:W-:Y:S01]  /*dc70*/  IMAD.WIDE R50, R51, 0x2, R24.reuse ;  /* 0x0000000233327825 */ /* 0x100fe200078e0218 */
[----:B------:R0:W-:Y:S03]  /*dc80*/  STL.64 [R1+0x498], R58 ;  /* 0x0004983a01007387 */ /* 0x0001e60000100a00 */
[--C-:B------:R-:W-:Y:S01]  /*dc90*/  IMAD.WIDE R22, R23, 0x2, R24.reuse ;  /* 0x0000000217167825 */ /* 0x100fe200078e0218 */
[----:B0-----:R-:W4:Y:S04]  /*dca0*/  LDL.LU.64 R58, [R1+0x1ea0] ;  /* 0x001ea000013a7983 */ /* 0x001f280000300a00 */
[----:B------:R0:W-:Y:S04]  /*dcb0*/  STL.64 [R1+0x200], R50 ;  /* 0x0002003201007387 */ /* 0x0001e80000100a00 */
[----:B0-----:R-:W4:Y:S04]  /*dcc0*/  LDL.LU.64 R50, [R1+0x1e98] ;  /* 0x001e980001327983 */ /* 0x001f280000300a00 */
[----:B------:R-:W4:Y:S04]  /*dcd0*/  LDL.LU R19, [R1+0x144] ;  /* 0x0001440001137983 */ /* 0x000f280000300800 */
[----:B------:R0:W-:Y:S02]  /*dce0*/  STL.64 [R1+0x4a8], R22 ;  /* 0x0004a81601007387 */ /* 0x0001e40000100a00 */
[----:B0-----:R-:W-:-:S05]  /*dcf0*/  IMAD.WIDE R22, R8, 0x2, R24 ;  /* 0x0000000208167825 */ /* 0x001fca00078e0218 */
[----:B------:R0:W-:Y:S01]  /*dd00*/  STL.64 [R1+0x1d8], R22 ;  /* 0x0001d81601007387 */ /* 0x0001e20000100a00 */
[----:B------:R-:W-:-:S03]  /*dd10*/  IMAD.WIDE R8, R9, 0x2, R24 ;  /* 0x0000000209087825 */ /* 0x000fc600078e0218 */
[----:B0-----:R-:W4:Y:S04]  /*dd20*/  LDL.LU R22, [R1+0x140] ;  /* 0x0001400001167983 */ /* 0x001f280000300800 */
[----:B------:R0:W-:Y:S04]  /*dd30*/  STL.64 [R1+0x4c0], R8 ;  /* 0x0004c00801007387 */ /* 0x0001e80000100a00 */
[----:B------:R-:W4:Y:S01]  /*dd40*/  LDL.LU R23, [R1+0x134] ;  /* 0x0001340001177983 */ /* 0x000f220000300800 */
[----:B0-----:R-:W-:-:S04]  /*dd50*/  IMAD.WIDE R8, R20, 0x2, R24 ;  /* 0x0000000214087825 */ /* 0x001fc800078e0218 */
[--C-:B------:R-:W-:Y:S01]  /*dd60*/  IMAD.WIDE R20, R21, 0x2, R24.reuse ;  /* 0x0000000215147825 */ /* 0x100fe200078e0218 */
[----:B------:R0:W-:Y:S04]  /*dd70*/  STL.64 [R1+0x1b0], R8 ;  /* 0x0001b00801007387 */ /* 0x0001e80000100a00 */
[----:B0-----:R-:W4:Y:S04]  /*dd80*/  LDL.LU R8, [R1+0x130] ;  /* 0x0001300001087983 */ /* 0x001f280000300800 */
[----:B------:R0:W-:Y:S02]  /*dd90*/  STL.64 [R1+0x4d0], R20 ;  /* 0x0004d01401007387 */ /* 0x0001e40000100a00 */
[----:B0-----:R-:W-:-:S05]  /*dda0*/  IMAD.WIDE R20, R16, 0x2, R24 ;  /* 0x0000000210147825 */ /* 0x001fca00078e0218 */
[----:B------:R0:W-:Y:S04]  /*ddb0*/  STL.64 [R1+0x198], R20 ;  /* 0x0001981401007387 */ /* 0x0001e80000100a00 */
[----:B0-----:R-:W4:Y:S04]  /*ddc0*/  LDL.LU R20, [R1+0x12c] ;  /* 0x00012c0001147983 */ /* 0x001f280000300800 */
[----:B------:R-:W4:Y:S01]  /*ddd0*/  LDL.LU R21, [R1+0x128] ;  /* 0x0001280001157983 */ /* 0x000f220000300800 */
[----:B---3--:R-:W-:-:S05]  /*dde0*/  IMAD.WIDE R16, R17, 0x2, R24 ;  /* 0x0000000211107825 */ /* 0x008fca00078e0218 */
[----:B------:R0:W-:Y:S04]  /*ddf0*/  STL.64 [R1+0x4e8], R16 ;  /* 0x0004e81001007387 */ /* 0x0001e80000100a00 */
[----:B0-----:R-:W3:Y:S04]  /*de00*/  LDL.LU R16, [R1+0x124] ;  /* 0x0001240001107983 */ /* 0x001ee80000300800 */
[----:B------:R-:W3:Y:S04]  /*de10*/  LDL.LU R17, [R1+0x120] ;  /* 0x0001200001117983 */ /* 0x000ee80000300800 */
[----:B------:R-:W3:Y:S01]  /*de20*/  LDL.LU R9, [R1+0x11c] ;  /* 0x00011c0001097983 */ /* 0x000ee20000300800 */
[----:B--2---:R-:W-:-:S05]  /*de30*/  IMAD.WIDE R6, R7, 0x2, R24 ;  /* 0x0000000207067825 */ /* 0x004fca00078e0218 */
[----:B------:R0:W-:Y:S02]  /*de40*/  STL.64 [R1+0x170], R6 ;  /* 0x0001700601007387 */ /* 0x0001e40000100a00 */
[----:B0-----:R-:W-:-:S05]  /*de50*/  IMAD.WIDE R6, R10, 0x2, R24 ;  /* 0x000000020a067825 */ /* 0x001fca00078e0218 */
[----:B------:R4:W-:Y:S02]  /*de60*/  STL.64 [R1+0x4f8], R6 ;  /* 0x0004f80601007387 */ /* 0x0009e40000100a00 */
[--C-:B----4-:R-:W-:Y:S02]  /*de70*/  IMAD.WIDE R6, R13, 0x2, R24.reuse ;  /* 0x000000020d067825 */ /* 0x110fe400078e0218 */
[----:B------:R-:W2:Y:S04]  /*de80*/  LDL.LU R13, [R1+0x110] ;  /* 0x00011000010d7983 */ /* 0x000ea80000300800 */
[----:B------:R0:W-:Y:S02]  /*de90*/  STL.64 [R1+0x168], R6 ;  /* 0x0001680601007387 */ /* 0x0001e40000100a00 */
[----:B0-----:R-:W-:-:S04]  /*dea0*/  IMAD.WIDE R6, R11, 0x2, R24 ;  /* 0x000000020b067825 */ /* 0x001fc800078e0218 */
[--C-:B------:R-:W-:Y:S01]  /*deb0*/  IMAD.WIDE R10, R14, 0x2, R24.reuse ;  /* 0x000000020e0a7825 */ /* 0x100fe200078e0218 */
[----:B------:R0:W-:Y:S04]  /*dec0*/  STL.64 [R1+0x510], R6 ;  /* 0x0005100601007387 */ /* 0x0001e80000100a00 */
[----:B------:R1:W-:Y:S01]  /*ded0*/  STL.64 [R1+0x160], R10 ;  /* 0x0001600a01007387 */ /* 0x0003e20000100a00 */
[----:B0-----:R-:W-:-:S04]  /*dee0*/  IMAD.WIDE R6, R15, 0x2, R24 ;  /* 0x000000020f067825 */ /* 0x001fc800078e0218 */
[--C-:B------:R-:W-:Y:S01]  /*def0*/  IMAD.WIDE R14, R4, 0x2, R24.reuse ;  /* 0x00000002040e7825 */ /* 0x100fe200078e0218 */
[----:B-1----:R-:W4:Y:S04]  /*df00*/  LDL.LU R11, [R1+0x608] ;  /* 0x00060800010b7983 */ /* 0x002f280000300800 */
[----:B------:R0:W-:Y:S04]  /*df10*/  STL.64 [R1+0x520], R6 ;  /* 0x0005200601007387 */ /* 0x0001e80000100a00 */
[----:B------:R1:W-:Y:S01]  /*df20*/  STL.64 [R1+0x158], R14 ;  /* 0x0001580e01007387 */ /* 0x0003e20000100a00 */
[----:B0-----:R-:W-:-:S03]  /*df30*/  IMAD.WIDE R6, R5, 0x2, R24 ;  /* 0x0000000205067825 */ /* 0x001fc600078e0218 */
[----:B------:R-:W2:Y:S01]  /*df40*/  LDL.LU.64 R4, [R1+0x100] ;  /* 0x0001000001047983 */ /* 0x000ea20000300a00 */
[----:B-1----:R-:W-:-:S03]  /*df50*/  IMAD.WIDE R14, R18, 0x2, R24 ;  /* 0x00000002120e7825 */ /* 0x002fc600078e0218 */
[----:B------:R-:W-:Y:S04]  /*df60*/  STL.64 [R1+0x538], R6 ;  /* 0x0005380601007387 */ /* 0x000fe80000100a00 */
[----:B------:R0:W-:Y:S04]  /*df70*/  STL.64 [R1+0x150], R14 ;  /* 0x0001500e01007387 */ /* 0x0001e80000100a00 */
[----:B0-----:R-:W2:Y:S01]  /*df80*/  LDL.LU.64 R14, [R1+0xb0] ;  /* 0x0000b000010e7983 */ /* 0x001ea20000300a00 */
[----:B------:R-:W-:-:S05]  /*df90*/  IMAD.WIDE R6, R50, 0x2, R24 ;  /* 0x0000000232067825 */ /* 0x000fca00078e0218 */
[----:B------:R0:W-:Y:S02]  /*dfa0*/  STL.64 [R1+0x548], R6 ;  /* 0x0005480601007387 */ /* 0x0001e40000100a00 */
[--C-:B0-----:R-:W-:Y:S02]  /*dfb0*/  IMAD.WIDE R6, R51, 0x2, R24.reuse ;  /* 0x0000000233067825 */ /* 0x101fe400078e0218 */
[----:B------:R-:W2:Y:S04]  /*dfc0*/  LDL.LU.64 R50, [R1+0xf8] ;  /* 0x0000f80001327983 */ /* 0x000ea80000300a00 */
[----:B------:R0:W-:Y:S02]  /*dfd0*/  STL.64 [R1+0x148], R6 ;  /* 0x0001480601007387 */ /* 0x0001e40000100a00 */
[----:B0-----:R-:W-:-:S02]  /*dfe0*/  IMAD.WIDE R6, R19, 0x2, R24 ;  /* 0x0000000213067825 */ /* 0x001fc400078e0218 */
[----:B------:R-:W2:Y:S04]  /*dff0*/  LDL.LU.64 R18, [R1+0xa8] ;  /* 0x0000a80001127983 */ /* 0x000ea80000300a00 */
[----:B------:R0:W-:Y:S02]  /*e000*/  STL.64 [R1+0x560], R6 ;  /* 0x0005600601007387 */ /* 0x0001e40000100a00 */
[----:B0-----:R-:W-:-:S05]  /*e010*/  IMAD.WIDE R6, R22, 0x2, R24 ;  /* 0x0000000216067825 */ /* 0x001fca00078e0218 */
[----:B------:R0:W-:Y:S01]  /*e020*/  STL.64 [R1+0x140], R6 ;  /* 0x0001400601007387 */ /* 0x0001e20000100a00 */
[----:B------:R-:W-:-:S04]  /*e030*/  IMAD.WIDE R22, R23, 0x2, R24 ;  /* 0x0000000217167825 */ /* 0x000fc800078e0218 */
[----:B0-----:R-:W-:-:S05]  /*e040*/  IMAD.WIDE R6, R58, 0x2, R24 ;  /* 0x000000023a067825 */ /* 0x001fca00078e0218 */
[----:B------:R0:W-:Y:S02]  /*e050*/  STL.64 [R1+0x570], R6 ;  /* 0x0005700601007387 */ /* 0x0001e40000100a00 */
[--C-:B0-----:R-:W-:Y:S02]  /*e060*/  IMAD.WIDE R6, R59, 0x2, R24.reuse ;  /* 0x000000023b067825 */ /* 0x101fe400078e0218 */
[----:B------:R-:W2:Y:S04]  /*e070*/  LDL.LU.64 R58, [R1+0xf0] ;  /* 0x0000f000013a7983 */ /* 0x000ea80000300a00 */
[----:B------:R0:W-:Y:S04]  /*e080*/  STL.64 [R1+0x138], R6 ;  /* 0x0001380601007387 */ /* 0x0001e80000100a00 */
[----:B------:R1:W-:Y:S01]  /*e090*/  STL.64 [R1+0x588], R22 ;  /* 0x0005881601007387 */ /* 0x0003e20000100a00 */
[----:B0-----:R-:W-:-:S03]  /*e0a0*/  IMAD.WIDE R6, R8, 0x2, R24 ;  /* 0x0000000208067825 */ /* 0x001fc600078e0218 */
[----:B-1----:R-:W2:Y:S04]  /*e0b0*/  LDL.LU.64 R22, [R1+0xa0] ;  /* 0x0000a00001167983 */ /* 0x002ea80000300a00 */
[----:B------:R0:W-:Y:S02]  /*e0c0*/  STL.64 [R1+0x130], R6 ;  /* 0x0001300601007387 */ /* 0x0001e40000100a00 */
[----:B0-----:R-:W-:-:S05]  /*e0d0*/  IMAD.WIDE R6, R20, 0x2, R24 ;  /* 0x0000000214067825 */ /* 0x001fca00078e0218 */
[----:B------:R0:W-:Y:S02]  /*e0e0*/  STL.64 [R1+0x598], R6 ;  /* 0x0005980601007387 */ /* 0x0001e40000100a00 */
[--C-:B0-----:R-:W-:Y:S02]  /*e0f0*/  IMAD.WIDE R6, R21, 0x2, R24.reuse ;  /* 0x0000000215067825 */ /* 0x101fe400078e0218 */
[----:B------:R-:W2:Y:S04]  /*e100*/  LDL.LU.64 R20, [R1+0xe8] ;  /* 0x0000e80001147983 */ /* 0x000ea80000300a00 */
[----:B------:R3:W-:Y:S02]  /*e110*/  STL.64 [R1+0x128], R6 ;  /* 0x0001280601007387 */ /* 0x0007e40000100a00 */
[----:B---3--:R-:W-:-:S04]  /*e120*/  IMAD.WIDE R6, R16, 0x2, R24 ;  /* 0x0000000210067825 */ /* 0x008fc800078e0218 */
[--C-:B------:R-:W-:Y:S01]  /*e130*/  IMAD.WIDE R16, R17, 0x2, R24.reuse ;  /* 0x0000000211107825 */ /* 0x100fe200078e0218 */
[----:B------:R0:W-:Y:S04]  /*e140*/  STL.64 [R1+0x5b0], R6 ;  /* 0x0005b00601007387 */ /* 0x0001e80000100a00 */
[----:B0-----:R-:W3:Y:S04]  /*e150*/  LDL.LU.64 R6, [R1+0x1e90] ;  /* 0x001e900001067983 */ /* 0x001ee80000300a00 */
[----:B------:R0:W-:Y:S04]  /*e160*/  STL.64 [R1+0x120], R16 ;  /* 0x0001201001007387 */ /* 0x0001e80000100a00 */
[----:B0-----:R-:W2:Y:S01]  /*e170*/  LDL.LU.64 R16, [R1+0x1e88] ;  /* 0x001e880001107983 */ /* 0x001ea20000300a00 */
[----:B------:R-:W-:-:S05]  /*e180*/  IMAD.WIDE R8, R9, 0x2, R24 ;  /* 0x0000000209087825 */ /* 0x000fca00078e0218 */
[----:B------:R2:W-:Y:S02]  /*e190*/  STL.64 [R1+0x5c0], R8 ;  /* 0x0005c00801007387 */ /* 0x0005e40000100a00 */
[----:B--2---:R-:W-:-:S05]  /*e1a0*/  IMAD.WIDE R8, R16, 0x2, R24 ;  /* 0x0000000210087825 */ /* 0x004fca00078e0218 */
[----:B------:R0:W-:Y:S02]  /*e1b0*/  STL.64 [R1+0x118], R8 ;  /* 0x0001180801007387 */ /* 0x0001e40000100a00 */
[--C-:B0-----:R-:W-:Y:S02]  /*e1c0*/  IMAD.WIDE R8, R17, 0x2, R24.reuse ;  /* 0x0000000211087825 */ /* 0x101fe400078e0218 */
[----:B------:R-:W2:Y:S04]  /*e1d0*/  LDL.LU.64 R16, [R1+0xe0] ;  /* 0x0000e00001107983 */ /* 0x000ea80000300a00 */
[----:B------:R0:W-:Y:S02]  /*e1e0*/  STL.64 [R1+0x5d8], R8 ;  /* 0x0005d80801007387 */ /* 0x0001e40000100a00 */
[----:B0-----:R-:W-:-:S04]  /*e1f0*/  IMAD.WIDE R8, R13, 0x2, R24 ;  /* 0x000000020d087825 */ /* 0x001fc800078e0218 */
[--C-:B------:R-:W-:Y:S01]  /*e200*/  IMAD.WIDE R12, R12, 0x2, R24.reuse ;  /* 0x000000020c0c7825 */ /* 0x100fe200078e0218 */
[----:B------:R0:W-:Y:S04]  /*e210*/  STL.64 [R1+0x110], R8 ;  /* 0x0001100801007387 */ /* 0x0001e80000100a00 */
[----:B0-----:R-:W2:Y:S04]  /*e220*/  LDL.LU.64 R8, [R1+0x90] ;  /* 0x0000900001087983 */ /* 0x001ea80000300a00 */
[----:B------:R0:W-:Y:S04]  /*e230*/  STL.64 [R1+0x5e8], R12 ;  /* 0x0005e80c01007387 */ /* 0x0001e80000100a00 */
[----:B0-----:R-:W2:Y:S01]  /*e240*/  LDL.LU R13, [R1+0x1e80] ;  /* 0x001e8000010d7983 */ /* 0x001ea20000300800 */
[----:B----4-:R-:W-:-:S04]  /*e250*/  IMAD.WIDE R10, R11, 0x2, R24 ;  /* 0x000000020b0a7825 */ /* 0x010fc800078e0218 */
[----:B------:R-:W-:-:S04]  /*e260*/  IMAD.WIDE R2, R56, 0x2, R24 ;  /* 0x0000000238027825 */ /* 0x000fc800078e0218 */
        /* <DEDUP_REMOVED lines=16> */
[----:B--2---:R-:W-:-:S04]  /*e370*/  IMAD.WIDE R12, R13, 0x2, R24 ;  /* 0x000000020d0c7825 */ /* 0x004fc800078e0218 */
[----:B------:R-:W-:Y:S01]  /*e380*/  IMAD.WIDE R24, R0, 0x2, R24 ;  /* 0x0000000200187825 */ /* 0x000fe200078e0218 */
[----:B------:R0:W-:Y:S03]  /*e390*/  STL.64 [R1+0x108], R12 ;  /* 0x0001080c01007387 */ /* 0x0001e60000100a00 */
[----:B------:R-:W-:Y:S01]  /*e3a0*/  IMAD.MOV.U32 R0, RZ, RZ, R5 ;  /* 0x000000ffff007224 */ /* 0x000fe200078e0005 */
[----:B0-----:R-:W2:Y:S04]  /*e3b0*/  LDL.LU.64 R12, [R1+0xd8] ;  /* 0x0000d800010c7983 */ /* 0x001ea80000300a00 */
[----:B------:R0:W-:Y:S04]  /*e3c0*/  STL.64 [R1+0x608], R10 ;  /* 0x0006080a01007387 */ /* 0x0001e80000100a00 */
[----:B0-----:R-:W4:Y:S04]  /*e3d0*/  LDL.LU.64 R10, [R1+0x1e78] ;  /* 0x001e7800010a7983 */ /* 0x001f280000300a00 */
[----:B------:R0:W-:Y:S04]  /*e3e0*/  STL [R1+0x1dc0], R4 ;  /* 0x001dc00401007387 */ /* 0x0001e80000100800 */
[----:B0-----:R-:W2:Y:S04]  /*e3f0*/  LDL.LU.64 R4, [R1+0xd0] ;  /* 0x0000d00001047983 */ /* 0x001ea80000300a00 */
[----:B------:R0:W-:Y:S04]  /*e400*/  STL [R1+0x1db8], R0 ;  /* 0x001db80001007387 */ /* 0x0001e80000100800 */
[----:B------:R-:W-:Y:S01]  /*e410*/  STL [R1+0x1dbc], R14 ;  /* 0x001dbc0e01007387 */ /* 0x000fe20000100800 */
[----:B0-----:R-:W-:-:S03]  /*e420*/  IMAD.MOV.U32 R0, RZ, RZ, R15 ;  /* 0x000000ffff007224 */ /* 0x001fc600078e000f */
[----:B------:R-:W-:Y:S04]  /*e430*/  STL [R1+0x1db4], R50 ;  /* 0x001db43201007387 */ /* 0x000fe80000100800 */
[----:B------:R0:W-:Y:S04]  /*e440*/  STL [R1+0x1db0], R0 ;  /* 0x001db00001007387 */ /* 0x0001e80000100800 */
[----:B------:R-:W-:Y:S01]  /*e450*/  STL [R1+0x1dac], R18 ;  /* 0x001dac1201007387 */ /* 0x000fe20000100800 */
[----:B0-----:R-:W-:-:S05]  /*e460*/  IMAD.MOV.U32 R0, RZ, RZ, R51 ;  /* 0x000000ffff007224 */ /* 0x001fca00078e0033 */
[----:B------:R0:W-:Y:S04]  /*e470*/  STL [R1+0x1da8], R0 ;  /* 0x001da80001007387 */ /* 0x0001e80000100800 */
[----:B------:R-:W2:Y:S04]  /*e480*/  LDL.LU.64 R50, [R1+0xc8] ;  /* 0x0000c80001327983 */ /* 0x000ea80000300a00 */
[----:B------:R-:W2:Y:S01]  /*e490*/  LDL.LU.64 R14, [R1+0x78] ;  /* 0x00007800010e7983 */ /* 0x000ea20000300a00 */
[----:B0-----:R-:W-:-:S05]  /*e4a0*/  IMAD.MOV.U32 R0, RZ, RZ, R19 ;  /* 0x000000ffff007224 */ /* 0x001fca00078e0013 */
[----:B------:R0:W-:Y:S04]  /*e4b0*/  STL [R1+0x1da0], R0 ;  /* 0x001da00001007387 */ /* 0x0001e80000100800 */
[----:B------:R1:W-:Y:S01]  /*e4c0*/  STL [R1+0x1da4], R58 ;  /* 0x001da43a01007387 */ /* 0x0003e20000100800 */
[----:B0-----:R-:W-:-:S03]  /*e4d0*/  IMAD.MOV.U32 R0, RZ, RZ, R59 ;  /* 0x000000ffff007224 */ /* 0x001fc600078e003b */
[----:B-1----:R-:W2:Y:S04]  /*e4e0*/  LDL.LU.64 R58, [R1+0xc0] ;  /* 0x0000c000013a7983 */ /* 0x002ea80000300a00 */
[----:B------:R0:W-:Y:S04]  /*e4f0*/  STL [R1+0x1d98], R0 ;  /* 0x001d980001007387 */ /* 0x0001e80000100800 */
[----:B------:R1:W-:Y:S04]  /*e500*/  STL [R1+0x1d9c], R22 ;  /* 0x001d9c1601007387 */ /* 0x0003e80000100800 */
[----:B------:R-:W2:Y:S01]  /*e510*/  LDL.LU.64 R18, [R1+0x70] ;  /* 0x0000700001127983 */ /* 0x000ea20000300a00 */
[----:B0-----:R-:W-:-:S05]  /*e520*/  IMAD.MOV.U32 R0, RZ, RZ, R23 ;  /* 0x000000ffff007224 */ /* 0x001fca00078e0017 */
[----:B------:R0:W-:Y:S04]  /*e530*/  STL [R1+0x1d90], R0 ;  /* 0x001d900001007387 */ /* 0x0001e80000100800 */
[----:B------:R3:W-:Y:S04]  /*e540*/  STL [R1+0x1d94], R20 ;  /* 0x001d941401007387 */ /* 0x0007e80000100800 */
[----:B-1----:R-:W2:Y:S01]  /*e550*/  LDL.LU.64 R22, [R1+0xb8] ;  /* 0x0000b80001167983 */ /* 0x002ea20000300a00 */
[----:B0-----:R-:W-:-:S03]  /*e560*/  IMAD.MOV.U32 R0, RZ, RZ, R21 ;  /* 0x000000ffff007224 */ /* 0x001fc600078e0015 */
[----:B---3--:R-:W3:Y:S04]  /*e570*/  LDL.LU.64 R20, [R1+0x1e70] ;  /* 0x001e700001147983 */ /* 0x008ee80000300a00 */
[----:B---3--:R-:W-:Y:S04]  /*e580*/  STL [R1+0x1d8c], R20 ;  /* 0x001d8c1401007387 */ /* 0x008fe80000100800 */
[----:B------:R0:W-:Y:S02]  /*e590*/  STL [R1+0x1d88], R0 ;  /* 0x001d880001007387 */ /* 0x0001e40000100800 */
[----:B0-----:R-:W-:-:S02]  /*e5a0*/  IMAD.MOV.U32 R0, RZ, RZ, R21 ;  /* 0x000000ffff007224 */ /* 0x001fc400078e0015 */
[----:B------:R-:W3:Y:S04]  /*e5b0*/  LDL.LU.64 R20, [R1+0x60] ;  /* 0x0000600001147983 */ /* 0x000ee80000300a00 */
[----:B------:R0:W-:Y:S04]  /*e5c0*/  STL [R1+0x1d80], R0 ;  /* 0x001d800001007387 */ /* 0x0001e80000100800 */
[----:B------:R1:W-:Y:S01]  /*e5d0*/  STL [R1+0x1d84], R16 ;  /* 0x001d841001007387 */ /* 0x0003e20000100800 */
[----:B0-----:R-:W-:-:S03]  /*e5e0*/  MOV R0, R17 ;  /* 0x0000001100007202 */ /* 0x001fc60000000f00 */
[----:B------:R-:W-:Y:S04]  /*e5f0*/  STL [R1+0x1d7c], R8 ;  /* 0x001d7c0801007387 */ /* 0x000fe80000100800 */
[----:B------:R0:W-:Y:S04]  /*e600*/  STL [R1+0x1d78], R0 ;  /* 0x001d780001007387 */ /* 0x0001e80000100800 */
[----:B-1----:R-:W3:Y:S01]  /*e610*/  LDL.LU.64 R16, [R1+0x50] ;  /* 0x0000500001107983 */ /* 0x002ee20000300a00 */
[----:B0-----:R-:W-:-:S03]  /*e620*/  IMAD.MOV.U32 R0, RZ, RZ, R9 ;  /* 0x000000ffff007224 */ /* 0x001fc600078e0009 */
[----:B------:R-:W3:Y:S04]  /*e630*/  LDL.LU.64 R8, [R1+0x1e68] ;  /* 0x001e680001087983 */ /* 0x000ee80000300a00 */
[----:B--2---:R-:W-:Y:S04]  /*e640*/  STL [R1+0x1d74], R12 ;  /* 0x001d740c01007387 */ /* 0x004fe80000100800 */
[----:B------:R0:W-:Y:S02]  /*e650*/  STL [R1+0x1d70], R0 ;  /* 0x001d700001007387 */ /* 0x0001e40000100800 */
[----:B0-----:R-:W-:-:S02]  /*e660*/  IMAD.MOV.U32 R0, RZ, RZ, R13 ;  /* 0x000000ffff007224 */ /* 0x001fc400078e000d */
[----:B------:R-:W2:Y:S04]  /*e670*/  LDL.LU.64 R12, [R1+0x40] ;  /* 0x00004000010c7983 */ /* 0x000ea80000300a00 */
[----:B------:R3:W-:Y:S02]  /*e680*/  STL [R1+0x1d68], R0 ;  /* 0x001d680001007387 */ /* 0x0007e40000100800 */
[----:B---3--:R-:W-:Y:S02]  /*e690*/  IMAD.MOV.U32 R0, RZ, RZ, R9 ;  /* 0x000000ffff007224 */ /* 0x008fe400078e0009 */
[----:B------:R0:W-:Y:S04]  /*e6a0*/  STL [R1+0x1d6c], R8 ;  /* 0x001d6c0801007387 */ /* 0x0001e80000100800 */
[----:B------:R-:W-:Y:S04]  /*e6b0*/  STL [R1+0x1d64], R4 ;  /* 0x001d640401007387 */ /* 0x000fe80000100800 */
[----:B------:R1:W-:Y:S04]  /*e6c0*/  STL [R1+0x1d60], R0 ;  /* 0x001d600001007387 */ /* 0x0003e80000100800 */
[----:B0-----:R-:W3:Y:S01]  /*e6d0*/  LDL.LU.64 R8, [R1+0x30] ;  /* 0x0000300001087983 */ /* 0x001ee20000300a00 */
[----:B-1----:R-:W-:-:S03]  /*e6e0*/  IMAD.MOV.U32 R0, RZ, RZ, R5 ;  /* 0x000000ffff007224 */ /* 0x002fc600078e0005 */
[----:B------:R-:W2:Y:S04]  /*e6f0*/  LDL.LU.64 R4, [R1+0x1e60] ;  /* 0x001e600001047983 */ /* 0x000ea80000300a00 */
[----:B--2---:R-:W-:Y:S04]  /*e700*/  STL [R1+0x1d5c], R4 ;  /* 0x001d5c0401007387 */ /* 0x004fe80000100800 */
[----:B------:R0:W-:Y:S02]  /*e710*/  STL [R1+0x1d58], R0 ;  /* 0x001d580001007387 */ /* 0x0001e40000100800 */
[----:B0-----:R-:W-:-:S02]  /*e720*/  IMAD.MOV.U32 R0, RZ, RZ, R5 ;  /* 0x000000ffff007224 */ /* 0x001fc400078e0005 */
[----:B------:R-:W2:Y:S04]  /*e730*/  LDL.LU.64 R4, [R1+0x20] ;  /* 0x0000200001047983 */ /* 0x000ea80000300a00 */
[----:B------:R0:W-:Y:S04]  /*e740*/  STL [R1+0x1d50], R0 ;  /* 0x001d500001007387 */ /* 0x0001e80000100800 */
[----:B------:R1:W-:Y:S01]  /*e750*/  STL [R1+0x1d54], R50 ;  /* 0x001d543201007387 */ /* 0x0003e20000100800 */
[----:B0-----:R-:W-:-:S03]  /*e760*/  IMAD.MOV.U32 R0, RZ, RZ, R51 ;  /* 0x000000ffff007224 */ /* 0x001fc600078e0033 */
[----:B------:R-:W-:Y:S04]  /*e770*/  STL [R1+0x1d4c], R14 ;  /* 0x001d4c0e01007387 */ /* 0x000fe80000100800 */
[----:B------:R0:W-:Y:S04]  /*e780*/  STL [R1+0x1d48], R0 ;  /* 0x001d480001007387 */ /* 0x0001e80000100800 */
[----:B-1----:R-:W2:Y:S01]  /*e790*/  LDL.LU.64 R50, [R1+0x10] ;  /* 0x0000100001327983 */ /* 0x002ea20000300a00 */
[----:B0-----:R-:W-:-:S03]  /*e7a0*/  IMAD.MOV.U32 R0, RZ, RZ, R15 ;  /* 0x000000ffff007224 */ /* 0x001fc600078e000f */
[----:B------:R-:W2:Y:S04]  /*e7b0*/  LDL.LU.64 R14, [R1+0x1e58] ;  /* 0x001e5800010e7983 */ /* 0x000ea80000300a00 */
[----:B------:R-:W-:Y:S04]  /*e7c0*/  STL [R1+0x1d44], R58 ;  /* 0x001d443a01007387 */ /* 0x000fe80000100800 */
[----:B------:R0:W-:Y:S02]  /*e7d0*/  STL [R1+0x1d40], R0 ;  /* 0x001d400001007387 */ /* 0x0001e40000100800 */
[----:B0-----:R-:W-:-:S02]  /*e7e0*/  IMAD.MOV.U32 R0, RZ, RZ, R59 ;  /* 0x000000ffff007224 */ /* 0x001fc400078e003b */
[----:B------:R-:W2:Y:S04]  /*e7f0*/  LDL.LU.64 R58, [R1] ;  /* 0x00000000013a7983 */ /* 0x000ea80000300a00 */
[----:B------:R0:W-:Y:S04]  /*e800*/  STL [R1+0x1d38], R0 ;  /* 0x001d380001007387 */ /* 0x0001e80000100800 */
[----:B------:R1:W-:Y:S01]  /*e810*/  STL [R1+0x1d3c], R18 ;  /* 0x001d3c1201007387 */ /* 0x0003e20000100800 */
[----:B0-----:R-:W-:-:S03]  /*e820*/  IMAD.MOV.U32 R0, RZ, RZ, R19 ;  /* 0x000000ffff007224 */ /* 0x001fc600078e0013 */
[----:B-1----:R-:W2:Y:S04]  /*e830*/  LDL.LU.64 R18, [R1+0x1e50] ;  /* 0x001e500001127983 */ /* 0x002ea80000300a00 */
[----:B------:R-:W-:Y:S04]  /*e840*/  STL [R1+0x1d34], R22 ;  /* 0x001d341601007387 */ /* 0x000fe80000100800 */
[----:B------:R0:W-:Y:S02]  /*e850*/  STL [R1+0x1d30], R0 ;  /* 0x001d300001007387 */ /* 0x0001e40000100800 */
[----:B0-----:R-:W-:-:S02]  /*e860*/  IMAD.MOV.U32 R0, RZ, RZ, R23 ;  /* 0x000000ffff007224 */ /* 0x001fc400078e0017 */
[----:B------:R-:W2:Y:S04]  /*e870*/  LDL.LU.64 R22, [R1+0x1e48] ;  /* 0x001e480001167983 */ /* 0x000ea80000300a00 */
[----:B--2---:R-:W-:Y:S04]  /*e880*/  STL [R1+0x1d2c], R22 ;  /* 0x001d2c1601007387 */ /* 0x004fe80000100800 */
[----:B------:R0:W-:Y:S02]  /*e890*/  STL [R1+0x1d28], R0 ;  /* 0x001d280001007387 */ /* 0x0001e40000100800 */
[----:B0-----:R-:W-:-:S02]  /*e8a0*/  IMAD.MOV.U32 R0, RZ, RZ, R23 ;  /* 0x000000ffff007224 */ /* 0x001fc400078e0017 */
[----:B------:R-:W2:Y:S04]  /*e8b0*/  LDL.LU.64 R22, [R1+0x1e40] ;  /* 0x001e400001167983 */ /* 0x000ea80000300a00 */
[----:B------:R-:W-:Y:S04]  /*e8c0*/  STL [R1+0x1d24], R20 ;  /* 0x001d241401007387 */ /* 0x000fe80000100800 */
        /* <DEDUP_REMOVED lines=19> */
[----:B----4-:R-:W-:Y:S04]  /*ea00*/  STL [R1+0x1cfc], R10 ;  /* 0x001cfc0a01007387 */ /* 0x010fe80000100800 */
[----:B------:R0:W-:Y:S02]  /*ea10*/  STL [R1+0x1cf8], R0 ;  /* 0x001cf80001007387 */ /* 0x0001e40000100800 */
[----:B0-----:R-:W-:-:S02]  /*ea20*/  IMAD.MOV.U32 R0, RZ, RZ, R11 ;  /* 0x000000ffff007224 */ /* 0x001fc400078e000b */
[----:B------:R-:W4:Y:S04]  /*ea30*/  LDL.LU.64 R10, [R1+0x1e10] ;  /* 0x001e1000010a7983 */ /* 0x000f280000300a00 */
[----:B---3--:R-:W-:Y:S04]  /*ea40*/  STL [R1+0x1cf4], R8 ;  /* 0x001cf40801007387 */ /* 0x008fe80000100800 */
[----:B------:R0:W-:Y:S02]  /*ea50*/  STL [R1+0x1cf0], R0 ;  /* 0x001cf00001007387 */ /* 0x0001e40000100800 */
[----:B0-----:R-:W-:-:S02]  /*ea60*/  IMAD.MOV.U32 R0, RZ, RZ, R9 ;  /* 0x000000ffff007224 */ /* 0x001fc400078e0009 */
[----:B------:R-:W3:Y:S04]  /*ea70*/  LDL.LU.64 R8, [R1+0x1e08] ;  /* 0x001e080001087983 */ /* 0x000ee80000300a00 */
        /* <DEDUP_REMOVED lines=25> */
[----:B------:R-:W-:Y:S04]  /*ec10*/  STL [R1+0x1cb8], R0 ;  /* 0x001cb80001007387 */ /* 0x000fe80000100800 */
[----:B------:R-:W-:Y:S04]  /*ec20*/  STL [R1+0x1cb0], R61 ;  /* 0x001cb03d01007387 */ /* 0x000fe80000100800 */
[----:B--2---:R-:W-:Y:S04]  /*ec30*/  STL [R1+0x1cb4], R58 ;  /* 0x001cb43a01007387 */ /* 0x004fe80000100800 */
[----:B------:R-:W-:Y:S04]  /*ec40*/  STL [R1+0x1ca8], R59 ;  /* 0x001ca83b01007387 */ /* 0x000fe80000100800 */
[----:B------:R-:W-:Y:S04]  /*ec50*/  STL [R1+0x1cac], R56 ;  /* 0x001cac3801007387 */ /* 0x000fe80000100800 */
[----:B------:R0:W-:Y:S04]  /*ec60*/  STL [R1+0x1ca0], R57 ;  /* 0x001ca03901007387 */ /* 0x0001e80000100800 */
[----:B------:R-:W-:Y:S04]  /*ec70*/  STL [R1+0x1ca4], R54 ;  /* 0x001ca43601007387 */ /* 0x000fe80000100800 */
[----:B------:R1:W-:Y:S04]  /*ec80*/  STL [R1+0x1c98], R55 ;  /* 0x001c983701007387 */ /* 0x0003e80000100800 */
[----:B------:R-:W-:Y:S04]  /*ec90*/  STL [R1+0x1c9c], R52 ;  /* 0x001c9c3401007387 */ /* 0x000fe80000100800 */
[----:B------:R-:W-:Y:S04]  /*eca0*/  STL [R1+0x1c90], R53 ;  /* 0x001c903501007387 */ /* 0x000fe80000100800 */
[----:B------:R-:W-:Y:S04]  /*ecb0*/  STL [R1+0x1c94], R50 ;  /* 0x001c943201007387 */ /* 0x000fe80000100800 */
[----:B------:R-:W-:Y:S04]  /*ecc0*/  STL [R1+0x1c88], R51 ;  /* 0x001c883301007387 */ /* 0x000fe80000100800 */
[----:B------:R-:W-:Y:S04]  /*ecd0*/  STL [R1+0x1c8c], R48 ;  /* 0x001c8c3001007387 */ /* 0x000fe80000100800 */
[----:B------:R-:W-:Y:S04]  /*ece0*/  STL [R1+0x1c80], R49 ;  /* 0x001c803101007387 */ /* 0x000fe80000100800 */
        /* <DEDUP_REMOVED lines=9> */
[----:B0-----:R-:W2:Y:S04]  /*ed80*/  LDL.64 R56, [R1+0xb30] ;  /* 0x000b300001387983 */ /* 0x001ea80000100a00 */
[----:B------:R-:W2:Y:S04]  /*ed90*/  LDL.64 R58, [R1+0xb38] ;  /* 0x000b3800013a7983 */ /* 0x000ea80000100a00 */
[----:B------:R-:W2:Y:S04]  /*eda0*/  LDL.64 R60, [R1+0xb40] ;  /* 0x000b4000013c7983 */ /* 0x000ea80000100a00 */
[----:B------:R-:W-:Y:S04]  /*edb0*/  STL [R1+0x1c58], R7 ;  /* 0x001c580701007387 */ /* 0x000fe80000100800 */
[----:B------:R-:W-:Y:S04]  /*edc0*/  STL [R1+0x1c5c], R30 ;  /* 0x001c5c1e01007387 */ /* 0x000fe80000100800 */
[----:B------:R-:W-:Y:S04]  /*edd0*/  STL [R1+0x1c50], R31 ;  /* 0x001c501f01007387 */ /* 0x000fe80000100800 */
[----:B---3--:R-:W-:Y:S04]  /*ede0*/  STL [R1+0x1c54], R8 ;  /* 0x001c540801007387 */ /* 0x008fe80000100800 */
[----:B------:R-:W-:Y:S04]  /*edf0*/  STL [R1+0x1c48], R9 ;  /* 0x001c480901007387 */ /* 0x000fe80000100800 */
[----:B------:R-:W-:Y:S04]  /*ee00*/  STL [R1+0x1c4c], R32 ;  /* 0x001c4c2001007387 */ /* 0x000fe80000100800 */
[----:B------:R-:W-:Y:S04]  /*ee10*/  STL [R1+0x1c40], R33 ;  /* 0x001c402101007387 */ /* 0x000fe80000100800 */
[----:B----4-:R-:W-:Y:S04]  /*ee20*/  STL [R1+0x1c44], R10 ;  /* 0x001c440a01007387 */ /* 0x010fe80000100800 */
        /* <DEDUP_REMOVED lines=8> */
[----:B------:R-:W-:Y:S04]  /*eeb0*/  STL [R1+0x1c18], R15 ;  /* 0x001c180f01007387 */ /* 0x000fe80000100800 */
[----:B-1----:R-:W3:Y:S04]  /*eec0*/  LDL.64 R54, [R1+0xb28] ;  /* 0x000b280001367983 */ /* 0x002ee80000100a00 */
[----:B------:R-:W-:Y:S04]  /*eed0*/  STL [R1+0x1c1c], R38 ;  /* 0x001c1c2601007387 */ /* 0x000fe80000100800 */
[----:B--2---:R-:W2:Y:S04]  /*eee0*/  LDL.LU.64 R2, [R1+0x178] ;  /* 0x0001780001027983 */ /* 0x004ea80000300a00 */
[----:B------:R-:W-:Y:S04]  /*eef0*/  STL [R1+0x1c10], R39 ;  /* 0x001c102701007387 */ /* 0x000fe80000100800 */
[----:B------:R-:W-:Y:S04]  /*ef00*/  STL [R1+0x1c14], R16 ;  /* 0x001c141001007387 */ /* 0x000fe80000100800 */
[----:B0-----:R-:W4:Y:S04]  /*ef10*/  LDL.LU.64 R10, [R1+0x180] ;  /* 0x00018000010a7983 */ /* 0x001f280000300a00 */
[----:B------:R-:W-:Y:S04]  /*ef20*/  STL [R1+0x1c08], R17 ;  /* 0x001c081101007387 */ /* 0x000fe80000100800 */
[----:B------:R-:W-:Y:S04]  /*ef30*/  STL [R1+0x1c0c], R40 ;  /* 0x001c0c2801007387 */ /* 0x000fe80000100800 */
[----:B------:R-:W-:Y:S04]  /*ef40*/  STL [R1+0x1c00], R41 ;  /* 0x001c002901007387 */ /* 0x000fe80000100800 */
[----:B------:R-:W3:Y:S04]  /*ef50*/  LDL.LU.64 R32, [R1+0x188] ;  /* 0x0001880001207983 */ /* 0x000ee80000300a00 */
[----:B------:R-:W-:Y:S04]  /*ef60*/  STL [R1+0x1c04], R18 ;  /* 0x001c041201007387 */ /* 0x000fe80000100800 */
[----:B------:R-:W3:Y:S04]  /*ef70*/  LDL.LU.64 R6, [R1+0x190] ;  /* 0x0001900001067983 */ /* 0x000ee80000300a00 */
        /* <DEDUP_REMOVED lines=17> */
[----:B--2---:R-:W-:Y:S01]  /*f090*/  STL [R1+0xdec], R2 ;  /* 0x000dec0201007387 */ /* 0x004fe20000100800 */
[----:B------:R-:W-:-:S03]  /*f0a0*/  IMAD.MOV.U32 R0, RZ, RZ, R3 ;  /* 0x000000ffff007224 */ /* 0x000fc600078e0003 */
[----:B------:R-:W2:Y:S04]  /*f0b0*/  LDL.LU.64 R30, [R1+0x1e0] ;  /* 0x0001e000011e7983 */ /* 0x000ea80000300a00 */
[----:B------:R0:W-:Y:S04]  /*f0c0*/  STL [R1+0xde8], R0 ;  /* 0x000de80001007387 */ /* 0x0001e80000100800 */
[----:B----4-:R-:W-:Y:S04]  /*f0d0*/  STL [R1+0xdf4], R10 ;  /* 0x000df40a01007387 */ /* 0x010fe80000100800 */
[----:B------:R-:W4:Y:S01]  /*f0e0*/  LDL.LU.64 R26, [R1+0x1e8] ;  /* 0x0001e800011a7983 */ /* 0x000f220000300a00 */
[----:B0-----:R-:W-:-:S03]  /*f0f0*/  IMAD.MOV.U32 R0, RZ, RZ, R11 ;  /* 0x000000ffff007224 */ /* 0x001fc600078e000b */
[----:B------:R-:W4:Y:S04]  /*f100*/  LDL.LU.64 R2, [R1+0x1f0] ;  /* 0x0001f00001027983 */ /* 0x000f280000300a00 */
[----:B---3--:R-:W-:Y:S04]  /*f110*/  STL [R1+0xdfc], R32 ;  /* 0x000dfc2001007387 */ /* 0x008fe80000100800 */
[----:B------:R0:W-:Y:S02]  /*f120*/  STL [R1+0xdf0], R0 ;  /* 0x000df00001007387 */ /* 0x0001e40000100800 */
[----:B0-----:R-:W-:-:S05]  /*f130*/  MOV R0, R33 ;  /* 0x0000002100007202 */ /* 0x001fca0000000f00 */
[----:B------:R0:W-:Y:S04]  /*f140*/  STL [R1+0xdf8], R0 ;  /* 0x000df80001007387 */ /* 0x0001e80000100800 */
[----:B------:R1:W-:Y:S01]  /*f150*/  STL [R1+0xe04], R6 ;  /* 0x000e040601007387 */ /* 0x0003e20000100800 */
[----:B0-----:R-:W-:-:S03]  /*f160*/  IMAD.MOV.U32 R0, RZ, RZ, R7 ;  /* 0x000000ffff007224 */ /* 0x001fc600078e0007 */
[----:B-1----:R-:W3:Y:S04]  /*f170*/  LDL.LU.64 R6, [R1+0x1f8] ;  /* 0x0001f80001067983 */ /* 0x002ee80000300a00 */
[----:B------:R0:W-:Y:S04]  /*f180*/  STL [R1+0xe00], R0 ;  /* 0x000e000001007387 */ /* 0x0001e80000100800 */
[----:B------:R1:W-:Y:S01]  /*f190*/  STL [R1+0xe0c], R48 ;  /* 0x000e0c3001007387 */ /* 0x0003e20000100800 */
[----:B0-----:R-:W-:-:S03]  /*f1a0*/  IMAD.MOV.U32 R0, RZ, RZ, R49 ;  /* 0x000000ffff007224 */ /* 0x001fc600078e0031 */
[----:B------:R-:W-:Y:S04]  /*f1b0*/  STL [R1+0xe14], R50 ;  /* 0x000e143201007387 */ /* 0x000fe80000100800 */
[----:B------:R0:W-:Y:S04]  /*f1c0*/  STL [R1+0xe08], R0 ;  /* 0x000e080001007387 */ /* 0x0001e80000100800 */
[----:B-1----:R-:W3:Y:S01]  /*f1d0*/  LDL.LU.64 R48, [R1+0x208] ;  /* 0x0002080001307983 */ /* 0x002ee20000300a00 */
[----:B0-----:R-:W-:-:S03]  /*f1e0*/  IMAD.MOV.U32 R0, RZ, RZ, R51 ;  /* 0x000000ffff007224 */ /* 0x001fc600078e0033 */
[----:B------:R-:W-:Y:S04]  /*f1f0*/  STL [R1+0xe1c], R52 ;  /* 0x000e1c3401007387 */ /* 0x000fe80000100800 */
[----:B------:R0:W-:Y:S04]  /*f200*/  STL [R1+0xe10], R0 ;  /* 0x000e100001007387 */ /* 0x0001e80000100800 */
[----:B------:R-:W3:Y:S01]  /*f210*/  LDL.LU.64 R50, [R1+0x210] ;  /* 0x0002100001327983 */ /* 0x000ee20000300a00 */
        /* <DEDUP_REMOVED lines=8> */
[----:B0-----:R-:W-:-:S05]  /*f2a0*/  IMAD.MOV.U32 R0, RZ, RZ, R5 ;  /* 0x000000ffff007224 */ /* 0x001fca00078e0005 */
[----:B------:R0:W-:Y:S04]  /*f2b0*/  STL [R1+0xe28], R0 ;  /* 0x000e280001007387 */ /* 0x0001e80000100800 */
[----:B------:R-:W-:Y:S04]  /*f2c0*/  STL [R1+0xe34], R8 ;  /* 0x000e340801007387 */ /* 0x000fe80000100800 */
[----:B------:R-:W3:Y:S01]  /*f2d0*/  LDL.LU.64 R4, [R1+0x228] ;  /* 0x0002280001047983 */ /* 0x000ee20000300a00 */
[----:B0-----:R-:W-:-:S03]  /*f2e0*/  IMAD.MOV.U32 R0, RZ, RZ, R9 ;  /* 0x000000ffff007224 */ /* 0x001fc600078e0009 */
[----:B--2---:R-:W-:Y:S04]  /*f2f0*/  STL [R1+0xe3c], R30 ;  /* 0x000e3c1e01007387 */ /* 0x004fe80000100800 */
[----:B------:R0:W-:Y:S04]  /*f300*/  STL [R1+0xe30], R0 ;  /* 0x000e300001007387 */ /* 0x0001e80000100800 */
[----:B------:R-:W2:Y:S01]  /*f310*/  LDL.LU.64 R10, [R1+0x230] ;  /* 0x00023000010a7983 */ /* 0x000ea20000300a00 */
[----:B0-----:R-:W-:-:S03]  /*f320*/  IMAD.MOV.U32 R0, RZ, RZ, R31 ;  /* 0x000000ffff007224 */ /* 0x001fc600078e001f */
[----:B----4-:R-:W-:Y:S04]  /*f330*/  STL [R1+0xe44], R26 ;  /* 0x000e441a01007387 */ /* 0x010fe80000100800 */
[----:B------:R0:W-:Y:S04]  /*f340*/  STL [R1+0xe38], R0 ;  /* 0x000e380001007387 */ /* 0x0001e80000100800 */
[----:B------:R-:W4:Y:S01]  /*f350*/  LDL.LU.64 R32, [R1+0x238] ;  /* 0x0002380001207983 */ /* 0x000f220000300a00 */
[----:B0-----:R-:W-:-:S05]  /*f360*/  IMAD.MOV.U32 R0, RZ, RZ, R27 ;  /* 0x000000ffff007224 */ /* 0x001fca00078e001b */
[----:B------:R0:W-:Y:S04]  /*f370*/  STL [R1+0xe40], R0 ;  /* 0x000e400001007387 */ /* 0x0001e80000100800 */
[----:B------:R1:W-:Y:S04]  /*f380*/  STL [R1+0xe4c], R2 ;  /* 0x000e4c0201007387 */ /* 0x0003e80000100800 */
[----:B------:R-:W4:Y:S01]  /*f390*/  LDL.LU.64 R26, [R1+0x240] ;  /* 0x00024000011a7983 */ /* 0x000f220000300a00 */
[----:B0-----:R-:W-:-:S03]  /*f3a0*/  IMAD.MOV.U32 R0, RZ, RZ, R3 ;  /* 0x000000ffff007224 */ /* 0x001fc600078e0003 */
[----:B---3--:R-:W-:Y:S04]  /*f3b0*/  STL [R1+0xe54], R6 ;  /* 0x000e540601007387 */ /* 0x008fe80000100800 */
[----:B------:R0:W-:Y:S04]  /*f3c0*/  STL [R1+0xe48], R0 ;  /* 0x000e480001007387 */ /* 0x0001e80000100800 */
[----:B-1----:R-:W3:Y:S01]  /*f3d0*/  LDL.LU.64 R2, [R1+0x248] ;  /* 0x0002480001027983 */ /* 0x002ee20000300a00 */
[----:B0-----:R-:W-:-:S03]  /*f3e0*/  IMAD.MOV.U32 R0, RZ, RZ, R7 ;  /* 0x000000ffff007224 */ /* 0x001fc600078e0007 */
[----:B------:R-:W3:Y:S04]  /*f3f0*/  LDL.LU.64 R6, [R1+0x250] ;  /* 0x0002500001067983 */ /* 0x000ee80000300a00 */
[----:B------:R0:W-:Y:S04]  /*f400*/  STL [R1+0xe50], R0 ;  /* 0x000e500001007387 */ /* 0x0001e80000100800 */
[----:B------:R1:W-:Y:S01]  /*f410*/  STL [R1+0xe5c], R48 ;  /* 0x000e5c3001007387 */ /* 0x0003e20000100800 */
[----:B0-----:R-:W-:-:S03]  /*f420*/  IMAD.MOV.U32 R0, RZ, RZ, R49 ;  /* 0x000000ffff007224 */ /* 0x001fc600078e0031 */
[----:B-1----:R-:W3:Y:S04]  /*f430*/  LDL.LU.64 R48, [R1+0x260] ;  /* 0x0002600001307983 */ /* 0x002ee80000300a00 */
        /* <DEDUP_REMOVED lines=9> */
[----:B------:R-:W-:Y:S04]  /*f4d0*/  STL [R1+0xe74], R28 ;  /* 0x000e741c01007387 */ /* 0x000fe80000100800 */
[----:B------:R-:W3:Y:S01]  /*f4e0*/  LDL.LU.64 R8, [R1+0x268] ;  /* 0x0002680001087983 */ /* 0x000ee20000300a00 */
[----:B0-----:R-:W-:-:S05]  /*f4f0*/  IMAD.MOV.U32 R0, RZ, RZ, R29 ;  /* 0x000000ffff007224 */ /* 0x001fca00078e001d */
[----:B------:R0:W-:Y:S04]  /*f500*/  STL [R1+0xe70], R0 ;  /* 0x000e700001007387 */ /* 0x0001e80000100800 */
[----:B------:R-:W-:Y:S04]  /*f510*/  STL [R1+0xe7c], R4 ;  /* 0x000e7c0401007387 */ /* 0x000fe80000100800 */
[----:B------:R-:W3:Y:S01]  /*f520*/  LDL.LU.64 R30, [R1+0x290] ;  /* 0x00029000011e7983 */ /* 0x000ee20000300a00 */
[----:B0-----:R-:W-:-:S05]  /*f530*/  IMAD.MOV.U32 R0, RZ, RZ, R5 ;  /* 0x000000ffff007224 */ /* 0x001fca00078e0005 */
[----:B------:R0:W-:Y:S04]  /*f540*/  STL [R1+0xe78], R0 ;  /* 0x000e780001007387 */ /* 0x0001e80000100800 */
[----:B--2---:R-:W-:Y:S01]  /*f550*/  STL [R1+0xe84], R10 ;  /* 0x000e840a01007387 */ /* 0x004fe20000100800 */
[----:B0-----:R-:W-:-:S03]  /*f560*/  IMAD.MOV.U32 R0, RZ, RZ, R11 ;  /* 0x000000ffff007224 */ /* 0x001fc600078e000b */
[----:B------:R-:W2:Y:S04]  /*f570*/  LDL.LU.64 R28, [R1+0x270] ;  /* 0x00027000011c7983 */ /* 0x000ea80000300a00 */
[----:B------:R-:W2:Y:S04]  /*f580*/  LDL.LU.64 R4, [R1+0x2a8] ;  /* 0x0002a80001047983 */ /* 0x000ea80000300a00 */
[----:B----4-:R-:W-:Y:S04]  /*f590*/  STL [R1+0xe8c], R32 ;  /* 0x000e8c2001007387 */ /* 0x010fe80000100800 */
[----:B------:R0:W-:Y:S02]  /*f5a0*/  STL [R1+0xe80], R0 ;  /* 0x000e800001007387 */ /* 0x0001e40000100800 */
[----:B0-----:R-:W-:-:S05]  /*f5b0*/  IMAD.MOV.U32 R0, RZ, RZ, R33 ;  /* 0x000000ffff007224 */ /* 0x001fca00078e0021 */
[----:B------:R0:W-:Y:S04]  /*f5c0*/  STL [R1+0xe88], R0 ;  /* 0x000e880001007387 */ /* 0x0001e80000100800 */
[----:B------:R1:W-:Y:S01]  /*f5d0*/  STL [R1+0xe94], R26 ;  /* 0x000e941a01007387 */ /* 0x0003e20000100800 */
[----:B0-----:R-:W-:-:S03]  /*f5e0*/  IMAD.MOV.U32 R0, RZ, RZ, R27 ;  /* 0x000000ffff007224 */ /* 0x001fc600078e001b */
[----:B-1----:R-:W4:Y:S04]  /*f5f0*/  LDL.LU.64 R26, [R1+0x280] ;  /* 0x00028000011a7983 */ /* 0x002f280000300a00 */
[----:B------:R0:W-:Y:S04]  /*f600*/  STL [R1+0xe90], R0 ;  /* 0x000e900001007387 */ /* 0x0001e80000100800 */
[----:B---3--:R1:W-:Y:S01]  /*f610*/  STL [R1+0xe9c], R2 ;  /* 0x000e9c0201007387 */ /* 0x0083e20000100800 */
        /* <DEDUP_REMOVED lines=21> */
[----:B------:R-:W-:Y:S04]  /*f770*/  STL [R1+0xecc], R30 ;  /* 0x000ecc1e01007387 */ /* 0x000fe80000100800 */
[----:B------:R0:W-:Y:S04]  /*f780*/  STL [R1+0xec0], R0 ;  /* 0x000ec00001007387 */ /* 0x0001e80000100800 */
[----:B------:R-:W3:Y:S01]  /*f790*/  LDL.LU.64 R10, [R1+0x2a0] ;  /* 0x0002a000010a7983 */ /* 0x000ee20000300a00 */
[----:B0-----:R-:W-:-:S03]  /*f7a0*/  IMAD.MOV.U32 R0, RZ, RZ, R31 ;  /* 0x000000ffff007224 */ /* 0x001fc600078e001f */
[----:B--2---:R-:W-:Y:S04]  /*f7b0*/  STL [R1+0xed4], R28 ;  /* 0x000ed41c01007387 */ /* 0x004fe80000100800 */
[----:B------:R0:W-:Y:S04]  /*f7c0*/  STL [R1+0xec8], R0 ;  /* 0x000ec80001007387 */ /* 0x0001e80000100800 */
[----:B------:R-:W2:Y:S01]  /*f7d0*/  LDL.LU.64 R32, [R1+0x308] ;  /* 0x0003080001207983 */ /* 0x000ea20000300a00 */
[----:B0-----:R-:W-:-:S05]  /*f7e0*/  MOV R0, R29 ;  /* 0x0000001d00007202 */ /* 0x001fca0000000f00 */
[----:B------:R0:W-:Y:S04]  /*f7f0*/  STL [R1+0xed0], R0 ;  /* 0x000ed00001007387 */ /* 0x0001e80000100800 */
[----:B------:R1:W-:Y:S04]  /*f800*/  STL [R1+0xedc], R4 ;  /* 0x000edc0401007387 */ /* 0x0003e80000100800 */
[----:B------:R-:W2:Y:S01]  /*f810*/  LDL.LU.64 R28, [R1+0x2b0] ;  /* 0x0002b000011c7983 */ /* 0x000ea20000300a00 */
[----:B0-----:R-:W-:-:S03]  /*f820*/  IMAD.MOV.U32 R0, RZ, RZ, R5 ;  /* 0x000000ffff007224 */ /* 0x001fc600078e0005 */
[----:B----4-:R-:W-:Y:S04]  /*f830*/  STL [R1+0xee4], R26 ;  /* 0x000ee41a01007387 */ /* 0x010fe80000100800 */
[----:B------:R0:W-:Y:S04]  /*f840*/  STL [R1+0xed8], R0 ;  /* 0x000ed80001007387 */ /* 0x0001e80000100800 */
[----:B-1----:R-:W4:Y:S01]  /*f850*/  LDL.LU.64 R4, [R1+0x320] ;  /* 0x0003200001047983 */ /* 0x002f220000300a00 */
[----:B0-----:R-:W-:-:S03]  /*f860*/  IMAD.MOV.U32 R0, RZ, RZ, R27 ;  /* 0x000000ffff007224 */ /* 0x001fc600078e001b */
[----:B------:R-:W4:Y:S04]  /*f870*/  LDL.LU.64 R26, [R1+0x2b8] ;  /* 0x0002b800011a7983 */ /* 0x000f280000300a00 */
[----:B------:R0:W-:Y:S04]  /*f880*/  STL [R1+0xee0], R0 ;  /* 0x000ee00001007387 */ /* 0x0001e80000100800 */
[----:B---3--:R1:W-:Y:S01]  /*f890*/  STL [R1+0xeec], R2 ;  /* 0x000eec0201007387 */ /* 0x0083e20000100800 */
        /* <DEDUP_REMOVED lines=15> */
[----:B------:R1:W-:Y:S01]  /*f990*/  STL [R1+0xf0c], R52 ;  /* 0x000f0c3401007387 */ /* 0x0003e20000100800 */
[----:B0-----:R-:W-:-:S03]  /*f9a0*/  IMAD.MOV.U32 R0, RZ, RZ, R53 ;  /* 0x000000ffff007224 */ /* 0x001fc600078e0035 */
[----:B------:R-:W3:Y:S04]  /*f9b0*/  LDL.LU.64 R30, [R1+0x360] ;  /* 0x00036000011e7983 */ /* 0x000ee80000300a00 */
[----:B------:R0:W-:Y:S04]  /*f9c0*/  STL [R1+0xf08], R0 ;  /* 0x000f080001007387 */ /* 0x0001e80000100800 */
[----:B------:R-:W-:Y:S04]  /*f9d0*/  STL [R1+0xf14], R10 ;  /* 0x000f140a01007387 */ /* 0x000fe80000100800 */
[----:B------:R-:W3:Y:S04]  /*f9e0*/  LDL.LU.64 R50, [R1+0x2e0] ;  /* 0x0002e00001327983 */ /* 0x000ee80000300a00 */
[----:B-1----:R-:W3:Y:S01]  /*f9f0*/  LDL.LU.64 R52, [R1+0x378] ;  /* 0x0003780001347983 */ /* 0x002ee20000300a00 */
[----:B0-----:R-:W-:-:S03]  /*fa00*/  IMAD.MOV.U32 R0, RZ, RZ, R11 ;  /* 0x000000ffff007224 */ /* 0x001fc600078e000b */
[----:B--2---:R-:W-:Y:S04]  /*fa10*/  STL [R1+0xf1c], R32 ;  /* 0x000f1c2001007387 */ /* 0x004fe80000100800 */
[----:B------:R0:W-:Y:S02]  /*fa20*/  STL [R1+0xf10], R0 ;  /* 0x000f100001007387 */ /* 0x0001e40000100800 */
[----:B0-----:R-:W-:-:S05]  /*fa30*/  IMAD.MOV.U32 R0, RZ, RZ, R33 ;  /* 0x000000ffff007224 */ /* 0x001fca00078e0021 */
[----:B------:R0:W-:Y:S04]  /*fa40*/  STL [R1+0xf18], R0 ;  /* 0x000f180001007387 */ /* 0x0001e80000100800 */
[----:B------:R1:W-:Y:S01]  /*fa50*/  STL [R1+0xf24], R28 ;  /* 0x000f241c01007387 */ /* 0x0003e20000100800 */
[----:B0-----:R-:W-:-:S03]  /*fa60*/  IMAD.MOV.U32 R0, RZ, RZ, R29 ;  /* 0x000000ffff007224 */ /* 0x001fc600078e001d */
[----:B-1----:R-:W2:Y:S04]  /*fa70*/  LDL.LU.64 R28, [R1+0x2e8] ;  /* 0x0002e800011c7983 */ /* 0x002ea80000300a00 */
[----:B------:R0:W-:Y:S04]  /*fa80*/  STL [R1+0xf20], R0 ;  /* 0x000f200001007387 */ /* 0x0001e80000100800 */
[----:B----4-:R1:W-:Y:S01]  /*fa90*/  STL [R1+0xf2c], R4 ;  /* 0x000f2c0401007387 */ /* 0x0103e20000100800 */
[----:B0-----:R-:W-:-:S03]  /*faa0*/  IMAD.MOV.U32 R0, RZ, RZ, R5 ;  /* 0x000000ffff007224 */ /* 0x001fc600078e0005 */
[----:B------:R-:W-:Y:S04]  /*fab0*/  STL [R1+0xf34], R26 ;  /* 0x000f341a01007387 */ /* 0x000fe80000100800 */
[----:B------:R0:W-:Y:S04]  /*fac0*/  STL [R1+0xf28], R0 ;  /* 0x000f280001007387 */ /* 0x0001e80000100800 */
[----:B-1----:R-:W4:Y:S01]  /*fad0*/  LDL.LU.64 R4, [R1+0x390] ;  /* 0x0003900001047983 */ /* 0x002f220000300a00 */
[----:B0-----:R-:W-:-:S03]  /*fae0*/  IMAD.MOV.U32 R0, RZ, RZ, R27 ;  /* 0x000000ffff007224 */ /* 0x001fc600078e001b */
[----:B---3--:R-:W-:Y:S04]  /*faf0*/  STL [R1+0xf3c], R2 ;  /* 0x000f3c0201007387 */ /* 0x008fe80000100800 */
        /* <DEDUP_REMOVED lines=24> */
[----:B------:R1:W-:Y:S04]  /*fc80*/  STL [R1+0xf6c], R52 ;  /* 0x000f6c3401007387 */ /* 0x0003e80000100800 */
[----:B------:R-:W3:Y:S01]  /*fc90*/  LDL.LU.64 R50, [R1+0x318] ;  /* 0x0003180001327983 */ /* 0x000ee20000300a00 */
[----:B0-----:R-:W-:-:S03]  /*fca0*/  IMAD.MOV.U32 R0, RZ, RZ, R53 ;  /* 0x000000ffff007224 */ /* 0x001fc600078e0035 */
[----:B--2---:R-:W-:Y:S04]  /*fcb0*/  STL [R1+0xf74], R28 ;  /* 0x000f741c01007387 */ /* 0x004fe80000100800 */
[----:B------:R0:W-:Y:S04]  /*fcc0*/  STL [R1+0xf68], R0 ;  /* 0x000f680001007387 */ /* 0x0001e80000100800 */
[----:B-1----:R-:W2:Y:S01]  /*fcd0*/  LDL.LU.64 R52, [R1+0x3f0] ;  /* 0x0003f00001347983 */ /* 0x002ea20000300a00 */
[----:B0-----:R-:W-:-:S03]  /*fce0*/  IMAD.MOV.U32 R0, RZ, RZ, R29 ;  /* 0x000000ffff007224 */ /* 0x001fc600078e001d */
[----:B------:R-:W2:Y:S04]  /*fcf0*/  LDL.LU.64 R28, [R1+0x328] ;  /* 0x00032800011c7983 */ /* 0x000ea80000300a00 */
[----:B------:R0:W-:Y:S04]  /*fd00*/  STL [R1+0xf70], R0 ;  /* 0x000f700001007387 */ /* 0x0001e80000100800 */
[----:B----4-:R1:W-:Y:S01]  /*fd10*/  STL [R1+0xf7c], R4 ;  /* 0x000f7c0401007387 */ /* 0x0103e20000100800 */
[----:B0-----:R-:W-:-:S03]  /*fd20*/  IMAD.MOV.U32 R0, RZ, RZ, R5 ;  /* 0x000000ffff007224 */ /* 0x001fc600078e0005 */
[----:B-1----:R-:W4:Y:S04]  /*fd30*/  LDL.LU.64 R4, [R1+0x408] ;  /* 0x0004080001047983 */ /* 0x002f280000300a00 */
        /* <DEDUP_REMOVED lines=13> */
[----:B------:R-:W-:Y:S01]  /*fe10*/  STL [R1+0xf9c], R48 ;  /* 0x000f9c3001007387 */ /* 0x000fe20000100800 */
[----:B0-----:R-:W-:-:S03]  /*fe20*/  IMAD.MOV.U32 R0, RZ, RZ, R49 ;  /* 0x000000ffff007224 */ /* 0x001fc600078e0031 */
[----:B------:R-:W3:Y:S04]  /*fe30*/  LDL.LU.64 R30, [R1+0x438] ;  /* 0x00043800011e7983 */ /* 0x000ee80000300a00 */
[----:B------:R0:W-:Y:S04]  /*fe40*/  STL [R1+0xf98], R0 ;  /* 0x000f980001007387 */ /* 0x0001e80000100800 */
[----:B------:R-:W-:Y:S04]  /*fe50*/  STL [R1+0xfa4], R10 ;  /* 0x000fa40a01007387 */ /* 0x000fe80000100800 */
[----:B------:R-:W3:Y:S01]  /*fe60*/  LDL.LU.64 R6, [R1+0x350] ;  /* 0x0003500001067983 */ /* 0x000ee20000300a00 */
[----:B0-----:R-:W-:-:S03]  /*fe70*/  IMAD.MOV.U32 R0, RZ, RZ, R11 ;  /* 0x000000ffff007224 */ /* 0x001fc600078e000b */
[----:B------:R-:W3:Y:S04]  /*fe80*/  LDL.LU.64 R48, [R1+0x448] ;  /* 0x0004480001307983 */ /* 0x000ee80000300a00 */
[----:B------:R-:W-:Y:S04]  /*fe90*/  STL [R1+0xfac], R32 ;  /* 0x000fac2001007387 */ /* 0x000fe80000100800 */
[----:B------:R0:W-:Y:S02]  /*fea0*/  STL [R1+0xfa0], R0 ;  /* 0x000fa00001007387 */ /* 0x0001e40000100800 */
[----:B0-----:R-:W-:-:S05]  /*feb0*/  MOV R0, R33 ;  /* 0x0000002100007202 */ /* 0x001fca0000000f00 */
[----:B------:R0:W-:Y:S04]  /*fec0*/  STL [R1+0xfa8], R0 ;  /* 0x000fa80001007387 */ /* 0x0001e80000100800 */
[----:B------:R1:W-:Y:S01]  /*fed0*/  STL [R1+0xfb4], R50 ;  /* 0x000fb43201007387 */ /* 0x0003e20000100800 */
[----:B0-----:R-:W-:-:S03]  /*fee0*/  IMAD.MOV.U32 R0, RZ, RZ, R51 ;  /* 0x000000ffff007224 */ /* 0x001fc600078e0033 */
[----:B-1----:R-:W3:Y:S04]  /*fef0*/  LDL.LU.64 R50, [R1+0x358] ;  /* 0x0003580001327983 */ /* 0x002ee80000300a00 */
[----:B------:R2:W-:Y:S02]  /*ff00*/  STL [R1+0xfb0], R0 ;  /* 0x000fb00001007387 */ /* 0x0005e40000100800 */
[----:B--2---:R-:W-:Y:S02]  /*ff10*/  IMAD.MOV.U32 R0, RZ, RZ, R53 ;  /* 0x000000ffff007224 */ /* 0x004fe400078e0035 */
[----:B------:R0:W-:Y:S04]  /*ff20*/  STL [R1+0xfbc], R52 ;  /* 0x000fbc3401007387 */ /* 0x0001e80000100800 */
[----:B------:R-:W-:Y:S04]  /*ff30*/  STL [R1+0xfc4], R28 ;  /* 0x000fc41c01007387 */ /* 0x000fe80000100800 */
[----:B------:R1:W-:Y:S04]  /*ff40*/  STL [R1+0xfb8], R0 ;  /* 0x000fb80001007387 */ /* 0x0003e80000100800 */
[----:B0-----:R-:W2:Y:S01]  /*ff50*/  LDL.LU.64 R52, [R1+0x460] ;  /* 0x0004600001347983 */ /* 0x001ea20000300a00 */
[----:B-1----:R-:W-:-:S03]  /*ff60*/  IMAD.MOV.U32 R0, RZ, RZ, R29 ;  /* 0x000000ffff007224 */ /* 0x002fc600078e001d */
[----:B----4-:R-:W-:Y:S04]  /*ff70*/  STL [R1+0xfcc], R4 ;  /* 0x000fcc0401007387 */ /* 0x010fe80000100800 */
[----:B------:R0:W-:Y:S04]  /*ff80*/  STL [R1+0xfc0], R0 ;  /* 0x000fc00001007387 */ /* 0x0001e80000100800 */
[----:B------:R-:W4:Y:S01]  /*ff90*/  LDL.LU.64 R28, [R1+0x368] ;  /* 0x00036800011c7983 */ /* 0x000f220000300a00 */
        /* <DEDUP_REMOVED lines=25> */
[----:B------:R-:W-:Y:S04]  /*10130*/  STL [R1+0x1004], R50 ;  /* 0x0010043201007387 */ /* 0x000fe80000100800 */
[----:B------:R0:W-:Y:S04]  /*10140*/  STL [R1+0xff8], R0 ;  /* 0x000ff80001007387 */ /* 0x0001e80000100800 */
[----:B-1----:R-:W3:Y:S01]  /*10150*/  LDL.LU.64 R48, [R1+0x4b0] ;  /* 0x0004b00001307983 */ /* 0x002ee20000300a00 */
[----:B0-----:R-:W-:-:S03]  /*10160*/  IMAD.MOV.U32 R0, RZ, RZ, R51 ;  /* 0x000000ffff007224 */ /* 0x001fc600078e0033 */
[----:B------:R-:W3:Y:S04]  /*10170*/  LDL.LU.64 R50, [R1+0x398] ;  /* 0x0003980001327983 */ /* 0x000ee80000300a00 */
[----:B------:R0:W-:Y:S04]  /*10180*/  STL [R1+0x1000], R0 ;  /* 0x0010000001007387 */ /* 0x0001e80000100800 */
[----:B--2---:R1:W-:Y:S01]  /*10190*/  STL [R1+0x100c], R52 ;  /* 0x00100c3401007387 */ /* 0x0043e20000100800 */
[----:B0-----:R-:W-:-:S03]  /*101a0*/  IMAD.MOV.U32 R0, RZ, RZ, R53 ;  /* 0x000000ffff007224 */ /* 0x001fc600078e0035 */
[----:B-1----:R-:W2:Y:S04]  /*101b0*/  LDL.LU.64 R52, [R1+0x4b8] ;  /* 0x0004b80001347983 */ /* 0x002ea80000300a00 */
        /* <DEDUP_REMOVED lines=23> */
[----:B0-----:R-:W-:-:S05]  /*10330*/  IMAD.MOV.U32 R0, RZ, RZ, R33 ;  /* 0x000000ffff007224 */ /* 0x001fca00078e0021 */
        /* <DEDUP_REMOVED lines=18> */
[----:B0-----:R-:W-:-:S03]  /*10460*/  IMAD.MOV.U32 R0, RZ, RZ, R29 ;  /* 0x000000ffff007224 */ /* 0x001fc600078e001d */
[----:B---3--:R-:W-:Y:S04]  /*10470*/  STL [R1+0x106c], R4 ;  /* 0x00106c0401007387 */ /* 0x008fe80000100800 */
        /* <DEDUP_REMOVED lines=14> */
[----:B0-----:R-:W-:-:S05]  /*10560*/  MOV R0, R27 ;  /* 0x0000001b00007202 */ /* 0x001fca0000000f00 */
        /* <DEDUP_REMOVED lines=22> */
[----:B---3--:R-:W-:Y:S04]  /*106d0*/  STL [R1+0x10b4], R28 ;  /* 0x0010b41c01007387 */ /* 0x008fe80000100800 */
        /* <DEDUP_REMOVED lines=38> */
[----:B---3--:R-:W-:Y:S04]  /*10940*/  STL [R1+0x1104], R8 ;  /* 0x0011040801007387 */ /* 0x008fe80000100800 */
        /* <DEDUP_REMOVED lines=32> */
[----:B----4-:R-:W-:Y:S01]  /*10b50*/  STL [R1+0x1144], R50 ;  /* 0x0011443201007387 */ /* 0x010fe20000100800 */
[----:B0-----:R-:W-:-:S03]  /*10b60*/  IMAD.MOV.U32 R0, RZ, RZ, R51 ;  /* 0x000000ffff007224 */ /* 0x001fc600078e0033 */
[----:B------:R-:W4:Y:S04]  /*10b70*/  LDL.LU.64 R8, [R1+0x488] ;  /* 0x0004880001087983 */ /* 0x000f280000300a00 */
[----:B------:R0:W-:Y:S04]  /*10b80*/  STL [R1+0x1140], R0 ;  /* 0x0011400001007387 */ /* 0x0001e80000100800 */
[----:B---3--:R-:W-:Y:S01]  /*10b90*/  STL [R1+0x114c], R52 ;  /* 0x00114c3401007387 */ /* 0x008fe20000100800 */
        /* <DEDUP_REMOVED lines=32> */
[----:B0-----:R-:W-:-:S05]  /*10da0*/  IMAD.MOV.U32 R0, RZ, RZ, R49 ;  /* 0x000000ffff007224 */ /* 0x001fca00078e0031 */
[----:B------:R0:W-:Y:S04]  /*10db0*/  STL [R1+0x1188], R0 ;  /* 0x0011880001007387 */ /* 0x0001e80000100800 */
[----:B----4-:R-:W-:Y:S04]  /*10dc0*/  STL [R1+0x1194], R8 ;  /* 0x0011940801007387 */ /* 0x010fe80000100800 */
        /* <DEDUP_REMOVED lines=31> */
[----:B------:R2:W-:Y:S02]  /*10fc0*/  STL [R1+0x11c8], R0 ;  /* 0x0011c80001007387 */ /* 0x0005e40000100800 */
[----:B--2---:R-:W-:Y:S02]  /*10fd0*/  IMAD.MOV.U32 R0, RZ, RZ, R7 ;  /* 0x000000ffff007224 */ /* 0x004fe400078e0007 */
[----:B------:R-:W-:Y:S04]  /*10fe0*/  STL [R1+0x11d4], R6 ;  /* 0x0011d40601007387 */ /* 0x000fe80000100800 */
[----:B------:R-:W2:Y:S04]  /*10ff0*/  LDL.LU.64 R8, [R1+0x4e8] ;  /* 0x0004e80001087983 */ /* 0x000ea80000300a00 */
        /* <DEDUP_REMOVED lines=36> */
[----:B--2---:R-:W-:Y:S01]  /*11240*/  STL [R1+0x1224], R8 ;  /* 0x0012240801007387 */ /* 0x004fe20000100800 */
[----:B0-----:R-:W-:-:S03]  /*11250*/  IMAD.MOV.U32 R0, RZ, RZ, R9 ;  /* 0x000000ffff007224 */ /* 0x001fc600078e0009 */
[----:B------:R-:W2:Y:S04]  /*11260*/  LDL.LU.64 R2, [R1+0x648] ;  /* 0x0006480001027983 */ /* 0x000ea80000300a00 */
[----:B----4-:R-:W-:Y:S04]  /*11270*/  STL [R1+0x122c], R30 ;  /* 0x00122c1e01007387 */ /* 0x010fe80000100800 */
[----:B------:R0:W-:Y:S04]  /*11280*/  STL [R1+0x1220], R0 ;  /* 0x0012200001007387 */ /* 0x0001e80000100800 */
[----:B------:R-:W4:Y:S01]  /*11290*/  LDL.LU.64 R10, [R1+0x160] ;  /* 0x00016000010a7983 */ /* 0x000f220000300a00 */
[----:B0-----:R-:W-:-:S03]  /*112a0*/  IMAD.MOV.U32 R0, RZ, RZ, R31 ;  /* 0x000000ffff007224 */ /* 0x001fc600078e001f */
[----:B---3--:R-:W-:Y:S04]  /*112b0*/  STL [R1+0x1234], R6 ;  /* 0x0012340601007387 */ /* 0x008fe80000100800 */
        /* <DEDUP_REMOVED lines=32> */
[----:B------:R0:W-:Y:S04]  /*114c0*/  STL [R1+0x1268], R0 ;  /* 0x0012680001007387 */ /* 0x0001e80000100800 */
[----:B----4-:R-:W-:Y:S01]  /*114d0*/  STL [R1+0x1274], R10 ;  /* 0x0012740a01007387 */ /* 0x010fe20000100800 */
[----:B0-----:R-:W-:-:S03]  /*114e0*/  IMAD.MOV.U32 R0, RZ, RZ, R11 ;  /* 0x000000ffff007224 */ /* 0x001fc600078e000b */
[----:B------:R-:W4:Y:S04]  /*114f0*/  LDL.LU.64 R26, [R1+0x548] ;  /* 0x00054800011a7983 */ /* 0x000f280000300a00 */
[----:B------:R-:W4:Y:S04]  /*11500*/  LDL.LU.64 R2, [R1+0x678] ;  /* 0x0006780001027983 */ /* 0x000f280000300a00 */
[----:B---3--:R-:W-:Y:S04]  /*11510*/  STL [R1+0x127c], R32 ;  /* 0x00127c2001007387 */ /* 0x008fe80000100800 */
        /* <DEDUP_REMOVED lines=43> */
[----:B-1----:R-:W3:Y:S04]  /*117d0*/  LDL.LU.64 R2, [R1+0x6a0] ;  /* 0x0006a00001027983 */ /* 0x002ee80000300a00 */
[----:B------:R-:W3:Y:S01]  /*117e0*/  LDL.LU.64 R8, [R1+0x588] ;  /* 0x0005880001087983 */ /* 0x000ee20000300a00 */
        /* <DEDUP_REMOVED lines=10> */
[----:B------:R1:W-:Y:S04]  /*11890*/  STL [R1+0x12ec], R52 ;  /* 0x0012ec3401007387 */ /* 0x0003e80000100800 */
[----:B------:R-:W3:Y:S01]  /*118a0*/  LDL.LU.64 R30, [R1+0x6b0] ;  /* 0x0006b000011e7983 */ /* 0x000ee20000300a00 */
[----:B0-----:R-:W-:-:S03]  /*118b0*/  IMAD.MOV.U32 R0, RZ, RZ, R53 ;  /* 0x000000ffff007224 */ /* 0x001fc600078e0035 */
[----:B-1----:R-:W3:Y:S04]  /*118c0*/  LDL.LU.64 R52, [R1+0x598] ;  /* 0x0005980001347983 */ /* 0x002ee80000300a00 */
[----:B------:R0:W-:Y:S04]  /*118d0*/  STL [R1+0x12e8], R0 ;  /* 0x0012e80001007387 */ /* 0x0001e80000100800 */
[----:B------:R-:W-:Y:S01]  /*118e0*/  STL [R1+0x12f4], R28 ;  /* 0x0012f41c01007387 */ /* 0x000fe20000100800 */
[----:B0-----:R-:W-:-:S03]  /*118f0*/  IMAD.MOV.U32 R0, RZ, RZ, R29 ;  /* 0x000000ffff007224 */ /* 0x001fc600078e001d */
[----:B------:R-:W-:Y:S04]  /*11900*/  STL [R1+0x12fc], R4 ;  /* 0x0012fc0401007387 */ /* 0x000fe80000100800 */
[----:B------:R0:W-:Y:S04]  /*11910*/  STL [R1+0x12f0], R0 ;  /* 0x0012f00001007387 */ /* 0x0001e80000100800 */
[----:B------:R-:W3:Y:S01]  /*11920*/  LDL.LU.64 R6, [R1+0x6b8] ;  /* 0x0006b80001067983 */ /* 0x000ee20000300a00 */
[----:B0-----:R-:W-:-:S03]  /*11930*/  IMAD.MOV.U32 R0, RZ, RZ, R5 ;  /* 0x000000ffff007224 */ /* 0x001fc600078e0005 */
[----:B--2---:R-:W-:Y:S04]  /*11940*/  STL [R1+0x1304], R10 ;  /* 0x0013040a01007387 */ /* 0x004fe80000100800 */
[----:B------:R0:W-:Y:S04]  /*11950*/  STL [R1+0x12f8], R0 ;  /* 0x0012f80001007387 */ /* 0x0001e80000100800 */
[----:B------:R-:W2:Y:S04]  /*11960*/  LDL.LU.64 R28, [R1+0x128] ;  /* 0x00012800011c7983 */ /* 0x000ea80000300a00 */
[----:B------:R-:W2:Y:S01]  /*11970*/  LDL.LU.64 R4, [R1+0x6c0] ;  /* 0x0006c00001047983 */ /* 0x000ea20000300a00 */
[----:B0-----:R-:W-:-:S03]  /*11980*/  IMAD.MOV.U32 R0, RZ, RZ, R11 ;  /* 0x000000ffff007224 */ /* 0x001fc600078e000b */
[----:B----4-:R-:W-:Y:S04]  /*11990*/  STL [R1+0x130c], R32 ;  /* 0x00130c2001007387 */ /* 0x010fe80000100800 */
[----:B------:R0:W-:Y:S02]  /*119a0*/  STL [R1+0x1300], R0 ;  /* 0x0013000001007387 */ /* 0x0001e40000100800 */
[----:B0-----:R-:W-:-:S05]  /*119b0*/  MOV R0, R33 ;  /* 0x0000002100007202 */ /* 0x001fca0000000f00 */
        /* <DEDUP_REMOVED lines=12> */
[----:B------:R0:W-:Y:S02]  /*11a80*/  STL [R1+0x1320], R0 ;  /* 0x0013200001007387 */ /* 0x0001e40000100800 */
[----:B0-----:R-:W-:Y:S02]  /*11a90*/  IMAD.MOV.U32 R0, RZ, RZ, R49 ;  /* 0x000000ffff007224 */ /* 0x001fe400078e0031 */
[----:B------:R-:W3:Y:S04]  /*11aa0*/  LDL.LU.64 R48, [R1+0x120] ;  /* 0x0001200001307983 */ /* 0x000ee80000300a00 */
        /* <DEDUP_REMOVED lines=12> */
[----:B------:R-:W-:Y:S04]  /*11b70*/  STL [R1+0x134c], R6 ;  /* 0x00134c0601007387 */ /* 0x000fe80000100800 */
[----:B------:R-:W3:Y:S01]  /*11b80*/  LDL.LU.64 R34, [R1+0x6d8] ;  /* 0x0006d80001227983 */ /* 0x000ee20000300a00 */
[----:B0-----:R-:W-:-:S03]  /*11b90*/  IMAD.MOV.U32 R0, RZ, RZ, R7 ;  /* 0x000000ffff007224 */ /* 0x001fc600078e0007 */
[----:B------:R-:W3:Y:S04]  /*11ba0*/  LDL.LU.64 R32, [R1+0x6e0] ;  /* 0x0006e00001207983 */ /* 0x000ee80000300a00 */
[----:B------:R0:W-:Y:S04]  /*11bb0*/  STL [R1+0x1348], R0 ;  /* 0x0013480001007387 */ /* 0x0001e80000100800 */
[----:B--2---:R-:W-:Y:S01]  /*11bc0*/  STL [R1+0x1354], R28 ;  /* 0x0013541c01007387 */ /* 0x004fe20000100800 */
[----:B0-----:R-:W-:-:S03]  /*11bd0*/  IMAD.MOV.U32 R0, RZ, RZ, R29 ;  /* 0x000000ffff007224 */ /* 0x001fc600078e001d */
[----:B------:R-:W2:Y:S04]  /*11be0*/  LDL.LU.64 R10, [R1+0x118] ;  /* 0x00011800010a7983 */ /* 0x000ea80000300a00 */
[----:B------:R-:W-:Y:S04]  /*11bf0*/  STL [R1+0x135c], R4 ;  /* 0x00135c0401007387 */ /* 0x000fe80000100800 */
[----:B------:R0:W-:Y:S04]  /*11c00*/  STL [R1+0x1350], R0 ;  /* 0x0013500001007387 */ /* 0x0001e80000100800 */
[----:B------:R-:W2:Y:S01]  /*11c10*/  LDL.LU.64 R8, [R1+0x5d8] ;  /* 0x0005d80001087983 */ /* 0x000ea20000300a00 */
[----:B0-----:R-:W-:-:S05]  /*11c20*/  IMAD.MOV.U32 R0, RZ, RZ, R5 ;  /* 0x000000ffff007224 */ /* 0x001fca00078e0005 */
[----:B------:R0:W-:Y:S04]  /*11c30*/  STL [R1+0x1358], R0 ;  /* 0x0013580001007387 */ /* 0x0001e80000100800 */
[----:B----4-:R-:W-:Y:S01]  /*11c40*/  STL [R1+0x1364], R26 ;  /* 0x0013641a01007387 */ /* 0x010fe20000100800 */
[----:B0-----:R-:W-:-:S03]  /*11c50*/  IMAD.MOV.U32 R0, RZ, RZ, R27 ;  /* 0x000000ffff007224 */ /* 0x001fc600078e001b */
[----:B------:R-:W4:Y:S04]  /*11c60*/  LDL.LU.64 R30, [R1+0x6e8] ;  /* 0x0006e800011e7983 */ /* 0x000f280000300a00 */
[----:B------:R-:W4:Y:S04]  /*11c70*/  LDL.LU.64 R6, [R1+0x110] ;  /* 0x0001100001067983 */ /* 0x000f280000300a00 */
[----:B------:R0:W-:Y:S04]  /*11c80*/  STL [R1+0x1360], R0 ;  /* 0x0013600001007387 */ /* 0x0001e80000100800 */
[----:B---3--:R-:W-:Y:S01]  /*11c90*/  STL [R1+0x136c], R2 ;  /* 0x00136c0201007387 */ /* 0x008fe20000100800 */
[----:B0-----:R-:W-:-:S03]  /*11ca0*/  IMAD.MOV.U32 R0, RZ, RZ, R3 ;  /* 0x000000ffff007224 */ /* 0x001fc600078e0003 */
[----:B------:R-:W3:Y:S04]  /*11cb0*/  LDL.LU.64 R28, [R1+0x6f0] ;  /* 0x0006f000011c7983 */ /* 0x000ee80000300a00 */
[----:B------:R-:W3:Y:S04]  /*11cc0*/  LDL.LU.64 R4, [R1+0x5e8] ;  /* 0x0005e80001047983 */ /* 0x000ee80000300a00 */
[----:B------:R0:W-:Y:S04]  /*11cd0*/  STL [R1+0x1368], R0 ;  /* 0x0013680001007387 */ /* 0x0001e80000100800 */
[----:B------:R-:W-:Y:S01]  /*11ce0*/  STL [R1+0x1374], R48 ;  /* 0x0013743001007387 */ /* 0x000fe20000100800 */
[----:B0-----:R-:W-:-:S03]  /*11cf0*/  IMAD.MOV.U32 R0, RZ, RZ, R49 ;  /* 0x000000ffff007224 */ /* 0x001fc600078e0031 */
[----:B------:R-:W3:Y:S04]  /*11d00*/  LDL.LU.64 R26, [R1+0x6f8] ;  /* 0x0006f800011a7983 */ /* 0x000ee80000300a00 */
[----:B------:R-:W3:Y:S04]  /*11d10*/  LDL.LU.64 R2, [R1+0x108] ;  /* 0x0001080001027983 */ /* 0x000ee80000300a00 */
[----:B------:R0:W-:Y:S02]  /*11d20*/  STL [R1+0x1370], R0 ;  /* 0x0013700001007387 */ /* 0x0001e40000100800 */
[----:B0-----:R-:W0:Y:S01]  /*11d30*/  LDC R0, c[0x0][0x3a8] ;  /* 0x0000ea00ff007b82 */ /* 0x001e220000000800 */
[----:B------:R-:W-:Y:S01]  /*11d40*/  IMAD.MOV.U32 R12, RZ, RZ, R51 ;  /* 0x000000ffff0c7224 */ /* 0x000fe200078e0033 */
[----:B------:R-:W-:Y:S04]  /*11d50*/  STL [R1+0x137c], R50 ;  /* 0x00137c3201007387 */ /* 0x000fe80000100800 */
[----:B------:R-:W3:Y:S04]  /*11d60*/  LDL.LU.64 R48, [R1+0x700] ;  /* 0x0007000001307983 */ /* 0x000ee80000300a00 */
[----:B------:R1:W-:Y:S02]  /*11d70*/  STL [R1+0x1378], R12 ;  /* 0x0013780c01007387 */ /* 0x0003e40000100800 */
[----:B-1----:R-:W-:-:S02]  /*11d80*/  IMAD.MOV.U32 R12, RZ, RZ, R53 ;  /* 0x000000ffff0c7224 */ /* 0x002fc400078e0035 */
[----:B------:R1:W-:Y:S04]  /*11d90*/  STL [R1+0x1384], R52 ;  /* 0x0013843401007387 */ /* 0x0003e80000100800 */
[----:B------:R-:W3:Y:S04]  /*11da0*/  LDL.LU.64 R50, [R1+0x708] ;  /* 0x0007080001327983 */ /* 0x000ee80000300a00 */
[----:B------:R0:W-:Y:S04]  /*11db0*/  STL [R1+0x1380], R12 ;  /* 0x0013800c01007387 */ /* 0x0001e80000100800 */
[----:B------:R-:W-:Y:S04]  /*11dc0*/  STL [R1+0x138c], R34 ;  /* 0x00138c2201007387 */ /* 0x000fe80000100800 */
[----:B-1----:R-:W3:Y:S01]  /*11dd0*/  LDL.LU.64 R52, [R1+0x608] ;  /* 0x0006080001347983 */ /* 0x002ee20000300a00 */
[----:B0-----:R-:W-:-:S03]  /*11de0*/  IMAD.MOV.U32 R12, RZ, RZ, R35 ;  /* 0x000000ffff0c7224 */ /* 0x001fc600078e0023 */
[----:B--2---:R0:W-:Y:S04]  /*11df0*/  STL [R1+0x1394], R10 ;  /* 0x0013940a01007387 */ /* 0x0041e80000100800 */
[----:B------:R-:W-:Y:S04]  /*11e00*/  STL [R1+0x1388], R12 ;  /* 0x0013880c01007387 */ /* 0x000fe80000100800 */
[----:B------:R-:W-:Y:S01]  /*11e10*/  STL [R1+0x139c], R32 ;  /* 0x00139c2001007387 */ /* 0x000fe20000100800 */
[----:B0-----:R-:W-:-:S05]  /*11e20*/  IMAD.MOV.U32 R10, RZ, RZ, R11 ;  /* 0x000000ffff0a7224 */ /* 0x001fca00078e000b */
[----:B------:R0:W-:Y:S04]  /*11e30*/  STL [R1+0x1390], R10 ;  /* 0x0013900a01007387 */ /* 0x0001e80000100800 */
[----:B------:R1:W-:Y:S01]  /*11e40*/  STL [R1+0x13a4], R8 ;  /* 0x0013a40801007387 */ /* 0x0003e20000100800 */
[----:B0-----:R-:W-:Y:S02]  /*11e50*/  IMAD.MOV.U32 R10, RZ, RZ, R33 ;  /* 0x000000ffff0a7224 */ /* 0x001fe400078e0021 */
[----:B-1----:R-:W-:-:S03]  /*11e60*/  IMAD.MOV.U32 R8, RZ, RZ, R9 ;  /* 0x000000ffff087224 */ /* 0x002fc600078e0009 */
[----:B------:R-:W-:Y:S04]  /*11e70*/  STL [R1+0x1398], R10 ;  /* 0x0013980a01007387 */ /* 0x000fe80000100800 */
[----:B----4-:R-:W-:Y:S04]  /*11e80*/  STL [R1+0x13ac], R30 ;  /* 0x0013ac1e01007387 */ /* 0x010fe80000100800 */
[----:B------:R0:W-:Y:S04]  /*11e90*/  STL [R1+0x13a0], R8 ;  /* 0x0013a00801007387 */ /* 0x0001e80000100800 */
[----:B------:R1:W-:Y:S01]  /*11ea0*/  STL [R1+0x13b4], R6 ;  /* 0x0013b40601007387 */ /* 0x0003e20000100800 */
[----:B0-----:R-:W-:-:S02]  /*11eb0*/  IMAD.MOV.U32 R8, RZ, RZ, R31 ;  /* 0x000000ffff087224 */ /* 0x001fc400078e001f */
[----:B-1----:R-:W-:-:S03]  /*11ec0*/  IMAD.MOV.U32 R6, RZ, RZ, R7 ;  /* 0x000000ffff067224 */ /* 0x002fc600078e0007 */
[----:B------:R-:W-:Y:S04]  /*11ed0*/  STL [R1+0x13a8], R8 ;  /* 0x0013a80801007387 */ /* 0x000fe80000100800 */
[----:B---3--:R-:W-:Y:S04]  /*11ee0*/  STL [R1+0x13bc], R28 ;  /* 0x0013bc1c01007387 */ /* 0x008fe80000100800 */
[----:B------:R0:W-:Y:S04]  /*11ef0*/  STL [R1+0x13b0], R6 ;  /* 0x0013b00601007387 */ /* 0x0001e80000100800 */
[----:B------:R1:W-:Y:S01]  /*11f00*/  STL [R1+0x13c4], R4 ;  /* 0x0013c40401007387 */ /* 0x0003e20000100800 */
[----:B0-----:R-:W-:-:S02]  /*11f10*/  IMAD.MOV.U32 R6, RZ, RZ, R29 ;  /* 0x000000ffff067224 */ /* 0x001fc400078e001d */
[----:B-1----:R-:W-:-:S03]  /*11f20*/  IMAD.MOV.U32 R4, RZ, RZ, R5 ;  /* 0x000000ffff047224 */ /* 0x002fc600078e0005 */
[----:B------:R-:W-:Y:S04]  /*11f30*/  STL [R1+0x13b8], R6 ;  /* 0x0013b80601007387 */ /* 0x000fe80000100800 */
[----:B------:R-:W-:Y:S04]  /*11f40*/  STL [R1+0x13cc], R26 ;  /* 0x0013cc1a01007387 */ /* 0x000fe80000100800 */
[----:B------:R0:W-:Y:S04]  /*11f50*/  STL [R1+0x13c0], R4 ;  /* 0x0013c00401007387 */ /* 0x0001e80000100800 */
[----:B------:R1:W-:Y:S01]  /*11f60*/  STL [R1+0x13d4], R2 ;  /* 0x0013d40201007387 */ /* 0x0003e20000100800 */
[----:B0-----:R-:W-:-:S02]  /*11f70*/  IMAD.MOV.U32 R4, RZ, RZ, R27 ;  /* 0x000000ffff047224 */ /* 0x001fc400078e001b */
[----:B-1----:R-:W-:-:S03]  /*11f80*/  IMAD.MOV.U32 R2, RZ, RZ, R3 ;  /* 0x000000ffff027224 */ /* 0x002fc600078e0003 */
[----:B------:R-:W-:Y:S04]  /*11f90*/  STL [R1+0x13c8], R4 ;  /* 0x0013c80401007387 */ /* 0x000fe80000100800 */
[----:B------:R-:W-:Y:S04]  /*11fa0*/  STL [R1+0x13dc], R48 ;  /* 0x0013dc3001007387 */ /* 0x000fe80000100800 */
[----:B------:R0:W-:Y:S01]  /*11fb0*/  STL [R1+0x13d0], R2 ;  /* 0x0013d00201007387 */ /* 0x0001e20000100800 */
[----:B------:R-:W-:Y:S02]  /*11fc0*/  IMAD R6, R0, 0x3f, RZ ;  /* 0x0000003f00067824 */ /* 0x000fe400078e02ff */
[----:B0-----:R-:W-:-:S05]  /*11fd0*/  IMAD.MOV.U32 R2, RZ, RZ, R49 ;  /* 0x000000ffff027224 */ /* 0x001fca00078e0031 */
[----:B------:R0:W-:Y:S01]  /*11fe0*/  STL [R1+0x13d8], R2 ;  /* 0x0013d80201007387 */ /* 0x0001e20000100800 */
[----:B------:R-:W-:-:S03]  /*11ff0*/  MOV R4, R51 ;  /* 0x0000003300047202 */ /* 0x000fc60000000f00 */
[----:B------:R-:W-:Y:S04]  /*12000*/  STL [R1+0x13e4], R24 ;  /* 0x0013e41801007387 */ /* 0x000fe80000100800 */
[----:B------:R-:W-:Y:S01]  /*12010*/  STL [R1+0x13e0], R25 ;  /* 0x0013e01901007387 */ /* 0x000fe20000100800 */
[----:B0-----:R-:W-:-:S03]  /*12020*/  IMAD.WIDE R2, R6, 0x2, R54 ;  /* 0x0000000206027825 */ /* 0x001fc600078e0236 */
[----:B------:R-:W-:Y:S04]  /*12030*/  STL [R1+0x13ec], R50 ;  /* 0x0013ec3201007387 */ /* 0x000fe80000100800 */
[----:B------:R-:W-:Y:S04]  /*12040*/  STL [R1+0x13f4], R52 ;  /* 0x0013f43401007387 */ /* 0x000fe80000100800 */
[----:B------:R0:W-:Y:S04]  /*12050*/  STL [R1+0x13e8], R4 ;  /* 0x0013e80401007387 */ /* 0x0001e80000100800 */
[----:B------:R-:W-:Y:S01]  /*12060*/  STL [R1+0x13fc], R2 ;  /* 0x0013fc0201007387 */ /* 0x000fe20000100800 */
[----:B0-----:R-:W-:-:S05]  /*12070*/  IMAD.MOV.U32 R4, RZ, RZ, R53 ;  /* 0x000000ffff047224 */ /* 0x001fca00078e0035 */
[----:B------:R0:W-:Y:S01]  /*12080*/  STL [R1+0x13f0], R4 ;  /* 0x0013f00401007387 */ /* 0x0001e20000100800 */
[----:B------:R-:W-:-:S03]  /*12090*/  IMAD R10, R0, 0x3e, RZ ;  /* 0x0000003e000a7824 */ /* 0x000fc600078e02ff */
[----:B------:R1:W-:Y:S01]  /*120a0*/  STL [R1+0x13f8], R3 ;  /* 0x0013f80301007387 */ /* 0x0003e20000100800 */
[----:B------:R-:W-:-:S04]  /*120b0*/  IMAD.WIDE R8, R10, 0x2, R54 ;  /* 0x000000020a087825 */ /* 0x000fc800078e0236 */
[----:B0-----:R-:W-:-:S04]  /*120c0*/  IMAD.WIDE R4, R6, 0x2, R58 ;  /* 0x0000000206047825 */ /* 0x001fc800078e023a */
[----:B-1----:R-:W-:-:S04]  /*120d0*/  IMAD.WIDE R2, R6, 0x2, R56 ;  /* 0x0000000206027825 */ /* 0x002fc800078e0238 */
[----:B------:R-:W-:Y:S01]  /*120e0*/  IMAD.WIDE R6, R6, 0x2, R60 ;  /* 0x0000000206067825 */ /* 0x000fe200078e023c */
[----:B------:R-:W-:Y:S04]  /*120f0*/  STL [R1+0x1404], R2 ;  /* 0x0014040201007387 */ /* 0x000fe80000100800 */
[----:B------:R0:W-:Y:S01]  /*12100*/  STL [R1+0x1400], R3 ;  /* 0x0014000301007387 */ /* 0x0001e20000100800 */
[----:B------:R-:W-:-:S03]  /*12110*/  IMAD R11, R0, 0x3d, RZ ;  /* 0x0000003d000b7824 */ /* 0x000fc600078e02ff */
[----:B------:R-:W-:Y:S04]  /*12120*/  STL [R1+0x140c], R4 ;  /* 0x00140c0401007387 */ /* 0x000fe80000100800 */
[----:B------:R1:W-:Y:S01]  /*12130*/  STL [R1+0x1408], R5 ;  /* 0x0014080501007387 */ /* 0x0003e20000100800 */
[----:B0-----:R-:W-:-:S03]  /*12140*/  IMAD.WIDE R2, R10, 0x2, R56 ;  /* 0x000000020a027825 */ /* 0x001fc600078e0238 */
[----:B------:R-:W-:Y:S04]  /*12150*/  STL [R1+0x1414], R6 ;  /* 0x0014140601007387 */ /* 0x000fe80000100800 */
[----:B------:R0:W-:Y:S01]  /*12160*/  STL [R1+0x1410], R7 ;  /* 0x0014100701007387 */ /* 0x0001e20000100800 */
[----:B-1----:R-:W-:-:S03]  /*12170*/  IMAD.WIDE R4, R10, 0x2, R58 ;  /* 0x000000020a047825 */ /* 0x002fc600078e023a */
[----:B------:R-:W-:Y:S04]  /*12180*/  STL [R1+0x141c], R8 ;  /* 0x00141c0801007387 */ /* 0x000fe80000100800 */
[----:B------:R1:W-:Y:S01]  /*12190*/  STL [R1+0x1418], R9 ;  /* 0x0014180901007387 */ /* 0x0003e20000100800 */
[----:B0-----:R-:W-:-:S03]  /*121a0*/  IMAD.WIDE R6, R10, 0x2, R60 ;  /* 0x000000020a067825 */ /* 0x001fc600078e023c */
[----:B------:R-:W-:Y:S04]  /*121b0*/  STL [R1+0x1424], R2 ;  /* 0x0014240201007387 */ /* 0x000fe80000100800 */
[----:B------:R0:W-:Y:S01]  /*121c0*/  STL [R1+0x1420], R3 ;  /* 0x0014200301007387 */ /* 0x0001e20000100800 */
[----:B-1----:R-:W-:-:S03]  /*121d0*/  IMAD.WIDE R8, R11, 0x2, R54 ;  /* 0x000000020b087825 */ /* 0x002fc600078e0236 */
[----:B------:R-:W-:Y:S01]  /*121e0*/  STL [R1+0x142c], R4 ;  /* 0x00142c0401007387 */ /* 0x000fe20000100800 */
[----:B------:R-:W-:-:S03]  /*121f0*/  IMAD R10, R0, 0x3c, RZ ;  /* 0x0000003c000a7824 */ /* 0x000fc600078e02ff */
        /* <DEDUP_REMOVED lines=363> */
[----:B------:R-:W-:-:S03]  /*138b0*/  IMAD.SHL.U32 R10, R0, 0x20, RZ ;  /* 0x00000020000a7824 */ /* 0x000fc600078e00ff */
        /* <DEDUP_REMOVED lines=394> */
[----:B------:R1:W-:Y:S04]  /*15160*/  STL [R1+0x1b7c], R8 ;  /* 0x001b7c0801007387 */ /* 0x0003e80000100800 */
[----:B------:R-:W-:Y:S01]  /*15170*/  STL [R1+0x1b78], R9 ;  /* 0x001b780901007387 */ /* 0x000fe20000100800 */
[----:B0-----:R-:W-:-:S03]  /*15180*/  IMAD.WIDE R6, R11, 0x2, R60 ;  /* 0x000000020b067825 */ /* 0x001fc600078e023c */
[----:B------:R-:W-:Y:S01]  /*15190*/  STL [R1+0x1b84], R2 ;  /* 0x001b840201007387 */ /* 0x000fe20000100800 */
[----:B-1----:R-:W-:-:S03]  /*151a0*/  IMAD.SHL.U32 R8, R0, 0x2, RZ ;  /* 0x0000000200087824 */ /* 0x002fc600078e00ff */
[----:B------:R0:W-:Y:S04]  /*151b0*/  STL [R1+0x1b80], R3 ;  /* 0x001b800301007387 */ /* 0x0001e80000100800 */
        /* <DEDUP_REMOVED lines=9> */
[----:B------:R-:W-:Y:S01]  /*15250*/  STL [R1+0x1ba4], R4 ;  /* 0x001ba40401007387 */ /* 0x000fe20000100800 */
[----:B------:R-:W-:-:S03]  /*15260*/  IMAD.WIDE R8, R8, 0x2, R60 ;  /* 0x0000000208087825 */ /* 0x000fc600078e023c */
[----:B------:R0:W-:Y:S01]  /*15270*/  STL [R1+0x1ba0], R5 ;  /* 0x001ba00501007387 */ /* 0x0001e20000100800 */
[----:B-1----:R-:W-:-:S03]  /*15280*/  IMAD.WIDE R2, R0, 0x2, R54 ;  /* 0x0000000200027825 */ /* 0x002fc600078e0236 */
[----:B------:R-:W-:Y:S04]  /*15290*/  STL [R1+0x1bac], R6 ;  /* 0x001bac0601007387 */ /* 0x000fe80000100800 */
[----:B------:R1:W-:Y:S01]  /*152a0*/  STL [R1+0x1ba8], R7 ;  /* 0x001ba80701007387 */ /* 0x0003e20000100800 */
[----:B0-----:R-:W-:-:S03]  /*152b0*/  IMAD.WIDE R4, R0, 0x2, R56 ;  /* 0x0000000200047825 */ /* 0x001fc600078e0238 */
[----:B------:R-:W-:Y:S04]  /*152c0*/  STL [R1+0x1bb4], R8 ;  /* 0x001bb40801007387 */ /* 0x000fe80000100800 */
[----:B------:R-:W-:Y:S01]  /*152d0*/  STL [R1+0x1bb0], R9 ;  /* 0x001bb00901007387 */ /* 0x000fe20000100800 */
[----:B-1----:R-:W-:-:S03]  /*152e0*/  IMAD.WIDE R6, R0, 0x2, R58 ;  /* 0x0000000200067825 */ /* 0x002fc600078e023a */
[----:B------:R-:W-:Y:S04]  /*152f0*/  STL [R1+0x1bbc], R2 ;  /* 0x001bbc0201007387 */ /* 0x000fe80000100800 */
[----:B------:R0:W-:Y:S04]  /*15300*/  STL [R1+0x1bb8], R3 ;  /* 0x001bb80301007387 */ /* 0x0001e80000100800 */
[----:B------:R-:W-:Y:S04]  /*15310*/  STL [R1+0x1bc4], R4 ;  /* 0x001bc40401007387 */ /* 0x000fe80000100800 */
[----:B------:R-:W-:Y:S01]  /*15320*/  STL [R1+0x1bc0], R5 ;  /* 0x001bc00501007387 */ /* 0x000fe20000100800 */
[----:B0-----:R-:W-:-:S03]  /*15330*/  IMAD.WIDE R2, R0, 0x2, R60 ;  /* 0x0000000200027825 */ /* 0x001fc600078e023c */
[----:B------:R-:W-:Y:S04]  /*15340*/  STL [R1+0x1bcc], R6 ;  /* 0x001bcc0601007387 */ /* 0x000fe80000100800 */
[----:B------:R-:W-:Y:S04]  /*15350*/  STL [R1+0x1bc8], R7 ;  /* 0x001bc80701007387 */ /* 0x000fe80000100800 */
[----:B------:R-:W-:Y:S04]  /*15360*/  STL [R1+0x1bd4], R2 ;  /* 0x001bd40201007387 */ /* 0x000fe80000100800 */
[----:B------:R0:W-:Y:S04]  /*15370*/  STL [R1+0x1bd0], R3 ;  /* 0x001bd00301007387 */ /* 0x0001e80000100800 */
[----:B------:R1:W-:Y:S04]  /*15380*/  STL [R1+0xde0], RZ ;  /* 0x000de0ff01007387 */ /* 0x0003e80000100800 */
        /* <DEDUP_REMOVED lines=417> */
[----:B------:R1:W-:Y:S01]  /*16da0*/  STL [R1+0x964], RZ ;  /* 0x000964ff01007387 */ /* 0x0003e20000100800 */
[----:B------:R-:W2:Y:S03]  /*16db0*/  S2R R61, SR_TID.X ;  /* 0x00000000003d7919 */ /* 0x000ea60000002100 */
        /* <DEDUP_REMOVED lines=29> */
[----:B--2---:R-:W-:-:S03]  /*16f90*/  LOP3.LUT R61, R61, 0x1f, RZ, 0xc0, !PT ;  /* 0x0000001f3d3d7812 */ /* 0x004fc600078ec0ff */
[----:B------:R1:W-:Y:S04]  /*16fa0*/  STL [R1+0x23c], RZ ;  /* 0x00023cff01007387 */ /* 0x0003e80000100800 */
[----:B------:R1:W-:Y:S04]  /*16fb0*/  STL [R1+0xd50], RZ ;  /* 0x000d50ff01007387 */ /* 0x0003e80000100800 */
[----:B------:R1:W-:Y:S04]  /*16fc0*/  STL [R1+0xd54], RZ ;  /* 0x000d54ff01007387 */ /* 0x0003e80000100800 */
[----:B------:R1:W-:Y:S04]  /*16fd0*/  STL [R1+0xd58], RZ ;  /* 0x000d58ff01007387 */ /* 0x0003e80000100800 */
[----:B------:R1:W-:Y:S01]  /*16fe0*/  STL [R1+0xd5c], RZ ;  /* 0x000d5cff01007387 */ /* 0x0003e20000100800 */
[----:B0-----:R-:W-:-:S02]  /*16ff0*/  IMAD.SHL.U32 R3, R61, 0x2, RZ ;  /* 0x000000023d037824 */ /* 0x001fc400078e00ff */
[----:B------:R-:W0:Y:S01]  /*17000*/  LDC R61, c[0x0][0x3ac] ;  /* 0x0000eb00ff3d7b82 */ /* 0x000e220000000800 */
        /* <DEDUP_REMOVED lines=25> */
[----:B0-----:R-:W-:-:S03]  /*171a0*/  IMAD.SHL.U32 R2, R61, 0x40, RZ ;  /* 0x000000403d027824 */ /* 0x001fc600078e00ff */
[----:B------:R1:W-:Y:S04]  /*171b0*/  STL [R1+0x7c4], RZ ;  /* 0x0007c4ff01007387 */ /* 0x0003e80000100800 */
[----:B------:R1:W-:Y:S04]  /*171c0*/  STL [R1+0x7c8], RZ ;  /* 0x0007c8ff01007387 */ /* 0x0003e80000100800 */
[----:B------:R1:W-:Y:S04]  /*171d0*/  STL [R1+0x7cc], RZ ;  /* 0x0007ccff01007387 */ /* 0x0003e80000100800 */
[----:B------:R1:W-:Y:S04]  /*171e0*/  STL [R1+0x7d0], RZ ;  /* 0x0007d0ff01007387 */ /* 0x0003e80000100800 */
[----:B------:R1:W-:Y:S01]  /*171f0*/  STL [R1+0x7d4], RZ ;  /* 0x0007d4ff01007387 */ /* 0x0003e20000100800 */
[----:B------:R-:W0:Y:S03]  /*17200*/  S2R R61, SR_TID.X ;  /* 0x00000000003d7919 */ /* 0x000e260000002100 */
        /* <DEDUP_REMOVED lines=29> */
[----:B0-----:R-:W-:-:S03]  /*173e0*/  LOP3.LUT R60, R61, 0x7, RZ, 0xc0, !PT ;  /* 0x000000073d3c7812 */ /* 0x001fc600078ec0ff */
[----:B------:R1:W-:Y:S04]  /*173f0*/  STL [R1+0x838], RZ ;  /* 0x000838ff01007387 */ /* 0x0003e80000100800 */
[----:B------:R1:W-:Y:S01]  /*17400*/  STL [R1+0x83c], RZ ;  /* 0x00083cff01007387 */ /* 0x0003e20000100800 */
[C---:B--2---:R-:W-:Y:S02]  /*17410*/  IMAD.SHL.U32 R58, R59.reuse, 0x2, RZ ;  /* 0x000000023b3a7824 */ /* 0x044fe400078e00ff */
[----:B------:R-:W-:Y:S02]  /*17420*/  IMAD R61, R60, 0x110, RZ ;  /* 0x000001103c3d7824 */ /* 0x000fe400078e02ff */
[----:B------:R-:W-:Y:S02]  /*17430*/  IMAD.SHL.U32 R4, R0, 0x40, RZ ;  /* 0x0000004000047824 */ /* 0x000fe400078e00ff */
[----:B------:R-:W-:Y:S01]  /*17440*/  IMAD R60, R60, 0x90, RZ ;  /* 0x000000903c3c7824 */ /* 0x000fe200078e02ff */
[----:B------:R-:W-:Y:S01]  /*17450*/  SHF.R.S32.HI R0, RZ, 0x1f, R2 ;  /* 0x0000001fff007819 */ /* 0x000fe20000011402 */
[----:B------:R-:W-:Y:S01]  /*17460*/  IMAD.SHL.U32 R59, R59, 0x80, RZ ;  /* 0x000000803b3b7824 */ /* 0x000fe200078e00ff */
[----:B------:R-:W-:-:S02]  /*17470*/  LOP3.LUT R61, R61, 0x10, R58, 0x78, !PT ;  /* 0x000000103d3d7812 */ /* 0x000fc400078e783a */
[----:B------:R-:W-:Y:S01]  /*17480*/  SHF.R.S32.HI R5, RZ, 0x1f, R4 ;  /* 0x0000001fff057819 */ /* 0x000fe20000011404 */
[----:B------:R-:W-:Y:S01]  /*17490*/  USHF.R.S32.HI UR6, URZ, 0x1f, UR4 ;  /* 0x0000001fff067899 */ /* 0x000fe20008011404 */
[----:B------:R-:W-:Y:S02]  /*174a0*/  LOP3.LUT R60, R60, 0x30, R58, 0x78, !PT ;  /* 0x000000303c3c7812 */ /* 0x000fe400078e783a */
[----:B------:R-:W-:Y:S02]  /*174b0*/  SHF.L.U64.HI R0, R2, 0x1, R0 ;  /* 0x0000000102007819 */ /* 0x000fe40000010200 */
[----:B------:R-:W-:Y:S02]  /*174c0*/  LOP3.LUT R61, R61, 0x800, R59, 0xf8, !PT ;  /* 0x000008003d3d7812 */ /* 0x000fe400078ef83b */
[----:B------:R-:W-:Y:S01]  /*174d0*/  SHF.L.U64.HI R2, R4, 0x1, R5 ;  /* 0x0000000104027819 */ /* 0x000fe20000010205 */
[----:B------:R-:W-:Y:S01]  /*174e0*/  ULEA.HI UR6, UR6, UR4, URZ, 0x6 ;  /* 0x0000000406067291 */ /* 0x000fe2000f8f30ff */
[----:B------:R-:W-:-:S02]  /*174f0*/  LOP3.LUT R4, R3, 0x10, RZ, 0x3c, !PT ;  /* 0x0000001003047812 */ /* 0x000fc400078e3cff */
[C---:B------:R-:W-:Y:S02]  /*17500*/  LOP3.LUT R6, R3.reuse, 0x20, RZ, 0x3c, !PT ;  /* 0x0000002003067812 */ /* 0x040fe400078e3cff */
[----:B------:R-:W-:Y:S02]  /*17510*/  LOP3.LUT R5, R3, 0x30, RZ, 0x3c, !PT ;  /* 0x0000003003057812 */ /* 0x000fe400078e3cff */
[----:B------:R-:W-:Y:S02]  /*17520*/  LOP3.LUT R4, R60, 0x40, RZ, 0x3c, !PT ;  /* 0x000000403c047812 */ /* 0x000fe400078e3cff */
[C---:B------:R-:W-:Y:S02]  /*17530*/  LOP3.LUT R6, R61.reuse, 0x20, RZ, 0x3c, !PT ;  /* 0x000000203d067812 */ /* 0x040fe400078e3cff */
[C---:B------:R-:W-:Y:S02]  /*17540*/  LOP3.LUT R5, R61.reuse, 0x40, RZ, 0x3c, !PT ;  /* 0x000000403d057812 */ /* 0x040fe400078e3cff */
[----:B------:R-:W-:Y:S01]  /*17550*/  LOP3.LUT R4, R61, 0x60, RZ, 0x3c, !PT ;  /* 0x000000603d047812 */ /* 0x000fe200078e3cff */
[----:B-1----:R-:W-:-:S12]  /*17560*/  USHF.R.S32.HI UR6, URZ, 0x6, UR6 ;  /* 0x00000006ff067899 */ /* 0x002fd80008011406 */
.L_x_1:
[----:B------:R-:W2:Y:S01]  /*17570*/  LDL.64 R4, [R1+0xb40] ;  /* 0x000b400001047983 */ /* 0x000ea20000100a00 */
[----:B-----5:R-:W0:Y:S03]  /*17580*/  LDC R29, c[0x0][0x3a0] ;  /* 0x0000e800ff1d7b82 */ /* 0x020e260000000800 */
[----:B--2---:R1:W-:Y:S04]  /*17590*/  STL [R1+0x3980], R5 ;  /* 0x0039800501007387 */ /* 0x0043e80000100800 */
[----:B-1----:R-:W0:Y:S04]  /*175a0*/  LDL R5, [R1+0xde0] ;  /* 0x000de00001057983 */ /* 0x002e280000100800 */
        /* <DEDUP_REMOVED lines=176> */
[----:B------:R-:W-:Y:S01]  /*180b0*/  STL [R1+0x36bc], R7 ;  /* 0x0036bc0701007387 */ /* 0x000fe20000100800 */
[----:B0-----:R-:W-:-:S03]  /*180c0*/  IMAD R29, R5, -0x40, R29 ;  /* 0xffffffc0051d7824 */ /* 0x001fc600078e021d */
[----:B------:R-:W-:Y:S04]  /*180d0*/  STL [R1+0x36b8], R6 ;  /* 0x0036b80601007387 */ /* 0x000fe80000100800 */
[----:B------:R-:W-:Y:S04]  /*180e0*/  STL [R1+0x1f58], R2 ;  /* 0x001f580201007387 */ /* 0x000fe80000100800 */
[----:B------:R0:W-:Y:S04]  /*180f0*/  STL [R1+0x1de0], R0 ;  /* 0x001de00001007387 */ /* 0x0001e80000100800 */
[----:B0-----:R-:W2:Y:S04]  /*18100*/  LDL.LU R0, [R1+0x1410] ;  /* 0x0014100001007983 */ /* 0x001ea80000300800 */
[----:B------:R-:W3:Y:S01]  /*18110*/  LDL.LU R5, [R1+0x3980] ;  /* 0x0039800001057983 */ /* 0x000ee20000300800 */
[----:B------:R-:W-:-:S02]  /*18120*/  ISETP.GT.AND P0, PT, R29, RZ, PT ;  /* 0x000000ff1d00720c */ /* 0x000fc40003f04270 */
[----:B------:R-:W-:Y:S02]  /*18130*/  PRMT R30, RZ, 0x7610, R30 ;  /* 0x00007610ff1e7816 */ /* 0x000fe4000000001e */
[----:B------:R-:W-:Y:S02]  /*18140*/  PRMT R61, RZ, 0x7610, R61 ;  /* 0x00007610ff3d7816 */ /* 0x000fe4000000003d */
[----:B------:R-:W-:-:S07]  /*18150*/  ISETP.GT.AND P1, PT, R29, 0x1, PT ;  /* 0x000000011d00780c */ /* 0x000fce0003f24270 */
[----:B---3--:R-:W3:Y:S04]  /*18160*/  @P0 LDG.E.U16 R30, desc[UR8][R4.64] ;  /* 0x00000008041e0981 */ /* 0x008ee8000c1e1500 */
[----:B---3--:R0:W-:Y:S04]  /*18170*/  STL [R1+0x340], R30 ;  /* 0x0003401e01007387 */ /* 0x0081e80000100800 */
[----:B0-----:R-:W3:Y:S04]  /*18180*/  LDL.LU R30, [R1+0x397c] ;  /* 0x00397c00011e7983 */ /* 0x001ee80000300800 */
[----:B------:R-:W4:Y:S01]  /*18190*/  LDL.64 R4, [R1+0xb38] ;  /* 0x000b380001047983 */ /* 0x000f220000100a00 */
[----:B---3--:R-:W-:-:S03]  /*181a0*/  PRMT R30, RZ, 0x7610, R30 ;  /* 0x00007610ff1e7816 */ /* 0x008fc6000000001e */
[----:B----4-:R-:W3:Y:S04]  /*181b0*/  @P0 LDG.E.U16 R61, desc[UR8][R4.64] ;  /* 0x00000008043d0981 */ /* 0x010ee8000c1e1500 */
        /* <DEDUP_REMOVED lines=12> */
[----:B------:R-:W4:Y:S04]  /*18280*/  LDL R4, [R1+0x1bd0] ;  /* 0x001bd00001047983 */ /* 0x000f280000100800 */
[----:B------:R-:W4:Y:S01]  /*18290*/  LDL R5, [R1+0x1bd4] ;  /* 0x001bd40001057983 */ /* 0x000f220000100800 */
[----:B------:R-:W-:-:S02]  /*182a0*/  ISETP.GT.AND P0, PT, R29, 0x2, PT ;  /* 0x000000021d00780c */ /* 0x000fc40003f04270 */
[----:B---3--:R-:W-:Y:S02]  /*182b0*/  PRMT R61, RZ, 0x7610, R61 ;  /* 0x00007610ff3d7816 */ /* 0x008fe4000000003d */
[----:B----4-:R-:W-:-:S04]  /*182c0*/  @P1 LOP3.LUT R5, R5, R4, RZ, 0x3c, !PT ;  /* 0x0000000405051212 */ /* 0x010fc800078e3cff */
[----:B------:R-:W-:-:S04]  /*182d0*/  @P1 LOP3.LUT R4, R5, R4, RZ, 0x3c, !PT ;  /* 0x0000000405041212 */ /* 0x000fc800078e3cff */
[----:B------:R-:W-:-:S05]  /*182e0*/  @P1 LOP3.LUT R5, R5, R4, RZ, 0x3c, !PT ;  /* 0x0000000405051212 */ /* 0x000fca00078e3cff */
[----:B------:R-:W3:Y:S04]  /*182f0*/  @P1 LDG.E.U16 R30, desc[UR8][R4.64] ;  /* 0x00000008041e1981 */ /* 0x000ee8000c1e1500 */
[----:B---3--:R0:W-:Y:S04]  /*18300*/  STL [R1+0x330], R30 ;  /* 0x0003301e01007387 */ /* 0x0081e80000100800 */
[----:B0-----:R-:W3:Y:S04]  /*18310*/  LDL.LU R30, [R1+0x396c] ;  /* 0x00396c00011e7983 */ /* 0x001ee80000300800 */
[----:B------:R-:W4:Y:S04]  /*18320*/  LDL R4, [R1+0x1bc8] ;  /* 0x001bc80001047983 */ /* 0x000f280000100800 */
[----:B------:R-:W4:Y:S01]  /*18330*/  LDL R5, [R1+0x1bcc] ;  /* 0x001bcc0001057983 */ /* 0x000f220000100800 */
[----:B---3--:R-:W-:-:S02]  /*18340*/  PRMT R30, RZ, 0x7610, R30 ;  /* 0x00007610ff1e7816 */ /* 0x008fc4000000001e */
        /* <DEDUP_REMOVED lines=1090> */
[----:B------:R-:W-:-:S02]  /*1c770*/  PRMT R60, RZ, 0x7610, R60 ;  /* 0x00007610ff3c7816 */ /* 0x000fc4000000003c */
[----:B----4-:R-:W-:-:S04]  /*1c780*/  @P0 LOP3.LUT R5, R5, R4, RZ, 0x3c, !PT ;  /* 0x0000000405050212 */ /* 0x010fc800078e3cff */
[----:B------:R-:W-:-:S04]  /*1c790*/  @P0 LOP3.LUT R4, R5, R4, RZ, 0x3c, !PT ;  /* 0x0000000405040212 */ /* 0x000fc800078e3cff */
[----:B------:R-:W-:-:S05]  /*1c7a0*/  @P0 LOP3.LUT R5, R5, R4, RZ, 0x3c, !PT ;  /* 0x0000000405050212 */ /* 0x000fca00078e3cff */
[----:B------:R-:W4:Y:S04]  /*1c7b0*/  @P0 LDG.E.U16 R61, desc[UR8][R4.64] ;  /* 0x00000008043d0981 */ /* 0x000f28000c1e1500 */
[----:B----4-:R0:W-:Y:S04]  /*1c7c0*/  STL [R1+0xa4], R61 ;  /* 0x0000a43d01007387 */ /* 0x0101e80000100800 */
[----:B0-----:R-:W4:Y:S04]  /*1c7d0*/  LDL.LU R61, [R1+0x3790] ;  /* 0x00379000013d7983 */ /* 0x001f280000300800 */
[----:B------:R-:W2:Y:S04]  /*1c7e0*/  LDL R4, [R1+0x1810] ;  /* 0x0018100001047983 */ /* 0x000ea80000100800 */
[----:B------:R-:W2:Y:S01]  /*1c7f0*/  LDL R5, [R1+0x1814] ;  /* 0x0018140001057983 */ /* 0x000ea20000100800 */
[----:B------:R-:W-:-:S02]  /*1c800*/  PRMT R59, RZ, 0x7610, R59 ;  /* 0x00007610ff3b7816 */ /* 0x000fc4000000003b */
[----:B------:R-:W-:Y:S02]  /*1c810*/  PRMT R58, RZ, 0x7610, R58 ;  /* 0x00007610ff3a7816 */ /* 0x000fe4000000003a */
[----:B------:R-:W-:Y:S02]  /*1c820*/  PRMT R57, RZ, 0x7610, R57 ;  /* 0x00007610ff397816 */ /* 0x000fe40000000039 */
[----:B------:R-:W-:Y:S02]  /*1c830*/  ISETP.GT.AND P0, PT, R29, 0x20, PT ;  /* 0x000000201d00780c */ /* 0x000fe40003f04270 */
[----:B--2---:R-:W-:-:S04]  /*1c840*/  @P1 LOP3.LUT R5, R5, R4, RZ, 0x3c, !PT ;  /* 0x0000000405051212 */ /* 0x004fc800078e3cff */
[----:B------:R-:W-:-:S04]  /*1c850*/  @P1 LOP3.LUT R4, R5, R4, RZ, 0x3c, !PT ;  /* 0x0000000405041212 */ /* 0x000fc800078e3cff */
[----:B------:R-:W-:-:S05]  /*1c860*/  @P1 LOP3.LUT R5, R5, R4, RZ, 0x3c, !PT ;  /* 0x0000000405051212 */ /* 0x000fca00078e3cff */
[----:B------:R-:W2:Y:S04]  /*1c870*/  @P1 LDG.E.U16 R60, desc[UR8][R4.64] ;  /* 0x00000008043c1981 */ /* 0x000ea8000c1e1500 */
[----:B--2---:R0:W-:Y:S04]  /*1c880*/  STL [R1+0x390], R60 ;  /* 0x0003903c01007387 */ /* 0x0041e80000100800 */
[----:B0-----:R-:W2:Y:S04]  /*1c890*/  LDL.LU R60, [R1+0x378c] ;  /* 0x00378c00013c7983 */ /* 0x001ea80000300800 */
[----:B------:R-:W2:Y:S04]  /*1c8a0*/  LDL R4, [R1+0x1808] ;  /* 0x0018080001047983 */ /* 0x000ea80000100800 */
[----:B------:R-:W2:Y:S02]  /*1c8b0*/  LDL R5, [R1+0x180c] ;  /* 0x00180c0001057983 */ /* 0x000ea40000100800 */
        /* <DEDUP_REMOVED lines=15> */
[----:B------:R-:W2:Y:S01]  /*1c9b0*/  LDL R5, [R1+0x17fc] ;  /* 0x0017fc0001057983 */ /* 0x000ea20000100800 */
[----:B------:R-:W-:-:S02]  /*1c9c0*/  PRMT R56, RZ, 0x7610, R56 ;  /* 0x00007610ff387816 */ /* 0x000fc40000000038 */
        /* <DEDUP_REMOVED lines=410> */
[----:B------:R-:W3:Y:S04]  /*1e370*/  LDL R4, [R1+0x1690] ;  /* 0x0016900001047983 */ /* 0x000ee80000100800 */
[----:B------:R-:W3:Y:S01]  /*1e380*/  LDL R5, [R1+0x1694] ;  /* 0x0016940001057983 */ /* 0x000ee20000100800 */
[----:B------:R-:W-:-:S03]  /*1e390*/  PRMT R12, RZ, 0x7610, R12 ;  /* 0x00007610ff0c7816 */ /* 0x000fc6000000000c */
[----:B--2---:R-:W-:Y:S01]  /*1e3a0*/  STL [R1+0x3644], R2 ;  /* 0x0036440201007387 */ /* 0x004fe20000100800 */
[----:B---3--:R-:W-:-:S04]  /*1e3b0*/  @P1 LOP3.LUT R5, R5, R4, RZ, 0x3c, !PT ;  /* 0x0000000405051212 */ /* 0x008fc800078e3cff */
[----:B------:R-:W-:-:S04]  /*1e3c0*/  @P1 LOP3.LUT R4, R5, R4, RZ, 0x3c, !PT ;  /* 0x0000000405041212 */ /* 0x000fc800078e3cff */
[----:B------:R-:W-:-:S05]  /*1e3d0*/  @P1 LOP3.LUT R5, R5, R4, RZ, 0x3c, !PT ;  /* 0x0000000405051212 */ /* 0x000fca00078e3cff */
[----:B------:R-:W2:Y:S04]  /*1e3e0*/  @P1 LDG.E.U16 R12, desc[UR8][R4.64] ;  /* 0x00000008040c1981 */ /* 0x000ea8000c1e1500 */
[----:B--2---:R0:W-:Y:S04]  /*1e3f0*/  STL [R1+0x360], R12 ;  /* 0x0003600c01007387 */ /* 0x0041e80000100800 */
[----:B0-----:R-:W2:Y:S04]  /*1e400*/  LDL.LU R12, [R1+0x36d0] ;  /* 0x0036d000010c7983 */ /* 0x001ea80000300800 */
[----:B------:R-:W3:Y:S04]  /*1e410*/  LDL R4, [R1+0x1688] ;  /* 0x0016880001047983 */ /* 0x000ee80000100800 */
[----:B------:R-:W3:Y:S01]  /*1e420*/  LDL R5, [R1+0x168c] ;  /* 0x00168c0001057983 */ /* 0x000ee20000100800 */
[----:B------:R-:W-:-:S02]  /*1e430*/  PRMT R11, RZ, 0x7610, R11 ;  /* 0x00007610ff0b7816 */ /* 0x000fc4000000000b */
[----:B---3--:R-:W-:-:S04]  /*1e440*/  @P1 LOP3.LUT R5, R5, R4, RZ, 0x3c, !PT ;  /* 0x0000000405051212 */ /* 0x008fc800078e3cff */
[----:B------:R-:W-:-:S04]  /*1e450*/  @P1 LOP3.LUT R4, R5, R4, RZ, 0x3c, !PT ;  /* 0x0000000405041212 */ /* 0x000fc800078e3cff */
[----:B------:R-:W-:-:S05]  /*1e460*/  @P1 LOP3.LUT R5, R5, R4, RZ, 0x3c, !PT ;  /* 0x0000000405051212 */ /* 0x000fca00078e3cff */
[----:B------:R-:W3:Y:S04]  /*1e470*/  @P1 LDG.E.U16 R11, desc[UR8][R4.64] ;  /* 0x00000008040b1981 */ /* 0x000ee8000c1e1500 */
[----:B---3--:R0:W-:Y:S04]  /*1e480*/  STL [R1+0x35c], R11 ;  /* 0x00035c0b01007387 */ /* 0x0081e80000100800 */
[----:B0-----:R-:W3:Y:S04]  /*1e490*/  LDL.LU R11, [R1+0x36cc] ;  /* 0x0036cc00010b7983 */ /* 0x001ee80000300800 */
        /* <DEDUP_REMOVED lines=35> */
[----:B------:R-:W3:Y:S04]  /*1e6d0*/  LDL R4, [R1+0x1660] ;  /* 0x0016600001047983 */ /* 0x000ee80000100800 */
[----:B------:R-:W3:Y:S01]  /*1e6e0*/  LDL R5, [R1+0x1664] ;  /* 0x0016640001057983 */ /* 0x000ee20000100800 */
[----:B------:R-:W-:-:S03]  /*1e6f0*/  PRMT R7, RZ, 0x7610, R7 ;  /* 0x00007610ff077816 */ /* 0x000fc60000000007 */
[----:B--2---:R0:W-:Y:S04]  /*1e700*/  STL [R1+0xc], R30 ;  /* 0x00000c1e01007387 */ /* 0x0041e80000100800 */
[----:B0-----:R-:W2:Y:S01]  /*1e710*/  LDL R30, [R1+0x1644] ;  /* 0x00164400011e7983 */ /* 0x001ea20000100800 */
        /* <DEDUP_REMOVED lines=25> */
[----:B----4-:R-:W-:-:S03]  /*1e8b0*/  PRMT R61, RZ, 0x7610, R61 ;  /* 0x00007610ff3d7816 */ /* 0x010fc6000000003d */
[----:B--2---:R-:W-:Y:S01]  /*1e8c0*/  STL [R1+0x369c], R2 ;  /* 0x00369c0201007387 */ /* 0x004fe20000100800 */
[----:B---3--:R-:W-:-:S04]  /*1e8d0*/  @P1 LOP3.LUT R5, R5, R4, RZ, 0x3c, !PT ;  /* 0x0000000405051212 */ /* 0x008fc800078e3cff */
[----:B------:R-:W-:-:S04]  /*1e8e0*/  @P1 LOP3.LUT R4, R5, R4, RZ, 0x3c, !PT ;  /* 0x0000000405041212 */ /* 0x000fc800078e3cff */
[----:B------:R-:W-:-:S05]  /*1e8f0*/  @P1 LOP3.LUT R5, R5, R4, RZ, 0x3c, !PT ;  /* 0x0000000405051212 */ /* 0x000fca00078e3cff */
[----:B------:R0:W2:Y:S04]  /*1e900*/  @P1 LDG.E.U16 R61, desc[UR8][R4.64] ;  /* 0x00000008043d1981 */ /* 0x0000a8000c1e1500 */
[----:B------:R-:W3:Y:S01]  /*1e910*/  LDL R5, [R1+0x1640] ;  /* 0x0016400001057983 */ /* 0x000ee20000100800 */
[----:B------:R-:W-:Y:S01]  /*1e920*/  PRMT R60, RZ, 0x7610, R60 ;  /* 0x00007610ff3c7816 */ /* 0x000fe2000000003c */
[----:B0-----:R-:W-:Y:S02]  /*1e930*/  @P1 IMAD.MOV.U32 R4, RZ, RZ, R30 ;  /* 0x000000ffff041224 */ /* 0x001fe400078e001e */
[----:B--2---:R0:W-:Y:S01]  /*1e940*/  STL [R1+0x36a0], R61 ;  /* 0x0036a03d01007387 */ /* 0x0041e20000100800 */
[----:B------:R-:W-:-:S03]  /*1e950*/  PRMT R59, RZ, 0x7610, R59 ;  /* 0x00007610ff3b7816 */ /* 0x000fc6000000003b */
[----:B------:R-:W2:Y:S04]  /*1e960*/  LDL R30, [R1+0x1624] ;  /* 0x00162400011e7983 */ /* 0x000ea80000100800 */
[----:B---3--:R1:W3:Y:S04]  /*1e970*/  @P1 LDG.E.U16 R60, desc[UR8][R4.64] ;  /* 0x00000008043c1981 */ /* 0x0082e8000c1e1500 */
[----:B0-----:R-:W4:Y:S04]  /*1e980*/  LDL R61, [R1+0x1634] ;  /* 0x00163400013d7983 */ /* 0x001f280000100800 */
[----:B------:R-:W1:Y:S04]  /*1e990*/  LDL R4, [R1+0x1638] ;  /* 0x0016380001047983 */ /* 0x000e680000100800 */
[----:B------:R-:W1:Y:S01]  /*1e9a0*/  LDL R5, [R1+0x163c] ;  /* 0x00163c0001057983 */ /* 0x000e620000100800 */
[----:B------:R-:W-:-:S02]  /*1e9b0*/  ISETP.GT.AND P0, PT, R29, 0x2e, PT ;  /* 0x0000002e1d00780c */ /* 0x000fc40003f04270 */
[----:B-1----:R-:W-:-:S04]  /*1e9c0*/  @P1 LOP3.LUT R5, R5, R4, RZ, 0x3c, !PT ;  /* 0x0000000405051212 */ /* 0x002fc800078e3cff */
[----:B------:R-:W-:-:S04]  /*1e9d0*/  @P1 LOP3.LUT R4, R5, R4, RZ, 0x3c, !PT ;  /* 0x0000000405041212 */ /* 0x000fc800078e3cff */
[----:B------:R-:W-:Y:S01]  /*1e9e0*/  @P1 LOP3.LUT R5, R5, R4, RZ, 0x3c, !PT ;  /* 0x0000000405051212 */ /* 0x000fe200078e3cff */
[----:B---3--:R-:W-:Y:S04]  /*1e9f0*/  STL [R1+0x36a4], R60 ;  /* 0x0036a43c01007387 */ /* 0x008fe80000100800 */
[----:B------:R4:W3:Y:S04]  /*1ea00*/  @P1 LDG.E.U16 R59, desc[UR8][R4.64] ;  /* 0x00000008043b1981 */ /* 0x0008e8000c1e1500 */
[----:B------:R-:W2:Y:S01]  /*1ea10*/  LDL R5, [R1+0x1630] ;  /* 0x0016300001057983 */ /* 0x000ea20000100800 */
[----:B------:R-:W-:Y:S01]  /*1ea20*/  PRMT R58, RZ, 0x7610, R58 ;  /* 0x00007610ff3a7816 */ /* 0x000fe2000000003a */
[----:B----4-:R-:W-:-:S02]  /*1ea30*/  @P0 IMAD.MOV.U32 R4, RZ, RZ, R61 ;  /* 0x000000ffff040224 */ /* 0x010fc400078e003d */
[----:B---3--:R0:W-:Y:S01]  /*1ea40*/  STL [R1+0x36a8], R59 ;  /* 0x0036a83b01007387 */ /* 0x0081e20000100800 */
[----:B------:R-:W-:-:S03]  /*1ea50*/  PRMT R57, RZ, 0x7610, R57 ;  /* 0x00007610ff397816 */ /* 0x000fc60000000039 */
[----:B------:R-:W3:Y:S04]  /*1ea60*/  LDL R61, [R1+0x161c] ;  /* 0x00161c00013d7983 */ /* 0x000ee80000100800 */
[----:B--2---:R1:W2:Y:S04]  /*1ea70*/  @P0 LDG.E.U16 R58, desc[UR8][R4.64] ;  /* 0x00000008043a0981 */ /* 0x0042a8000c1e1500 */
[----:B0-----:R-:W4:Y:S04]  /*1ea80*/  LDL R59, [R1+0x1614] ;  /* 0x00161400013b7983 */ /* 0x001f280000100800 */
[----:B------:R-:W1:Y:S04]  /*1ea90*/  LDL R4, [R1+0x1628] ;  /* 0x0016280001047983 */ /* 0x000e680000100800 */
[----:B------:R-:W1:Y:S02]  /*1eaa0*/  LDL R5, [R1+0x162c] ;  /* 0x00162c0001057983 */ /* 0x000e640000100800 */
[----:B-1----:R-:W-:-:S04]  /*1eab0*/  @P0 LOP3.LUT R5, R5, R4, RZ, 0x3c, !PT ;  /* 0x0000000405050212 */ /* 0x002fc800078e3cff */
[----:B------:R-:W-:-:S04]  /*1eac0*/  @P0 LOP3.LUT R4, R5, R4, RZ, 0x3c, !PT ;  /* 0x0000000405040212 */ /* 0x000fc800078e3cff */
[----:B------:R-:W-:Y:S01]  /*1ead0*/  @P0 LOP3.LUT R5, R5, R4, RZ, 0x3c, !PT ;  /* 0x0000000405050212 */ /* 0x000fe200078e3cff */
[----:B--2---:R0:W-:Y:S04]  /*1eae0*/  STL [R1+0x3648], R58 ;  /* 0x0036483a01007387 */ /* 0x0041e80000100800 */
[----:B------:R1:W2:Y:S01]  /*1eaf0*/  @P0 LDG.E.U16 R57, desc[UR8][R4.64] ;  /* 0x0000000804390981 */ /* 0x0002a2000c1e1500 */
[----:B------:R-:W-:-:S03]  /*1eb00*/  PRMT R56, RZ, 0x7610, R56 ;  /* 0x00007610ff387816 */ /* 0x000fc60000000038 */
[----:B0-----:R-:W3:Y:S04]  /*1eb10*/  LDL R58, [R1+0x1610] ;  /* 0x00161000013a7983 */ /* 0x001ee80000100800 */
[----:B------:R-:W3:Y:S01]  /*1eb20*/  LDL R5, [R1+0x1620] ;  /* 0x0016200001057983 */ /* 0x000ee20000100800 */
[----:B-1----:R-:W-:-:S03]  /*1eb30*/  @P0 IMAD.MOV.U32 R4, RZ, RZ, R30 ;  /* 0x000000ffff040224 */ /* 0x002fc600078e001e */
[----:B--2---:R0:W-:Y:S01]  /*1eb40*/  STL [R1+0x364c], R57 ;  /* 0x00364c3901007387 */ /* 0x0041e20000100800 */
[----:B------:R-:W-:Y:S02]  /*1eb50*/  ISETP.GT.AND P1, PT, R29, 0x2f, PT ;  /* 0x0000002f1d00780c */ /* 0x000fe40003f24270 */
[----:B------:R-:W-:Y:S02]  /*1eb60*/  PRMT R55, RZ, 0x7610, R55 ;  /* 0x00007610ff377816 */ /* 0x000fe40000000037 */
[----:B------:R-:W-:Y:S01]  /*1eb70*/  PRMT R3, RZ, 0x7610, R3 ;  /* 0x00007610ff037816 */ /* 0x000fe20000000003 */
[----:B------:R-:W2:Y:S04]  /*1eb80*/  LDL R30, [R1+0x1604] ;  /* 0x00160400011e7983 */ /* 0x000ea80000100800 */
[----:B---3--:R1:W3:Y:S04]  /*1eb90*/  @P0 LDG.E.U16 R56, desc[UR8][R4.64] ;  /* 0x0000000804380981 */ /* 0x0082e8000c1e1500 */
[----:B0-----:R-:W2:Y:S04]  /*1eba0*/  LDL R57, [R1+0x160c] ;  /* 0x00160c0001397983 */ /* 0x001ea80000100800 */
[----:B------:R-:W2:Y:S01]  /*1ebb0*/  LDL R5, [R1+0x1618] ;  /* 0x0016180001057983 */ /* 0x000ea20000100800 */
[----:B-1----:R-:W-:-:S05]  /*1ebc0*/  @P0 IMAD.MOV.U32 R4, RZ, RZ, R61 ;  /* 0x000000ffff040224 */ /* 0x002fca00078e003d */
[----:B--2---:R4:W2:Y:S02]  /*1ebd0*/  @P0 LDG.E.U16 R55, desc[UR8][R4.64] ;  /* 0x0000000804370981 */ /* 0x0048a4000c1e1500 */
[----:B----4-:R-:W-:Y:S02]  /*1ebe0*/  @P1 IMAD.MOV.U32 R4, RZ, RZ, R59 ;  /* 0x000000ffff041224 */ /* 0x010fe400078e003b */
[----:B------:R-:W-:-:S05]  /*1ebf0*/  @P1 IMAD.MOV.U32 R5, RZ, RZ, R58 ;  /* 0x000000ffff051224 */ /* 0x000fca00078e003a */
[----:B------:R-:W4:Y:S04]  /*1ec00*/  @P1 LDG.E.U16 R3, desc[UR8][R4.64] ;  /* 0x0000000804031981 */ /* 0x000f28000c1e1500 */
[----:B---3--:R-:W-:Y:S04]  /*1ec10*/  STL [R1+0x3650], R56 ;  /* 0x0036503801007387 */ /* 0x008fe80000100800 */
[----:B------:R-:W3:Y:S04]  /*1ec20*/  LDL R61, [R1+0x15fc] ;  /* 0x0015fc00013d7983 */ /* 0x000ee80000100800 */
[----:B--2---:R-:W-:Y:S04]  /*1ec30*/  STL [R1+0x3654], R55 ;  /* 0x0036543701007387 */ /* 0x004fe80000100800 */
[----:B------:R-:W2:Y:S04]  /*1ec40*/  LDL R59, [R1+0x15f0] ;  /* 0x0015f000013b7983 */ /* 0x000ea80000100800 */
[----:B------:R-:W2:Y:S04]  /*1ec50*/  LDL R58, [R1+0x15f4] ;  /* 0x0015f400013a7983 */ /* 0x000ea80000100800 */
[----:B----4-:R-:W-:Y:S04]  /*1ec60*/  STL [R1+0x350], R3 ;  /* 0x0003500301007387 */ /* 0x010fe80000100800 */
[----:B------:R-:W4:Y:S01]  /*1ec70*/  LDL R5, [R1+0x1608] ;  /* 0x0016080001057983 */ /* 0x000f220000100800 */
[----:B------:R-:W-:Y:S01]  /*1ec80*/  PRMT R31, RZ, 0x7610, R31 ;  /* 0x00007610ff1f7816 */ /* 0x000fe2000000001f */
[----:B------:R-:W-:Y:S01]  /*1ec90*/  @P1 IMAD.MOV.U32 R4, RZ, RZ, R57 ;  /* 0x000000ffff041224 */ /* 0x000fe200078e0039 */
[----:B------:R-:W-:Y:S01]  /*1eca0*/  PRMT R2, RZ, 0x7610, R2 ;  /* 0x00007610ff027816 */ /* 0x000fe20000000002 */
[----:B------:R-:W2:Y:S04]  /*1ecb0*/  LDL R57, [R1+0x15e8] ;  /* 0x0015e80001397983 */ /* 0x000ea80000100800 */
[----:B----4-:R0:W4:Y:S04]  /*1ecc0*/  @P1 LDG.E.U16 R31, desc[UR8][R4.64] ;  /* 0x00000008041f1981 */ /* 0x010128000c1e1500 */
[----:B------:R-:W2:Y:S01]  /*1ecd0*/  LDL R5, [R1+0x1600] ;  /* 0x0016000001057983 */ /* 0x000ea20000100800 */
[----:B0-----:R-:W-:-:S03]  /*1ece0*/  @P1 IMAD.MOV.U32 R4, RZ, RZ, R30 ;  /* 0x000000ffff041224 */ /* 0x001fc600078e001e */
[----:B----4-:R0:W-:Y:S01]  /*1ecf0*/  STL [R1+0x34c], R31 ;  /* 0x00034c1f01007387 */ /* 0x0101e20000100800 */
[----:B------:R-:W-:-:S03]  /*1ed00*/  ISETP.GT.AND P0, PT, R29, 0x30, PT ;  /* 0x000000301d00780c */ /* 0x000fc60003f04270 */
[----:B------:R-:W4:Y:S04]  /*1ed10*/  LDL R30, [R1+0x15e0] ;  /* 0x0015e000011e7983 */ /* 0x000f280000100800 */
[----:B--2---:R3:W2:Y:S04]  /*1ed20*/  @P1 LDG.E.U16 R2, desc[UR8][R4.64] ;  /* 0x0000000804021981 */ /* 0x0046a8000c1e1500 */
[----:B0-----:R-:W4:Y:S04]  /*1ed30*/  LDL R31, [R1+0x15ec] ;  /* 0x0015ec00011f7983 */ /* 0x001f280000100800 */
[----:B------:R-:W4:Y:S01]  /*1ed40*/  LDL R5, [R1+0x15f8] ;  /* 0x0015f80001057983 */ /* 0x000f220000100800 */
[----:B------:R-:W-:Y:S01]  /*1ed50*/  PRMT R60, RZ, 0x7610, R60 ;  /* 0x00007610ff3c7816 */ /* 0x000fe2000000003c */
[----:B---3--:R-:W-:Y:S01]  /*1ed60*/  @P1 IMAD.MOV.U32 R4, RZ, RZ, R61 ;  /* 0x000000ffff041224 */ /* 0x008fe200078e003d */
[----:B------:R-:W-:-:S02]  /*1ed70*/  PRMT R54, RZ, 0x7610, R54 ;  /* 0x00007610ff367816 */ /* 0x000fc40000000036 */
[----:B------:R-:W-:Y:S01]  /*1ed80*/  PRMT R53, RZ, 0x7610, R53 ;  /* 0x00007610ff357816 */ /* 0x000fe20000000035 */
[----:B--2---:R0:W-:Y:S04]  /*1ed90*/  STL [R1+0x348], R2 ;  /* 0x0003480201007387 */ /* 0x0041e80000100800 */
[----:B0-----:R-:W2:Y:S04]  /*1eda0*/  LDL R2, [R1+0x15e4] ;  /* 0x0015e40001027983 */ /* 0x001ea80000100800 */
[----:B----4-:R0:W3:Y:S02]  /*1edb0*/  @P1 LDG.E.U16 R60, desc[UR8][R4.64] ;  /* 0x00000008043c1981 */ /* 0x0100e4000c1e1500 */
[----:B0-----:R-:W-:-:S02]  /*1edc0*/  @P0 IMAD.MOV.U32 R4, RZ, RZ, R58 ;  /* 0x000000ffff040224 */ /* 0x001fc400078e003a */
[----:B------:R-:W-:-:S05]  /*1edd0*/  @P0 IMAD.MOV.U32 R5, RZ, RZ, R59 ;  /* 0x000000ffff050224 */ /* 0x000fca00078e003b */
[----:B------:R0:W4:Y:S02]  /*1ede0*/  @P0 LDG.E.U16 R54, desc[UR8][R4.64] ;  /* 0x0000000804360981 */ /* 0x000124000c1e1500 */
[----:B0-----:R-:W-:Y:S02]  /*1edf0*/  @P0 IMAD.MOV.U32 R4, RZ, RZ, R31 ;  /* 0x000000ffff040224 */ /* 0x001fe400078e001f */
[----:B------:R-:W-:-:S05]  /*1ee00*/  @P0 IMAD.MOV.U32 R5, RZ, RZ, R57 ;  /* 0x000000ffff050224 */ /* 0x000fca00078e0039 */
[----:B------:R0:W4:Y:S01]  /*1ee10*/  @P0 LDG.E.U16 R53, desc[UR8][R4.64] ;  /* 0x0000000804350981 */ /* 0x000122000c1e1500 */
[----:B------:R-:W-:Y:S02]  /*1ee20*/  PRMT R52, RZ, 0x7610, R52 ;  /* 0x00007610ff347816 */ /* 0x000fe40000000034 */
[----:B0-----:R-:W-:Y:S01]  /*1ee30*/  @P0 MOV R5, R30 ;  /* 0x0000001e00050202 */ /* 0x001fe20000000f00 */
[----:B--2---:R-:W-:Y:S01]  /*1ee40*/  @P0 IMAD.MOV.U32 R4, RZ, RZ, R2 ;  /* 0x000000ffff040224 */ /* 0x004fe200078e0002 */
[----:B---3--:R0:W-:Y:S04]  /*1ee50*/  STL [R1+0x344], R60 ;  /* 0x0003443c01007387 */ /* 0x0081e80000100800 */
[----:B------:R-:W2:Y:S04]  /*1ee60*/  LDL R59, [R1+0x15dc] ;  /* 0x0015dc00013b7983 */ /* 0x000ea80000100800 */
[----:B------:R2:W3:Y:S04]  /*1ee70*/  @P0 LDG.E.U16 R52, desc[UR8][R4.64] ;  /* 0x0000000804340981 */ /* 0x0004e8000c1e1500 */
[----:B0-----:R-:W3:Y:S04]  /*1ee80*/  LDL R60, [R1+0x15d8] ;  /* 0x0015d800013c7983 */ /* 0x001ee80000100800 */
[----:B----4-:R-:W-:Y:S04]  /*1ee90*/  STL [R1+0x36ac], R54 ;  /* 0x0036ac3601007387 */ /* 0x010fe80000100800 */
[----:B------:R-:W4:Y:S04]  /*1eea0*/  LDL R58, [R1+0x15d0] ;  /* 0x0015d000013a7983 */ /* 0x000f280000100800 */
[----:B------:R-:W4:Y:S04]  /*1eeb0*/  LDL R57, [R1+0x15d4] ;  /* 0x0015d40001397983 */ /* 0x000f280000100800 */
[----:B------:R0:W-:Y:S04]  /*1eec0*/  STL [R1+0x36b0], R53 ;  /* 0x0036b03501007387 */ /* 0x0001e80000100800 */
[----:B------:R-:W4:Y:S01]  /*1eed0*/  LDL R31, [R1+0x15cc] ;  /* 0x0015cc00011f7983 */ /* 0x000f220000100800 */
[----:B------:R-:W-:-:S03]  /*1eee0*/  ISETP.GT.AND P1, PT, R29, 0x31, PT ;  /* 0x000000311d00780c */ /* 0x000fc60003f24270 */
[----:B------:R-:W4:Y:S04]  /*1eef0*/  LDL R30, [R1+0x15c0] ;  /* 0x0015c000011e7983 */ /* 0x000f280000100800 */
[----:B------:R-:W4:Y:S04]  /*1ef00*/  LDL R2, [R1+0x15c4] ;  /* 0x0015c40001027983 */ /* 0x000f280000100800 */
[----:B0-----:R-:W4:Y:S01]  /*1ef10*/  LDL R53, [R1+0x15c8] ;  /* 0x0015c80001357983 */ /* 0x001f220000100800 */
[----:B------:R-:W-:Y:S02]  /*1ef20*/  PRMT R51, RZ, 0x7610, R51 ;  /* 0x00007610ff337816 */ /* 0x000fe40000000033 */
[----:B------:R-:W-:Y:S01]  /*1ef30*/  PRMT R50, RZ, 0x7610, R50 ;  /* 0x00007610ff327816 */ /* 0x000fe20000000032 */
[----:B--2---:R-:W-:Y:S01]  /*1ef40*/  @P0 IMAD.MOV.U32 R4, RZ, RZ, R59 ;  /* 0x000000ffff040224 */ /* 0x004fe200078e003b */
[----:B---3--:R-:W-:Y:S04]  /*1ef50*/  STL [R1+0x36b4], R52 ;  /* 0x0036b43401007387 */ /* 0x008fe80000100800 */
[----:B------:R-:W2:Y:S01]  /*1ef60*/  LDL R59, [R1+0x15bc] ;  /* 0x0015bc00013b7983 */ /* 0x000ea20000100800 */
[----:B------:R-:W-:-:S03]  /*1ef70*/  @P0 IMAD.MOV.U32 R5, RZ, RZ, R60 ;  /* 0x000000ffff050224 */ /* 0x000fc600078e003c */
[----:B------:R-:W3:Y:S04]  /*1ef80*/  LDL R60, [R1+0x15b8] ;  /* 0x0015b800013c7983 */ /* 0x000ee80000100800 */
[----:B------:R4:W3:Y:S02]  /*1ef90*/  @P0 LDG.E.U16 R51, desc[UR8][R4.64] ;  /* 0x0000000804330981 */ /* 0x0008e4000c1e1500 */
[----:B----4-:R-:W-:Y:S02]  /*1efa0*/  @P1 IMAD.MOV.U32 R4, RZ, RZ, R57 ;  /* 0x000000ffff041224 */ /* 0x010fe400078e0039 */
[----:B------:R-:W-:Y:S01]  /*1efb0*/  @P1 IMAD.MOV.U32 R5, RZ, RZ, R58 ;  /* 0x000000ffff051224 */ /* 0x000fe200078e003a */
[----:B------:R-:W4:Y:S04]  /*1efc0*/  LDL R57, [R1+0x15b4] ;  /* 0x0015b40001397983 */ /* 0x000f280000100800 */
[----:B------:R-:W4:Y:S04]  /*1efd0*/  LDL R58, [R1+0x15b0] ;  /* 0x0015b000013a7983 */ /* 0x000f280000100800 */
[----:B------:R0:W4:Y:S02]  /*1efe0*/  @P1 LDG.E.U16 R50, desc[UR8][R4.64] ;  /* 0x0000000804321981 */ /* 0x000124000c1e1500 */
[----:B0-----:R-:W-:-:S02]  /*1eff0*/  @P1 IMAD.MOV.U32 R4, RZ, RZ, R31 ;  /* 0x000000ffff041224 */ /* 0x001fc400078e001f */
[----:B------:R-:W4:Y:S01]  /*1f000*/  LDL R31, [R1+0x15ac] ;  /* 0x0015ac00011f7983 */ /* 0x000f220000100800 */
[----:B------:R-:W-:-:S03]  /*1f010*/  @P1 IMAD.MOV.U32 R5, RZ, RZ, R53 ;  /* 0x000000ffff051224 */ /* 0x000fc600078e0035 */
[----:B------:R-:W4:Y:S01]  /*1f020*/  LDL R53, [R1+0x15a8] ;  /* 0x0015a80001357983 */ /* 0x000f220000100800 */
[----:B------:R-:W-:Y:S02]  /*1f030*/  PRMT R49, RZ, 0x7610, R49 ;  /* 0x00007610ff317816 */ /* 0x000fe40000000031 */
[----:B------:R-:W-:Y:S02]  /*1f040*/  PRMT R48, RZ, 0x7610, R48 ;  /* 0x00007610ff307816 */ /* 0x000fe40000000030 */
[----:B------:R-:W-:Y:S02]  /*1f050*/  ISETP.GT.AND P0, PT, R29, 0x32, PT ;  /* 0x000000321d00780c */ /* 0x000fe40003f04270 */
[----:B------:R0:W4:Y:S01]  /*1f060*/  @P1 LDG.E.U16 R49, desc[UR8][R4.64] ;  /* 0x0000000804311981 */ /* 0x000122000c1e1500 */
[----:B------:R-:W-:Y:S01]  /*1f070*/  PRMT R47, RZ, 0x7610, R47 ;  /* 0x00007610ff2f7816 */ /* 0x000fe2000000002f */
[----:B0-----:R-:W-:Y:S02]  /*1f080*/  @P1 IMAD.MOV.U32 R4, RZ, RZ, R2 ;  /* 0x000000ffff041224 */ /* 0x001fe400078e0002 */
[----:B------:R-:W-:Y:S01]  /*1f090*/  @P1 IMAD.MOV.U32 R5, RZ, RZ, R30 ;  /* 0x000000ffff051224 */ /* 0x000fe200078e001e */
[----:B------:R-:W4:Y:S04]  /*1f0a0*/  LDL R2, [R1+0x15a4] ;  /* 0x0015a40001027983 */ /* 0x000f280000100800 */
[----:B------:R-:W4:Y:S04]  /*1f0b0*/  LDL R30, [R1+0x15a0] ;  /* 0x0015a000011e7983 */ /* 0x000f280000100800 */
[----:B------:R2:W4:Y:S01]  /*1f0c0*/  @P1 LDG.E.U16 R48, desc[UR8][R4.64] ;  /* 0x0000000804301981 */ /* 0x000522000c1e1500 */
[----:B------:R-:W-:-:S02]  /*1f0d0*/  PRMT R46, RZ, 0x7610, R46 ;  /* 0x00007610ff2e7816 */ /* 0x000fc4000000002e */
[----:B------:R-:W-:Y:S01]  /*1f0e0*/  PRMT R45, RZ, 0x7610, R45 ;  /* 0x00007610ff2d7816 */ /* 0x000fe2000000002d */
[----:B--2---:R-:W-:Y:S02]  /*1f0f0*/  @P1 IMAD.MOV.U32 R4, RZ, RZ, R59 ;  /* 0x000000ffff041224 */ /* 0x004fe400078e003b */
[----:B---3--:R-:W-:-:S05]  /*1f100*/  @P1 IMAD.MOV.U32 R5, RZ, RZ, R60 ;  /* 0x000000ffff051224 */ /* 0x008fca00078e003c */
[----:B------:R4:W2:Y:S02]  /*1f110*/  @P1 LDG.E.U16 R47, desc[UR8][R4.64] ;  /* 0x00000008042f1981 */ /* 0x0008a4000c1e1500 */
[----:B----4-:R-:W-:Y:S02]  /*1f120*/  @P0 IMAD.MOV.U32 R4, RZ, RZ, R57 ;  /* 0x000000ffff040224 */ /* 0x010fe400078e0039 */
[----:B------:R-:W-:Y:S01]  /*1f130*/  @P0 IMAD.MOV.U32 R5, RZ, RZ, R58 ;  /* 0x000000ffff050224 */ /* 0x000fe200078e003a */
[----:B------:R-:W3:Y:S04]  /*1f140*/  LDL R57, [R1+0x159c] ;  /* 0x00159c0001397983 */ /* 0x000ee80000100800 */
[----:B------:R-:W4:Y:S04]  /*1f150*/  LDL R58, [R1+0x1598] ;  /* 0x00159800013a7983 */ /* 0x000f280000100800 */
[----:B------:R0:W2:Y:S02]  /*1f160*/  @P0 LDG.E.U16 R46, desc[UR8][R4.64] ;  /* 0x00000008042e0981 */ /* 0x0000a4000c1e1500 */
[----:B0-----:R-:W-:-:S02]  /*1f170*/  @P0 IMAD.MOV.U32 R4, RZ, RZ, R31 ;  /* 0x000000ffff040224 */ /* 0x001fc400078e001f */
[----:B------:R-:W-:-:S05]  /*1f180*/  @P0 IMAD.MOV.U32 R5, RZ, RZ, R53 ;  /* 0x000000ffff050224 */ /* 0x000fca00078e0035 */
[----:B------:R0:W2:Y:S01]  /*1f190*/  @P0 LDG.E.U16 R45, desc[UR8][R4.64] ;  /* 0x00000008042d0981 */ /* 0x0000a2000c1e1500 */
[----:B------:R-:W-:Y:S02]  /*1f1a0*/  PRMT R44, RZ, 0x7610, R44 ;  /* 0x00007610ff2c7816 */ /* 0x000fe4000000002c */
[----:B------:R-:W-:Y:S01]  /*1f1b0*/  PRMT R43, RZ, 0x7610, R43 ;  /* 0x00007610ff2b7816 */ /* 0x000fe2000000002b */
[----:B0-----:R-:W-:Y:S02]  /*1f1c0*/  @P0 IMAD.MOV.U32 R4, RZ, RZ, R2 ;  /* 0x000000ffff040224 */ /* 0x001fe400078e0002 */
[----:B------:R-:W-:-:S05]  /*1f1d0*/  @P0 IMAD.MOV.U32 R5, RZ, RZ, R30 ;  /* 0x000000ffff050224 */ /* 0x000fca00078e001e */
[----:B------:R3:W2:Y:S02]  /*1f1e0*/  @P0 LDG.E.U16 R44, desc[UR8][R4.64] ;  /* 0x00000008042c0981 */ /* 0x0006a4000c1e1500 */
[----:B---3--:R-:W-:Y:S02]  /*1f1f0*/  @P0 IMAD.MOV.U32 R4, RZ, RZ, R57 ;  /* 0x000000ffff040224 */ /* 0x008fe400078e0039 */
[----:B----4-:R-:W-:Y:S01]  /*1f200*/  @P0 IMAD.MOV.U32 R5, RZ, RZ, R58 ;  /* 0x000000ffff050224 */ /* 0x010fe200078e003a */
[----:B--2---:R-:W-:Y:S04]  /*1f210*/  STL [R1+0x3658], R46 ;  /* 0x0036582e01007387 */ /* 0x004fe80000100800 */
[----:B------:R-:W2:Y:S04]  /*1f220*/  LDL R60, [R1+0x1570] ;  /* 0x00157000013c7983 */ /* 0x000ea80000100800 */
[----:B------:R-:W3:Y:S04]  /*1f230*/  LDL R59, [R1+0x1574] ;  /* 0x00157400013b7983 */ /* 0x000ee80000100800 */
[----:B------:R2:W4:Y:S04]  /*1f240*/  @P0 LDG.E.U16 R43, desc[UR8][R4.64] ;  /* 0x00000008042b0981 */ /* 0x000528000c1e1500 */
[----:B------:R-:W-:Y:S04]  /*1f250*/  STL [R1+0x365c], R45 ;  /* 0x00365c2d01007387 */ /* 0x000fe80000100800 */
[----:B------:R-:W4:Y:S04]  /*1f260*/  LDL R53, [R1+0x1568] ;  /* 0x0015680001357983 */ /* 0x000f280000100800 */
[----:B------:R-:W4:Y:S01]  /*1f270*/  LDL R31, [R1+0x156c] ;  /* 0x00156c00011f7983 */ /* 0x000f220000100800 */
[----:B------:R-:W-:-:S03]  /*1f280*/  ISETP.GT.AND P1, PT, R29, 0x34, PT ;  /* 0x000000341d00780c */ /* 0x000fc60003f24270 */
[----:B------:R-:W4:Y:S04]  /*1f290*/  LDL R30, [R1+0x1560] ;  /* 0x00156000011e7983 */ /* 0x000f280000100800 */
[----:B------:R-:W4:Y:S01]  /*1f2a0*/  LDL R2, [R1+0x1564] ;  /* 0x0015640001027983 */ /* 0x000f220000100800 */
[----:B------:R-:W-:-:S03]  /*1f2b0*/  PRMT R42, RZ, 0x7610, R42 ;  /* 0x00007610ff2a7816 */ /* 0x000fc6000000002a */
[----:B------:R-:W-:Y:S04]  /*1f2c0*/  STL [R1+0x3660], R44 ;  /* 0x0036602c01007387 */ /* 0x000fe80000100800 */
[----:B------:R-:W4:Y:S04]  /*1f2d0*/  LDL R58, [R1+0x1558] ;  /* 0x00155800013a7983 */ /* 0x000f280000100800 */
[----:B------:R-:W4:Y:S01]  /*1f2e0*/  LDL R57, [R1+0x155c] ;  /* 0x00155c0001397983 */ /* 0x000f220000100800 */
[----:B--2---:R-:W-:Y:S02]  /*1f2f0*/  @P1 IMAD.MOV.U32 R5, RZ, RZ, R60 ;  /* 0x000000ffff051224 */ /* 0x004fe400078e003c */
[----:B---3--:R-:W-:Y:S01]  /*1f300*/  @P1 IMAD.MOV.U32 R4, RZ, RZ, R59 ;  /* 0x000000ffff041224 */ /* 0x008fe200078e003b */
[----:B----4-:R-:W-:Y:S04]  /*1f310*/  STL [R1+0x3664], R43 ;  /* 0x0036642b01007387 */ /* 0x010fe80000100800 */
[----:B------:R-:W2:Y:S04]  /*1f320*/  LDL R60, [R1+0x1550] ;  /* 0x00155000013c7983 */ /* 0x000ea80000100800 */
[----:B------:R-:W3:Y:S04]  /*1f330*/  LDL R59, [R1+0x1554] ;  /* 0x00155400013b7983 */ /* 0x000ee80000100800 */
[----:B------:R0:W4:Y:S02]  /*1f340*/  @P1 LDG.E.U16 R42, desc[UR8][R4.64] ;  /* 0x00000008042a1981 */ /* 0x000124000c1e1500 */
[----:B0-----:R-:W-:-:S02]  /*1f350*/  @P1 IMAD.MOV.U32 R5, RZ, RZ, R53 ;  /* 0x000000ffff051224 */ /* 0x001fc400078e0035 */
[----:B------:R-:W-:Y:S01]  /*1f360*/  @P1 IMAD.MOV.U32 R4, RZ, RZ, R31 ;  /* 0x000000ffff041224 */ /* 0x000fe200078e001f */
[----:B------:R-:W4:Y:S04]  /*1f370*/  LDL R53, [R1+0x1548] ;  /* 0x0015480001357983 */ /* 0x000f280000100800 */
[----:B------:R-:W4:Y:S01]  /*1f380*/  LDL R31, [R1+0x154c] ;  /* 0x00154c00011f7983 */ /* 0x000f220000100800 */
[----:B------:R-:W-:Y:S02]  /*1f390*/  PRMT R41, RZ, 0x7610, R41 ;  /* 0x00007610ff297816 */ /* 0x000fe40000000029 */
[----:B------:R-:W-:Y:S02]  /*1f3a0*/  PRMT R40, RZ, 0x7610, R40 ;  /* 0x00007610ff287816 */ /* 0x000fe40000000028 */
[----:B------:R-:W-:-:S02]  /*1f3b0*/  ISETP.GT.AND P0, PT, R29, 0x35, PT ;  /* 0x000000351d00780c */ /* 0x000fc40003f04270 */
[----:B------:R0:W4:Y:S01]  /*1f3c0*/  @P1 LDG.E.U16 R41, desc[UR8][R4.64] ;  /* 0x0000000804291981 */ /* 0x000122000c1e1500 */
[----:B------:R-:W-:Y:S01]  /*1f3d0*/  PRMT R39, RZ, 0x7610, R39 ;  /* 0x00007610ff277816 */ /* 0x000fe20000000027 */
[----:B0-----:R-:W-:Y:S02]  /*1f3e0*/  @P1 IMAD.MOV.U32 R4, RZ, RZ, R2 ;  /* 0x000000ffff041224 */ /* 0x001fe400078e0002 */
[----:B------:R-:W-:Y:S01]  /*1f3f0*/  @P1 IMAD.MOV.U32 R5, RZ, RZ, R30 ;  /* 0x000000ffff051224 */ /* 0x000fe200078e001e */
[----:B------:R-:W4:Y:S04]  /*1f400*/  LDL R2, [R1+0x1544] ;  /* 0x0015440001027983 */ /* 0x000f280000100800 */
[----:B------:R-:W4:Y:S04]  /*1f410*/  LDL R30, [R1+0x1540] ;  /* 0x00154000011e7983 */ /* 0x000f280000100800 */
[----:B------:R0:W4:Y:S01]  /*1f420*/  @P1 LDG.E.U16 R40, desc[UR8][R4.64] ;  /* 0x0000000804281981 */ /* 0x000122000c1e1500 */
[----:B------:R-:W-:Y:S01]  /*1f430*/  PRMT R38, RZ, 0x7610, R38 ;  /* 0x00007610ff267816 */ /* 0x000fe20000000026 */
[----:B0-----:R-:W-:Y:S01]  /*1f440*/  @P1 IMAD.MOV.U32 R4, RZ, RZ, R57 ;  /* 0x000000ffff041224 */ /* 0x001fe200078e0039 */
[----:B------:R-:W-:Y:S01]  /*1f450*/  @P1 MOV R5, R58 ;  /* 0x0000003a00051202 */ /* 0x000fe20000000f00 */
[----:B------:R-:W4:Y:S04]  /*1f460*/  LDL R57, [R1+0x153c] ;  /* 0x00153c0001397983 */ /* 0x000f280000100800 */
[----:B------:R-:W4:Y:S04]  /*1f470*/  LDL R58, [R1+0x1538] ;  /* 0x00153800013a7983 */ /* 0x000f280000100800 */
[----:B------:R2:W4:Y:S02]  /*1f480*/  @P1 LDG.E.U16 R39, desc[UR8][R4.64] ;  /* 0x0000000804271981 */ /* 0x000524000c1e1500 */
[----:B--2---:R-:W-:-:S02]  /*1f490*/  @P0 IMAD.MOV.U32 R5, RZ, RZ, R60 ;  /* 0x000000ffff050224 */ /* 0x004fc400078e003c */
[----:B---3--:R-:W-:Y:S01]  /*1f4a0*/  @P0 IMAD.MOV.U32 R4, RZ, RZ, R59 ;  /* 0x000000ffff040224 */ /* 0x008fe200078e003b */
[----:B------:R-:W-:Y:S02]  /*1f4b0*/  PRMT R37, RZ, 0x7610, R37 ;  /* 0x00007610ff257816 */ /* 0x000fe40000000025 */
[----:B------:R-:W-:Y:S02]  /*1f4c0*/  PRMT R36, RZ, 0x7610, R36 ;  /* 0x00007610ff247816 */ /* 0x000fe40000000024 */
[----:B------:R-:W-:Y:S02]  /*1f4d0*/  ISETP.GT.AND P1, PT, R29, 0x36, PT ;  /* 0x000000361d00780c */ /* 0x000fe40003f24270 */
[----:B------:R-:W-:Y:S01]  /*1f4e0*/  PRMT R35, RZ, 0x7610, R35 ;  /* 0x00007610ff237816 */ /* 0x000fe20000000023 */
[----:B------:R4:W2:Y:S01]  /*1f4f0*/  @P0 LDG.E.U16 R38, desc[UR8][R4.64] ;  /* 0x0000000804260981 */ /* 0x0008a2000c1e1500 */
[----:B------:R-:W-:-:S03]  /*1f500*/  PRMT R34, RZ, 0x7610, R34 ;  /* 0x00007610ff227816 */ /* 0x000fc60000000022 */
[----:B------:R-:W3:Y:S04]  /*1f510*/  LDL R60, [R1+0x14e8] ;  /* 0x0014e800013c7983 */ /* 0x000ee80000100800 */
[----:B------:R-:W2:Y:S01]  /*1f520*/  LDL R59, [R1+0x14ec] ;  /* 0x0014ec00013b7983 */ /* 0x000ea20000100800 */
[----:B----4-:R-:W-:Y:S02]  /*1f530*/  @P0 IMAD.MOV.U32 R5, RZ, RZ, R53 ;  /* 0x000000ffff050224 */ /* 0x010fe400078e0035 */
[----:B------:R-:W-:Y:S01]  /*1f540*/  @P0 IMAD.MOV.U32 R4, RZ, RZ, R31 ;  /* 0x000000ffff040224 */ /* 0x000fe200078e001f */
[----:B------:R-:W4:Y:S04]  /*1f550*/  LDL R53, [R1+0x1530] ;  /* 0x0015300001357983 */ /* 0x000f280000100800 */
[----:B------:R-:W2:Y:S04]  /*1f560*/  LDL R31, [R1+0x1534] ;  /* 0x00153400011f7983 */ /* 0x000ea80000100800 */
[----:B------:R0:W3:Y:S02]  /*1f570*/  @P0 LDG.E.U16 R37, desc[UR8][R4.64] ;  /* 0x0000000804250981 */ /* 0x0000e4000c1e1500 */
[----:B0-----:R-:W-:-:S02]  /*1f580*/  @P0 IMAD.MOV.U32 R4, RZ, RZ, R2 ;  /* 0x000000ffff040224 */ /* 0x001fc400078e0002 */
[----:B------:R-:W-:Y:S01]  /*1f590*/  @P0 IMAD.MOV.U32 R5, RZ, RZ, R30 ;  /* 0x000000ffff050224 */ /* 0x000fe200078e001e */
[----:B------:R-:W3:Y:S04]  /*1f5a0*/  LDL R2, [R1+0x14f4] ;  /* 0x0014f40001027983 */ /* 0x000ee80000100800 */
[----:B------:R-:W3:Y:S04]  /*1f5b0*/  LDL R30, [R1+0x14f0] ;  /* 0x0014f000011e7983 */ /* 0x000ee80000100800 */
[----:B------:R0:W3:Y:S02]  /*1f5c0*/  @P0 LDG.E.U16 R36, desc[UR8][R4.64] ;  /* 0x0000000804240981 */ /* 0x0000e4000c1e1500 */
[----:B0-----:R-:W-:-:S02]  /*1f5d0*/  @P0 IMAD.MOV.U32 R4, RZ, RZ, R57 ;  /* 0x000000ffff040224 */ /* 0x001fc400078e0039 */
[----:B------:R-:W-:Y:S01]  /*1f5e0*/  @P0 IMAD.MOV.U32 R5, RZ, RZ, R58 ;  /* 0x000000ffff050224 */ /* 0x000fe200078e003a */
[----:B------:R-:W3:Y:S04]  /*1f5f0*/  LDL R57, [R1+0x14e4] ;  /* 0x0014e40001397983 */ /* 0x000ee80000100800 */
[----:B------:R-:W3:Y:S04]  /*1f600*/  LDL R58, [R1+0x14e0] ;  /* 0x0014e000013a7983 */ /* 0x000ee80000100800 */
[----:B------:R4:W3:Y:S02]  /*1f610*/  @P0 LDG.E.U16 R35, desc[UR8][R4.64] ;  /* 0x0000000804230981 */ /* 0x0008e4000c1e1500 */
[----:B----4-:R-:W-:-:S02]  /*1f620*/  @P1 IMAD.MOV.U32 R5, RZ, RZ, R53 ;  /* 0x000000ffff051224 */ /* 0x010fc400078e0035 */
[----:B--2---:R-:W-:Y:S01]  /*1f630*/  @P1 IMAD.MOV.U32 R4, RZ, RZ, R31 ;  /* 0x000000ffff041224 */ /* 0x004fe200078e001f */
[----:B------:R-:W-:Y:S01]  /*1f640*/  ISETP.GT.AND P0, PT, R29, 0x38, PT ;  /* 0x000000381d00780c */ /* 0x000fe20003f04270 */
[----:B------:R-:W2:Y:S04]  /*1f650*/  LDL R53, [R1+0x14d8] ;  /* 0x0014d80001357983 */ /* 0x000ea80000100800 */
[----:B------:R3:W4:Y:S04]  /*1f660*/  @P1 LDG.E.U16 R34, desc[UR8][R4.64] ;  /* 0x0000000804221981 */ /* 0x000728000c1e1500 */
[----:B------:R-:W2:Y:S04]  /*1f670*/  LDL R31, [R1+0x14dc] ;  /* 0x0014dc00011f7983 */ /* 0x000ea80000100800 */
[----:B---3--:R-:W-:-:S02]  /*1f680*/  @P0 IMAD.MOV.U32 R4, RZ, RZ, R2 ;  /* 0x000000ffff040224 */ /* 0x008fc400078e0002 */
[----:B------:R-:W-:Y:S01]  /*1f690*/  @P0 IMAD.MOV.U32 R5, RZ, RZ, R30 ;  /* 0x000000ffff050224 */ /* 0x000fe200078e001e */
[----:B------:R-:W-:Y:S02]  /*1f6a0*/  PRMT R28, RZ, 0x7610, R28 ;  /* 0x00007610ff1c7816 */ /* 0x000fe4000000001c */
[----:B------:R-:W-:-:S04]  /*1f6b0*/  PRMT R27, RZ, 0x7610, R27 ;  /* 0x00007610ff1b7816 */ /* 0x000fc8000000001b */
[----:B------:R0:W3:Y:S04]  /*1f6c0*/  @P0 LDG.E.U16 R28, desc[UR8][R4.64] ;  /* 0x00000008041c0981 */ /* 0x0000e8000c1e1500 */
[----:B----4-:R-:W-:Y:S04]  /*1f6d0*/  STL [R1+0x3668], R34 ;  /* 0x0036682201007387 */ /* 0x010fe80000100800 */
[----:B------:R-:W4:Y:S04]  /*1f6e0*/  LDL R30, [R1+0x1470] ;  /* 0x00147000011e7983 */ /* 0x000f280000100800 */
[----:B------:R-:W3:Y:S01]  /*1f6f0*/  LDL R2, [R1+0x1474] ;  /* 0x0014740001027983 */ /* 0x000ee20000100800 */
[----:B0-----:R-:W-:-:S02]  /*1f700*/  @P0 IMAD.MOV.U32 R4, RZ, RZ, R59 ;  /* 0x000000ffff040224 */ /* 0x001fc400078e003b */
[----:B------:R-:W-:Y:S01]  /*1f710*/  @P0 IMAD.MOV.U32 R5, RZ, RZ, R60 ;  /* 0x000000ffff050224 */ /* 0x000fe200078e003c */
[----:B------:R-:W3:Y:S04]  /*1f720*/  LDL R59, [R1+0x146c] ;  /* 0x00146c00013b7983 */ /* 0x000ee80000100800 */
[----:B------:R-:W3:Y:S04]  /*1f730*/  LDL R60, [R1+0x1468] ;  /* 0x00146800013c7983 */ /* 0x000ee80000100800 */
[----:B------:R0:W3:Y:S01]  /*1f740*/  @P0 LDG.E.U16 R27, desc[UR8][R4.64] ;  /* 0x00000008041b0981 */ /* 0x0000e2000c1e1500 */
[----:B------:R-:W-:-:S02]  /*1f750*/  PRMT R26, RZ, 0x7610, R26 ;  /* 0x00007610ff1a7816 */ /* 0x000fc4000000001a */
[----:B------:R-:W-:Y:S02]  /*1f760*/  ISETP.GT.AND P2, PT, R29, 0x3c, PT ;  /* 0x0000003c1d00780c */ /* 0x000fe40003f44270 */
[----:B------:R-:W-:Y:S01]  /*1f770*/  PRMT R25, RZ, 0x7610, R25 ;  /* 0x00007610ff197816 */ /* 0x000fe20000000019 */
[----:B0-----:R-:W-:Y:S02]  /*1f780*/  @P0 IMAD.MOV.U32 R4, RZ, RZ, R57 ;  /* 0x000000ffff040224 */ /* 0x001fe400078e0039 */
[----:B------:R-:W-:Y:S01]  /*1f790*/  @P0 IMAD.MOV.U32 R5, RZ, RZ, R58 ;  /* 0x000000ffff050224 */ /* 0x000fe200078e003a */
[----:B------:R-:W3:Y:S04]  /*1f7a0*/  LDL R57, [R1+0x1464] ;  /* 0x0014640001397983 */ /* 0x000ee80000100800 */
[----:B------:R-:W3:Y:S04]  /*1f7b0*/  LDL R58, [R1+0x1460] ;  /* 0x00146000013a7983 */ /* 0x000ee80000100800 */
[----:B------:R2:W3:Y:S02]  /*1f7c0*/  @P0 LDG.E.U16 R26, desc[UR8][R4.64] ;  /* 0x00000008041a0981 */ /* 0x0004e4000c1e1500 */
[----:B--2---:R-:W-:-:S02]  /*1f7d0*/  @P0 IMAD.MOV.U32 R4, RZ, RZ, R31 ;  /* 0x000000ffff040224 */ /* 0x004fc400078e001f */
[----:B------:R-:W-:Y:S01]  /*1f7e0*/  @P0 IMAD.MOV.U32 R5, RZ, RZ, R53 ;  /* 0x000000ffff050224 */ /* 0x000fe200078e0035 */
[----:B------:R-:W2:Y:S04]  /*1f7f0*/  LDL R31, [R1+0x145c] ;  /* 0x00145c00011f7983 */ /* 0x000ea80000100800 */
[----:B------:R-:W2:Y:S04]  /*1f800*/  LDL R53, [R1+0x1458] ;  /* 0x0014580001357983 */ /* 0x000ea80000100800 */
[----:B------:R4:W2:Y:S02]  /*1f810*/  @P0 LDG.E.U16 R25, desc[UR8][R4.64] ;  /* 0x0000000804190981 */ /* 0x0008a4000c1e1500 */
[----:B----4-:R-:W-:-:S02]  /*1f820*/  @P2 IMAD.MOV.U32 R5, RZ, RZ, R30 ;  /* 0x000000ffff052224 */ /* 0x010fc400078e001e */
[----:B---3--:R-:W-:Y:S01]  /*1f830*/  @P2 IMAD.MOV.U32 R4, RZ, RZ, R2 ;  /* 0x000000ffff042224 */ /* 0x008fe200078e0002 */
[----:B------:R-:W3:Y:S04]  /*1f840*/  LDL R30, [R1+0x1528] ;  /* 0x00152800011e7983 */ /* 0x000ee80000100800 */
[----:B------:R-:W4:Y:S01]  /*1f850*/  LDL R2, [R1+0x152c] ;  /* 0x00152c0001027983 */ /* 0x000f220000100800 */
[----:B------:R-:W-:Y:S02]  /*1f860*/  PRMT R24, RZ, 0x7610, R24 ;  /* 0x00007610ff187816 */ /* 0x000fe40000000018 */
[----:B------:R-:W-:-:S04]  /*1f870*/  PRMT R23, RZ, 0x7610, R23 ;  /* 0x00007610ff177816 */ /* 0x000fc80000000017 */
[----:B------:R0:W4:Y:S01]  /*1f880*/  @P2 LDG.E.U16 R24, desc[UR8][R4.64] ;  /* 0x0000000804182981 */ /* 0x000122000c1e1500 */
[----:B------:R-:W-:Y:S01]  /*1f890*/  PRMT R22, RZ, 0x7610, R22 ;  /* 0x00007610ff167816 */ /* 0x000fe20000000016 */
[----:B0-----:R-:W-:Y:S02]  /*1f8a0*/  @P2 IMAD.MOV.U32 R4, RZ, RZ, R59 ;  /* 0x000000ffff042224 */ /* 0x001fe400078e003b */
[----:B------:R-:W-:Y:S01]  /*1f8b0*/  @P2 IMAD.MOV.U32 R5, RZ, RZ, R60 ;  /* 0x000000ffff052224 */ /* 0x000fe200078e003c */
[----:B------:R-:W-:Y:S02]  /*1f8c0*/  PRMT R21, RZ, 0x7610, R21 ;  /* 0x00007610ff157816 */ /* 0x000fe40000000015 */
[----:B------:R-:W-:Y:S01]  /*1f8d0*/  PRMT R33, RZ, 0x7610, R33 ;  /* 0x00007610ff217816 */ /* 0x000fe20000000021 */
[----:B------:R-:W4:Y:S04]  /*1f8e0*/  LDL R60, [R1+0x14d0] ;  /* 0x0014d000013c7983 */ /* 0x000f280000100800 */
[----:B------:R0:W4:Y:S04]  /*1f8f0*/  @P2 LDG.E.U16 R23, desc[UR8][R4.64] ;  /* 0x0000000804172981 */ /* 0x000128000c1e1500 */
[----:B------:R-:W4:Y:S01]  /*1f900*/  LDL R59, [R1+0x14d4] ;  /* 0x0014d400013b7983 */ /* 0x000f220000100800 */
[----:B0-----:R-:W-:-:S02]  /*1f910*/  @P2 IMAD.MOV.U32 R4, RZ, RZ, R57 ;  /* 0x000000ffff042224 */ /* 0x001fc400078e0039 */
[----:B------:R-:W-:Y:S01]  /*1f920*/  @P2 IMAD.MOV.U32 R5, RZ, RZ, R58 ;  /* 0x000000ffff052224 */ /* 0x000fe200078e003a */
[----:B------:R-:W4:Y:S04]  /*1f930*/  LDL R57, [R1+0x14cc] ;  /* 0x0014cc0001397983 */ /* 0x000f280000100800 */
[----:B------:R-:W4:Y:S04]  /*1f940*/  LDL R58, [R1+0x14c8] ;  /* 0x0014c800013a7983 */ /* 0x000f280000100800 */
[----:B------:R2:W4:Y:S02]  /*1f950*/  @P2 LDG.E.U16 R22, desc[UR8][R4.64] ;  /* 0x0000000804162981 */ /* 0x000524000c1e1500 */
[----:B--2---:R-:W-:Y:S01]  /*1f960*/  @P2 IMAD.MOV.U32 R4, RZ, RZ, R31 ;  /* 0x000000ffff042224 */ /* 0x004fe200078e001f */
[----:B------:R-:W-:-:S02]  /*1f970*/  @P2 MOV R5, R53 ;  /* 0x0000003500052202 */ /* 0x000fc40000000f00 */
[----:B------:R-:W-:Y:S01]  /*1f980*/  ISETP.GT.AND P0, PT, R29, 0x39, PT ;  /* 0x000000391d00780c */ /* 0x000fe20003f04270 */
[----:B------:R-:W2:Y:S04]  /*1f990*/  LDL R53, [R1+0x14c0] ;  /* 0x0014c00001357983 */ /* 0x000ea80000100800 */
[----:B------:R3:W2:Y:S04]  /*1f9a0*/  @P2 LDG.E.U16 R21, desc[UR8][R4.64] ;  /* 0x0000000804152981 */ /* 0x0006a8000c1e1500 */
[----:B------:R-:W2:Y:S01]  /*1f9b0*/  LDL R31, [R1+0x14c4] ;  /* 0x0014c400011f7983 */ /* 0x000ea20000100800 */
[----:B---3--:R-:W-:-:S02]  /*1f9c0*/  @P1 IMAD.MOV.U32 R5, RZ, RZ, R30 ;  /* 0x000000ffff051224 */ /* 0x008fc400078e001e */
[----:B----4-:R-:W-:Y:S01]  /*1f9d0*/  @P1 IMAD.MOV.U32 R4, RZ, RZ, R2 ;  /* 0x000000ffff041224 */ /* 0x010fe200078e0002 */
[----:B------:R-:W3:Y:S04]  /*1f9e0*/  LDL R30, [R1+0x14b8] ;  /* 0x0014b800011e7983 */ /* 0x000ee80000100800 */
[----:B------:R-:W4:Y:S04]  /*1f9f0*/  LDL R2, [R1+0x14bc] ;  /* 0x0014bc0001027983 */ /* 0x000f280000100800 */
[----:B------:R0:W3:Y:S01]  /*1fa00*/  @P1 LDG.E.U16 R33, desc[UR8][R4.64] ;  /* 0x0000000804211981 */ /* 0x0000e2000c1e1500 */
[----:B------:R-:W-:-:S02]  /*1fa10*/  PRMT R20, RZ, 0x7610, R20 ;  /* 0x00007610ff147816 */ /* 0x000fc40000000014 */
[----:B------:R-:W-:Y:S01]  /*1fa20*/  PRMT R19, RZ, 0x7610, R19 ;  /* 0x00007610ff137816 */ /* 0x000fe20000000013 */
[----:B0-----:R-:W-:Y:S02]  /*1fa30*/  @P0 IMAD.MOV.U32 R5, RZ, RZ, R60 ;  /* 0x000000ffff050224 */ /* 0x001fe400078e003c */
[----:B------:R-:W-:-:S05]  /*1fa40*/  @P0 IMAD.MOV.U32 R4, RZ, RZ, R59 ;  /* 0x000000ffff040224 */ /* 0x000fca00078e003b */
[----:B------:R0:W4:Y:S02]  /*1fa50*/  @P0 LDG.E.U16 R20, desc[UR8][R4.64] ;  /* 0x0000000804140981 */ /* 0x000124000c1e1500 */
[----:B0-----:R-:W-:Y:S02]  /*1fa60*/  @P0 IMAD.MOV.U32 R4, RZ, RZ, R57 ;  /* 0x000000ffff040224 */ /* 0x001fe400078e0039 */
[----:B------:R-:W-:-:S05]  /*1fa70*/  @P0 IMAD.MOV.U32 R5, RZ, RZ, R58 ;  /* 0x000000ffff050224 */ /* 0x000fca00078e003a */
[----:B------:R2:W4:Y:S02]  /*1fa80*/  @P0 LDG.E.U16 R19, desc[UR8][R4.64] ;  /* 0x0000000804130981 */ /* 0x000524000c1e1500 */
[----:B--2---:R-:W-:Y:S02]  /*1fa90*/  @P0 IMAD.MOV.U32 R5, RZ, RZ, R53 ;  /* 0x000000ffff050224 */ /* 0x004fe400078e0035 */
[----:B---3--:R0:W-:Y:S04]  /*1faa0*/  STL [R1+0x366c], R33 ;  /* 0x00366c2101007387 */ /* 0x0081e80000100800 */
[----:B------:R-:W2:Y:S04]  /*1fab0*/  LDL R61, [R1+0x1450] ;  /* 0x00145000013d7983 */ /* 0x000ea80000100800 */
[----:B------:R-:W3:Y:S04]  /*1fac0*/  LDL R60, [R1+0x1454] ;  /* 0x00145400013c7983 */ /* 0x000ee80000100800 */
[----:B------:R-:W3:Y:S04]  /*1fad0*/  LDL R59, [R1+0x1448] ;  /* 0x00144800013b7983 */ /* 0x000ee80000100800 */
[----:B------:R-:W3:Y:S04]  /*1fae0*/  LDL R58, [R1+0x144c] ;  /* 0x00144c00013a7983 */ /* 0x000ee80000100800 */
[----:B------:R-:W3:Y:S04]  /*1faf0*/  LDL R57, [R1+0x1440] ;  /* 0x0014400001397983 */ /* 0x000ee80000100800 */
[----:B------:R-:W3:Y:S01]  /*1fb00*/  LDL R53, [R1+0x1444] ;  /* 0x0014440001357983 */ /* 0x000ee20000100800 */
[----:B------:R-:W-:-:S02]  /*1fb10*/  PRMT R18, RZ, 0x7610, R18 ;  /* 0x00007610ff127816 */ /* 0x000fc40000000012 */
[----:B------:R-:W-:Y:S01]  /*1fb20*/  ISETP.GT.AND P2, PT, R29, 0x3d, PT ;  /* 0x0000003d1d00780c */ /* 0x000fe20003f44270 */
[----:B------:R-:W-:Y:S01]  /*1fb30*/  @P0 IMAD.MOV.U32 R4, RZ, RZ, R31 ;  /* 0x000000ffff040224 */ /* 0x000fe200078e001f */
[----:B------:R-:W-:Y:S01]  /*1fb40*/  PRMT R17, RZ, 0x7610, R17 ;  /* 0x00007610ff117816 */ /* 0x000fe20000000011 */
[----:B0-----:R-:W3:Y:S04]  /*1fb50*/  LDL R33, [R1+0x1438] ;  /* 0x0014380001217983 */ /* 0x001ee80000100800 */
[----:B------:R4:W3:Y:S04]  /*1fb60*/  @P0 LDG.E.U16 R18, desc[UR8][R4.64] ;  /* 0x0000000804120981 */ /* 0x0008e8000c1e1500 */
[----:B------:R-:W3:Y:S01]  /*1fb70*/  LDL R31, [R1+0x143c] ;  /* 0x00143c00011f7983 */ /* 0x000ee20000100800 */
[----:B------:R-:W-:Y:S01]  /*1fb80*/  PRMT R16, RZ, 0x7610, R16 ;  /* 0x00007610ff107816 */ /* 0x000fe20000000010 */
[----:B----4-:R-:W-:-:S02]  /*1fb90*/  @P0 IMAD.MOV.U32 R4, RZ, RZ, R2 ;  /* 0x000000ffff040224 */ /* 0x010fc400078e0002 */
[----:B------:R-:W-:Y:S01]  /*1fba0*/  @P0 IMAD.MOV.U32 R5, RZ, RZ, R30 ;  /* 0x000000ffff050224 */ /* 0x000fe200078e001e */
[----:B------:R-:W4:Y:S04]  /*1fbb0*/  LDL R2, [R1+0x1524] ;  /* 0x0015240001027983 */ /* 0x000f280000100800 */
[----:B------:R-:W4:Y:S04]  /*1fbc0*/  LDL R30, [R1+0x1520] ;  /* 0x00152000011e7983 */ /* 0x000f280000100800 */
[----:B------:R2:W4:Y:S01]  /*1fbd0*/  @P0 LDG.E.U16 R17, desc[UR8][R4.64] ;  /* 0x0000000804110981 */ /* 0x000522000c1e1500 */
[----:B------:R-:W-:Y:S01]  /*1fbe0*/  PRMT R15, RZ, 0x7610, R15 ;  /* 0x00007610ff0f7816 */ /* 0x000fe2000000000f */
[----:B--2---:R-:W-:-:S02]  /*1fbf0*/  @P2 IMAD.MOV.U32 R5, RZ, RZ, R61 ;  /* 0x000000ffff052224 */ /* 0x004fc400078e003d */
[----:B---3--:R-:W-:-:S05]  /*1fc00*/  @P2 IMAD.MOV.U32 R4, RZ, RZ, R60 ;  /* 0x000000ffff042224 */ /* 0x008fca00078e003c */
[----:B------:R0:W2:Y:S02]  /*1fc10*/  @P2 LDG.E.U16 R16, desc[UR8][R4.64] ;  /* 0x0000000804102981 */ /* 0x0000a4000c1e1500 */
[----:B0-----:R-:W-:Y:S02]  /*1fc20*/  @P2 IMAD.MOV.U32 R4, RZ, RZ, R58 ;  /* 0x000000ffff042224 */ /* 0x001fe400078e003a */
[----:B------:R-:W-:Y:S01]  /*1fc30*/  @P2 IMAD.MOV.U32 R5, RZ, RZ, R59 ;  /* 0x000000ffff052224 */ /* 0x000fe200078e003b */
[----:B------:R-:W3:Y:S04]  /*1fc40*/  LDL R58, [R1+0x151c] ;  /* 0x00151c00013a7983 */ /* 0x000ee80000100800 */
[----:B------:R-:W2:Y:S04]  /*1fc50*/  LDL R59, [R1+0x1518] ;  /* 0x00151800013b7983 */ /* 0x000ea80000100800 */
[----:B------:R0:W2:Y:S02]  /*1fc60*/  @P2 LDG.E.U16 R15, desc[UR8][R4.64] ;  /* 0x00000008040f2981 */ /* 0x0000a4000c1e1500 */
[----:B0-----:R-:W-:-:S02]  /*1fc70*/  @P2 IMAD.MOV.U32 R4, RZ, RZ, R53 ;  /* 0x000000ffff042224 */ /* 0x001fc400078e0035 */
[----:B------:R-:W-:Y:S01]  /*1fc80*/  @P2 IMAD.MOV.U32 R5, RZ, RZ, R57 ;  /* 0x000000ffff052224 */ /* 0x000fe200078e0039 */
[----:B------:R-:W2:Y:S04]  /*1fc90*/  LDL R53, [R1+0x14b4] ;  /* 0x0014b40001357983 */ /* 0x000ea80000100800 */
[----:B------:R-:W2:Y:S01]  /*1fca0*/  LDL R57, [R1+0x14b0] ;  /* 0x0014b00001397983 */ /* 0x000ea20000100800 */
[----:B------:R-:W-:Y:S02]  /*1fcb0*/  PRMT R14, RZ, 0x7610, R14 ;  /* 0x00007610ff0e7816 */ /* 0x000fe4000000000e */
[----:B------:R-:W-:-:S04]  /*1fcc0*/  PRMT R13, RZ, 0x7610, R13 ;  /* 0x00007610ff0d7816 */ /* 0x000fc8000000000d */
[----:B------:R0:W2:Y:S01]  /*1fcd0*/  @P2 LDG.E.U16 R14, desc[UR8][R4.64] ;  /* 0x00000008040e2981 */ /* 0x0000a2000c1e1500 */
[----:B------:R-:W-:Y:S02]  /*1fce0*/  PRMT R32, RZ, 0x7610, R32 ;  /* 0x00007610ff207816 */ /* 0x000fe40000000020 */
[----:B------:R-:W-:Y:S01]  /*1fcf0*/  ISETP.GT.AND P0, PT, R29, 0x3a, PT ;  /* 0x0000003a1d00780c */ /* 0x000fe20003f04270 */
[----:B0-----:R-:W-:Y:S02]  /*1fd00*/  @P2 IMAD.MOV.U32 R4, RZ, RZ, R31 ;  /* 0x000000ffff042224 */ /* 0x001fe400078e001f */
[----:B------:R-:W-:Y:S01]  /*1fd10*/  @P2 IMAD.MOV.U32 R5, RZ, RZ, R33 ;  /* 0x000000ffff052224 */ /* 0x000fe200078e0021 */
[----:B------:R-:W-:Y:S02]  /*1fd20*/  PRMT R12, RZ, 0x7610, R12 ;  /* 0x00007610ff0c7816 */ /* 0x000fe4000000000c */
[----:B------:R-:W-:Y:S01]  /*1fd30*/  PRMT R11, RZ, 0x7610, R11 ;  /* 0x00007610ff0b7816 */ /* 0x000fe2000000000b */
[----:B------:R-:W2:Y:S04]  /*1fd40*/  LDL R33, [R1+0x14a8] ;  /* 0x0014a80001217983 */ /* 0x000ea80000100800 */
[----:B------:R4:W2:Y:S04]  /*1fd50*/  @P2 LDG.E.U16 R13, desc[UR8][R4.64] ;  /* 0x00000008040d2981 */ /* 0x0008a8000c1e1500 */
[----:B------:R-:W2:Y:S01]  /*1fd60*/  LDL R31, [R1+0x14ac] ;  /* 0x0014ac00011f7983 */ /* 0x000ea20000100800 */
[----:B----4-:R-:W-:-:S02]  /*1fd70*/  @P1 IMAD.MOV.U32 R4, RZ, RZ, R2 ;  /* 0x000000ffff041224 */ /* 0x010fc400078e0002 */
[----:B------:R-:W-:Y:S01]  /*1fd80*/  @P1 IMAD.MOV.U32 R5, RZ, RZ, R30 ;  /* 0x000000ffff051224 */ /* 0x000fe200078e001e */
[----:B------:R-:W4:Y:S04]  /*1fd90*/  LDL R2, [R1+0x14a4] ;  /* 0x0014a40001027983 */ /* 0x000f280000100800 */
[----:B------:R-:W4:Y:S04]  /*1fda0*/  LDL R30, [R1+0x14a0] ;  /* 0x0014a000011e7983 */ /* 0x000f280000100800 */
[----:B------:R3:W4:Y:S02]  /*1fdb0*/  @P1 LDG.E.U16 R32, desc[UR8][R4.64] ;  /* 0x0000000804201981 */ /* 0x000724000c1e1500 */
[----:B---3--:R-:W-:-:S02]  /*1fdc0*/  @P1 IMAD.MOV.U32 R4, RZ, RZ, R58 ;  /* 0x000000ffff041224 */ /* 0x008fc400078e003a */
[----:B--2---:R-:W-:-:S05]  /*1fdd0*/  @P1 IMAD.MOV.U32 R5, RZ, RZ, R59 ;  /* 0x000000ffff051224 */ /* 0x004fca00078e003b */
[----:B------:R0:W2:Y:S02]  /*1fde0*/  @P1 LDG.E.U16 R12, desc[UR8][R4.64] ;  /* 0x00000008040c1981 */ /* 0x0000a4000c1e1500 */
[----:B0-----:R-:W-:Y:S02]  /*1fdf0*/  @P0 IMAD.MOV.U32 R4, RZ, RZ, R53 ;  /* 0x000000ffff040224 */ /* 0x001fe400078e0035 */
[----:B------:R-:W-:-:S05]  /*1fe00*/  @P0 IMAD.MOV.U32 R5, RZ, RZ, R57 ;  /* 0x000000ffff050224 */ /* 0x000fca00078e0039 */
[----:B------:R0:W3:Y:S01]  /*1fe10*/  @P0 LDG.E.U16 R11, desc[UR8][R4.64] ;  /* 0x00000008040b0981 */ /* 0x0000e2000c1e1500 */
[----:B------:R-:W-:Y:S02]  /*1fe20*/  PRMT R10, RZ, 0x7610, R10 ;  /* 0x00007610ff0a7816 */ /* 0x000fe4000000000a */
[----:B0-----:R-:W-:Y:S01]  /*1fe30*/  @P0 MOV R5, R33 ;  /* 0x0000002100050202 */ /* 0x001fe20000000f00 */
[----:B------:R-:W-:-:S05]  /*1fe40*/  @P0 IMAD.MOV.U32 R4, RZ, RZ, R31 ;  /* 0x000000ffff040224 */ /* 0x000fca00078e001f */
[----:B------:R0:W3:Y:S04]  /*1fe50*/  @P0 LDG.E.U16 R10, desc[UR8][R4.64] ;  /* 0x00000008040a0981 */ /* 0x0000e8000c1e1500 */
[----:B----4-:R-:W-:Y:S04]  /*1fe60*/  STL [R1+0x3670], R32 ;  /* 0x0036702001007387 */ /* 0x010fe80000100800 */
[----:B--2---:R-:W-:Y:S04]  /*1fe70*/  STL [R1+0x3674], R12 ;  /* 0x0036740c01007387 */ /* 0x004fe80000100800 */
[----:B------:R-:W2:Y:S04]  /*1fe80*/  LDL R58, [R1+0x1498] ;  /* 0x00149800013a7983 */ /* 0x000ea80000100800 */
[----:B------:R-:W4:Y:S04]  /*1fe90*/  LDL R57, [R1+0x149c] ;  /* 0x00149c0001397983 */ /* 0x000f280000100800 */
[----:B---3--:R1:W-:Y:S04]  /*1fea0*/  STL [R1+0x3678], R11 ;  /* 0x0036780b01007387 */ /* 0x0083e80000100800 */
[----:B------:R-:W3:Y:S04]  /*1feb0*/  LDL R53, [R1+0x1430] ;  /* 0x0014300001357983 */ /* 0x000ee80000100800 */
[----:B-1----:R-:W3:Y:S01]  /*1fec0*/  LDL R11, [R1+0x1434] ;  /* 0x00143400010b7983 */ /* 0x002ee20000100800 */
[----:B------:R-:W-:-:S02]  /*1fed0*/  PRMT R9, RZ, 0x7610, R9 ;  /* 0x00007610ff097816 */ /* 0x000fc40000000009 */
[----:B------:R-:W-:Y:S01]  /*1fee0*/  ISETP.GT.AND P1, PT, R29, 0x3e, PT ;  /* 0x0000003e1d00780c */ /* 0x000fe20003f24270 */
[----:B0-----:R-:W-:Y:S02]  /*1fef0*/  @P0 IMAD.MOV.U32 R4, RZ, RZ, R2 ;  /* 0x000000ffff040224 */ /* 0x001fe400078e0002 */
[----:B------:R-:W-:Y:S01]  /*1ff00*/  @P0 IMAD.MOV.U32 R5, RZ, RZ, R30 ;  /* 0x000000ffff050224 */ /* 0x000fe200078e001e */
[----:B------:R-:W-:-:S04]  /*1ff10*/  PRMT R8, RZ, 0x7610, R8 ;  /* 0x00007610ff087816 */ /* 0x000fc80000000008 */
[----:B------:R2:W3:Y:S01]  /*1ff20*/  @P0 LDG.E.U16 R9, desc[UR8][R4.64] ;  /* 0x0000000804090981 */ /* 0x0004e2000c1e1500 */
[----:B------:R-:W-:-:S03]  /*1ff30*/  PRMT R7, RZ, 0x7610, R7 ;  /* 0x00007610ff077816 */ /* 0x000fc60000000007 */
[----:B------:R-:W-:Y:S04]  /*1ff40*/  STL [R1+0x367c], R10 ;  /* 0x00367c0a01007387 */ /* 0x000fe80000100800 */
[----:B------:R-:W3:Y:S04]  /*1ff50*/  LDL R33, [R1+0x1428] ;  /* 0x0014280001217983 */ /* 0x000ee80000100800 */
[----:B------:R-:W3:Y:S04]  /*1ff60*/  LDL R31, [R1+0x142c] ;  /* 0x00142c00011f7983 */ /* 0x000ee80000100800 */
[----:B------:R-:W3:Y:S04]  /*1ff70*/  LDL R30, [R1+0x1420] ;  /* 0x00142000011e7983 */ /* 0x000ee80000100800 */
[----:B------:R-:W3:Y:S01]  /*1ff80*/  LDL R2, [R1+0x1424] ;  /* 0x0014240001027983 */ /* 0x000ee20000100800 */
[----:B--2---:R-:W-:-:S02]  /*1ff90*/  @P0 IMAD.MOV.U32 R5, RZ, RZ, R58 ;  /* 0x000000ffff050224 */ /* 0x004fc400078e003a */
[----:B----4-:R-:W-:-:S05]  /*1ffa0*/  @P0 IMAD.MOV.U32 R4, RZ, RZ, R57 ;  /* 0x000000ffff040224 */ /* 0x010fca00078e0039 */
[----:B------:R3:W2:Y:S02]  /*1ffb0*/  @P0 LDG.E.U16 R8, desc[UR8][R4.64] ;  /* 0x0000000804080981 */ /* 0x0006a4000c1e1500 */
[----:B---3--:R-:W-:Y:S02]  /*1ffc0*/  @P1 IMAD.MOV.U32 R5, RZ, RZ, R53 ;  /* 0x000000ffff051224 */ /* 0x008fe400078e0035 */
[----:B------:R-:W-:-:S05]  /*1ffd0*/  @P1 IMAD.MOV.U32 R4, RZ, RZ, R11 ;  /* 0x000000ffff041224 */ /* 0x000fca00078e000b */
[----:B------:R0:W3:Y:S04]  /*1ffe0*/  @P1 LDG.E.U16 R7, desc[UR8][R4.64] ;  /* 0x0000000804071981 */ /* 0x0000e8000c1e1500 */
[----:B------:R1:W-:Y:S01]  /*1fff0*/  STL [R1+0x3680], R9 ;  /* 0x0036800901007387 */ /* 0x0003e20000100800 */
[----:B------:R-:W-:Y:S01]  /*20000*/  PRMT R6, RZ, 0x7610, R6 ;  /* 0x00007610ff067816 */ /* 0x000fe20000000006 */
[----:B0-----:R-:W-:Y:S02]  /*20010*/  @P1 IMAD.MOV.U32 R4, RZ, RZ, R31 ;  /* 0x000000ffff041224 */ /* 0x001fe400078e001f */
[----:B------:R-:W-:-:S05]  /*20020*/  @P1 IMAD.MOV.U32 R5, RZ, RZ, R33 ;  /* 0x000000ffff051224 */ /* 0x000fca00078e0021 */
[----:B------:R0:W4:Y:S04]  /*20030*/  @P1 LDG.E.U16 R6, desc[UR8][R4.64] ;  /* 0x0000000804061981 */ /* 0x000128000c1e1500 */
[----:B--2---:R-:W-:Y:S04]  /*20040*/  STL [R1+0x3684], R8 ;  /* 0x0036840801007387 */ /* 0x004fe80000100800 */
[----:B------:R-:W2:Y:S04]  /*20050*/  LDL R11, [R1+0x1418] ;  /* 0x00141800010b7983 */ /* 0x000ea80000100800 */
[----:B-1----:R-:W2:Y:S04]  /*20060*/  LDL R9, [R1+0x141c] ;  /* 0x00141c0001097983 */ /* 0x002ea80000100800 */
[----:B---3--:R1:W-:Y:S04]  /*20070*/  STL [R1+0x3688], R7 ;  /* 0x0036880701007387 */ /* 0x0083e80000100800 */
[----:B------:R-:W3:Y:S04]  /*20080*/  LDL R57, [R1+0x1590] ;  /* 0x0015900001397983 */ /* 0x000ee80000100800 */
[----:B------:R-:W3:Y:S01]  /*20090*/  LDL R53, [R1+0x1594] ;  /* 0x0015940001357983 */ /* 0x000ee20000100800 */
[----:B0-----:R-:W-:Y:S01]  /*200a0*/  PRMT R5, RZ, 0x7610, R5 ;  /* 0x00007610ff057816 */ /* 0x001fe20000000005 */
[----:B------:R-:W-:Y:S01]  /*200b0*/  @P1 IMAD.MOV.U32 R31, RZ, RZ, R30 ;  /* 0x000000ffff1f1224 */ /* 0x000fe200078e001e */
[----:B------:R-:W-:Y:S01]  /*200c0*/  ISETP.GT.AND P0, PT, R29, 0x33, PT ;  /* 0x000000331d00780c */ /* 0x000fe20003f04270 */
[----:B------:R-:W-:Y:S01]  /*200d0*/  @P1 IMAD.MOV.U32 R30, RZ, RZ, R2 ;  /* 0x000000ffff1e1224 */ /* 0x000fe200078e0002 */
[----:B------:R-:W-:-:S04]  /*200e0*/  PRMT R4, RZ, 0x7610, R4 ;  /* 0x00007610ff047816 */ /* 0x000fc80000000004 */
[----:B------:R2:W3:Y:S01]  /*200f0*/  @P1 LDG.E.U16 R5, desc[UR8][R30.64] ;  /* 0x000000081e051981 */ /* 0x0004e2000c1e1500 */
[----:B------:R-:W-:-:S03]  /*20100*/  PRMT R52, RZ, 0x7610, R52 ;  /* 0x00007610ff347816 */ /* 0x000fc60000000034 */
[----:B----4-:R0:W-:Y:S04]  /*20110*/  STL [R1+0x368c], R6 ;  /* 0x00368c0601007387 */ /* 0x0101e80000100800 */
[----:B-1----:R-:W4:Y:S04]  /*20120*/  LDL R7, [R1+0x1588] ;  /* 0x0015880001077983 */ /* 0x002f280000100800 */
[----:B------:R-:W4:Y:S04]  /*20130*/  LDL R33, [R1+0x1580] ;  /* 0x0015800001217983 */ /* 0x000f280000100800 */
[----:B------:R-:W4:Y:S04]  /*20140*/  LDL R2, [R1+0x1584] ;  /* 0x0015840001027983 */ /* 0x000f280000100800 */
[----:B0-----:R-:W4:Y:S01]  /*20150*/  LDL R6, [R1+0x158c] ;  /* 0x00158c0001067983 */ /* 0x001f220000100800 */
[----:B--2---:R-:W-:-:S02]  /*20160*/  @P1 IMAD.MOV.U32 R31, RZ, RZ, R11 ;  /* 0x000000ffff1f1224 */ /* 0x004fc400078e000b */
[----:B------:R-:W-:-:S05]  /*20170*/  @P1 IMAD.MOV.U32 R30, RZ, RZ, R9 ;  /* 0x000000ffff1e1224 */ /* 0x000fca00078e0009 */
[----:B------:R3:W2:Y:S02]  /*20180*/  @P1 LDG.E.U16 R4, desc[UR8][R30.64] ;  /* 0x000000081e041981 */ /* 0x0006a4000c1e1500 */
[----:B---3--:R-:W-:Y:S02]  /*20190*/  @P0 IMAD.MOV.U32 R31, RZ, RZ, R57 ;  /* 0x000000ffff1f0224 */ /* 0x008fe400078e0039 */
[----:B------:R-:W-:-:S05]  /*201a0*/  @P0 IMAD.MOV.U32 R30, RZ, RZ, R53 ;  /* 0x000000ffff1e0224 */ /* 0x000fca00078e0035 */
[----:B------:R4:W3:Y:S04]  /*201b0*/  @P0 LDG.E.U16 R52, desc[UR8][R30.64] ;  /* 0x000000081e340981 */ /* 0x0008e8000c1e1500 */
[----:B------:R-:W-:Y:S04]  /*201c0*/  STL [R1+0x3690], R5 ;  /* 0x0036900501007387 */ /* 0x000fe80000100800 */
[----:B------:R-:W3:Y:S04]  /*201d0*/  LDL R11, [R1+0x1578] ;  /* 0x00157800010b7983 */ /* 0x000ee80000100800 */
[----:B------:R-:W3:Y:S01]  /*201e0*/  LDL R9, [R1+0x157c] ;  /* 0x00157c0001097983 */ /* 0x000ee20000100800 */
[----:B------:R-:W-:Y:S01]  /*201f0*/  PRMT R56, RZ, 0x7610, R56 ;  /* 0x00007610ff387816 */ /* 0x000fe20000000038 */
[----:B----4-:R-:W-:-:S02]  /*20200*/  @P0 IMAD.MOV.U32 R31, RZ, RZ, R7 ;  /* 0x000000ffff1f0224 */ /* 0x010fc400078e0007 */
[----:B------:R-:W-:-:S05]  /*20210*/  @P0 IMAD.MOV.U32 R30, RZ, RZ, R6 ;  /* 0x000000ffff1e0224 */ /* 0x000fca00078e0006 */
[----:B------:R0:W4:Y:S02]  /*20220*/  @P0 LDG.E.U16 R56, desc[UR8][R30.64] ;  /* 0x000000081e380981 */ /* 0x000124000c1e1500 */
[----:B0-----:R-:W-:Y:S02]  /*20230*/  @P0 IMAD.MOV.U32 R30, RZ, RZ, R2 ;  /* 0x000000ffff1e0224 */ /* 0x001fe400078e0002 */
[----:B------:R-:W-:Y:S01]  /*20240*/  @P0 IMAD.MOV.U32 R31, RZ, RZ, R33 ;  /* 0x000000ffff1f0224 */ /* 0x000fe200078e0021 */
[----:B--2---:R-:W-:Y:S04]  /*20250*/  STL [R1+0x3694], R4 ;  /* 0x0036940401007387 */ /* 0x004fe80000100800 */
[----:B------:R-:W2:Y:S04]  /*20260*/  LDL R53, [R1+0x1510] ;  /* 0x0015100001357983 */ /* 0x000ea80000100800 */
[----:B---3--:R0:W-:Y:S04]  /*20270*/  STL [R1+0x2e0], R52 ;  /* 0x0002e03401007387 */ /* 0x0081e80000100800 */
[----:B------:R-:W3:Y:S04]  /*20280*/  LDL R7, [R1+0x1508] ;  /* 0x0015080001077983 */ /* 0x000ee80000100800 */
[----:B------:R-:W3:Y:S04]  /*20290*/  LDL R6, [R1+0x150c] ;  /* 0x00150c0001067983 */ /* 0x000ee80000100800 */
[----:B------:R-:W3:Y:S04]  /*202a0*/  LDL R33, [R1+0x1500] ;  /* 0x0015000001217983 */ /* 0x000ee80000100800 */
[----:B------:R-:W3:Y:S04]  /*202b0*/  LDL R2, [R1+0x1504] ;  /* 0x0015040001027983 */ /* 0x000ee80000100800 */
[----:B0-----:R-:W3:Y:S01]  /*202c0*/  LDL R52, [R1+0x1514] ;  /* 0x0015140001347983 */ /* 0x001ee20000100800 */
[----:B------:R-:W-:-:S02]  /*202d0*/  PRMT R55, RZ, 0x7610, R55 ;  /* 0x00007610ff377816 */ /* 0x000fc40000000037 */
[----:B------:R-:W-:Y:S02]  /*202e0*/  ISETP.GT.AND P1, PT, R29, 0x37, PT ;  /* 0x000000371d00780c */ /* 0x000fe40003f24270 */
[----:B------:R-:W-:Y:S02]  /*202f0*/  PRMT R54, RZ, 0x7610, R54 ;  /* 0x00007610ff367816 */ /* 0x000fe40000000036 */
        /* <DEDUP_REMOVED lines=9> */
[----:B--2---:R-:W-:-:S02]  /*20390*/  @P1 IMAD.MOV.U32 R31, RZ, RZ, R53 ;  /* 0x000000ffff1f1224 */ /* 0x004fc400078e0035 */
[----:B---3--:R-:W-:-:S05]  /*203a0*/  @P1 IMAD.MOV.U32 R30, RZ, RZ, R52 ;  /* 0x000000ffff1e1224 */ /* 0x008fca00078e0034 */
[----:B------:R0:W2:Y:S02]  /*203b0*/  @P1 LDG.E.U16 R44, desc[UR8][R30.64] ;  /* 0x000000081e2c1981 */ /* 0x0000a4000c1e1500 */
[----:B0-----:R-:W-:Y:S02]  /*203c0*/  @P1 IMAD.MOV.U32 R30, RZ, RZ, R6 ;  /* 0x000000ffff1e1224 */ /* 0x001fe400078e0006 */
[----:B------:R-:W-:Y:S01]  /*203d0*/  @P1 IMAD.MOV.U32 R31, RZ, RZ, R7 ;  /* 0x000000ffff1f1224 */ /* 0x000fe200078e0007 */
[----:B------:R-:W3:Y:S04]  /*203e0*/  LDL R6, [R1+0x1494] ;  /* 0x0014940001067983 */ /* 0x000ee80000100800 */
[----:B------:R-:W3:Y:S04]  /*203f0*/  LDL R7, [R1+0x1490] ;  /* 0x0014900001077983 */ /* 0x000ee80000100800 */
[----:B------:R0:W3:Y:S02]  /*20400*/  @P1 LDG.E.U16 R34, desc[UR8][R30.64] ;  /* 0x000000081e221981 */ /* 0x0000e4000c1e1500 */
[----:B0-----:R-:W-:Y:S01]  /*20410*/  @P1 IMAD.MOV.U32 R30, RZ, RZ, R2 ;  /* 0x000000ffff1e1224 */ /* 0x001fe200078e0002 */
[----:B------:R-:W-:-:S05]  /*20420*/  @P1 MOV R31, R33 ;  /* 0x00000021001f1202 */ /* 0x000fca0000000f00 */
[----:B------:R4:W3:Y:S01]  /*20430*/  @P1 LDG.E.U16 R12, desc[UR8][R30.64] ;  /* 0x000000081e0c1981 */ /* 0x0008e2000c1e1500 */
[----:B------:R-:W-:Y:S02]  /*20440*/  ISETP.GT.AND P0, PT, R29, 0x3b, PT ;  /* 0x0000003b1d00780c */ /* 0x000fe40003f04270 */
[----:B------:R-:W-:Y:S01]  /*20450*/  PRMT R46, RZ, 0x7610, R46 ;  /* 0x00007610ff2e7816 */ /* 0x000fe2000000002e */
[----:B----4-:R-:W-:Y:S02]  /*20460*/  @P1 IMAD.MOV.U32 R31, RZ, RZ, R11 ;  /* 0x000000ffff1f1224 */ /* 0x010fe400078e000b */
[----:B------:R-:W-:-:S05]  /*20470*/  @P1 IMAD.MOV.U32 R30, RZ, RZ, R9 ;  /* 0x000000ffff1e1224 */ /* 0x000fca00078e0009 */
[----:B------:R0:W4:Y:S04]  /*20480*/  @P1 LDG.E.U16 R46, desc[UR8][R30.64] ;  /* 0x000000081e2e1981 */ /* 0x000128000c1e1500 */
[----:B--2---:R1:W-:Y:S04]  /*20490*/  STL [R1+0x210], R44 ;  /* 0x0002102c01007387 */ /* 0x0043e80000100800 */
[----:B------:R-:W2:Y:S04]  /*204a0*/  LDL R2, [R1+0x148c] ;  /* 0x00148c0001027983 */ /* 0x000ea80000100800 */
[----:B-1----:R-:W4:Y:S04]  /*204b0*/  LDL R44, [R1+0x1488] ;  /* 0x00148800012c7983 */ /* 0x002f280000100800 */
[----:B---3--:R1:W-:Y:S04]  /*204c0*/  STL [R1+0x208], R34 ;  /* 0x0002082201007387 */ /* 0x0083e80000100800 */
[----:B------:R-:W3:Y:S04]  /*204d0*/  LDL R33, [R1+0x1484] ;  /* 0x0014840001217983 */ /* 0x000ee80000100800 */
[----:B-1----:R-:W3:Y:S04]  /*204e0*/  LDL R34, [R1+0x1480] ;  /* 0x0014800001227983 */ /* 0x002ee80000100800 */
[----:B------:R-:W-:Y:S04]  /*204f0*/  STL [R1+0x228], R56 ;  /* 0x0002283801007387 */ /* 0x000fe80000100800 */
[----:B------:R1:W-:Y:S04]  /*20500*/  STL [R1+0x1fc], R12 ;  /* 0x0001fc0c01007387 */ /* 0x0003e80000100800 */
[----:B------:R-:W3:Y:S04]  /*20510*/  LDL R11, [R1+0x147c] ;  /* 0x00147c00010b7983 */ /* 0x000ee80000100800 */
[----:B------:R-:W3:Y:S04]  /*20520*/  LDL R9, [R1+0x1414] ;  /* 0x0014140001097983 */ /* 0x000ee80000100800 */
[----:B-1----:R-:W3:Y:S04]  /*20530*/  LDL R12, [R1+0x1478] ;  /* 0x00147800010c7983 */ /* 0x002ee80000100800 */
[----:B------:R-:W-:Y:S01]  /*20540*/  STL [R1+0x220], R55 ;  /* 0x0002203701007387 */ /* 0x000fe20000100800 */
[----:B0-----:R-:W-:-:S02]  /*20550*/  @P0 IMAD.MOV.U32 R30, RZ, RZ, R6 ;  /* 0x000000ffff1e0224 */ /* 0x001fc400078e0006 */
[----:B------:R-:W-:Y:S01]  /*20560*/  @P0 IMAD.MOV.U32 R31, RZ, RZ, R7 ;  /* 0x000000ffff1f0224 */ /* 0x000fe200078e0007 */
[----:B------:R-:W3:Y:S04]  /*20570*/  LDL R6, [R1+0x140c] ;  /* 0x00140c0001067983 */ /* 0x000ee80000100800 */
[----:B------:R-:W3:Y:S01]  /*20580*/  LDL R7, [R1+0x1408] ;  /* 0x0014080001077983 */ /* 0x000ee20000100800 */
[----:B------:R-:W-:Y:S02]  /*20590*/  PRMT R45, RZ, 0x7610, R45 ;  /* 0x00007610ff2d7816 */ /* 0x000fe4000000002d */
[----:B------:R-:W-:-:S04]  /*205a0*/  PRMT R43, RZ, 0x7610, R43 ;  /* 0x00007610ff2b7816 */ /* 0x000fc8000000002b */
[----:B------:R2:W3:Y:S01]  /*205b0*/  @P0 LDG.E.U16 R45, desc[UR8][R30.64] ;  /* 0x000000081e2d0981 */ /* 0x0004e2000c1e1500 */
[----:B------:R-:W-:Y:S02]  /*205c0*/  PRMT R32, RZ, 0x7610, R32 ;  /* 0x00007610ff207816 */ /* 0x000fe40000000020 */
[----:B------:R-:W-:Y:S02]  /*205d0*/  ISETP.GT.AND P1, PT, R29, 0x3f, PT ;  /* 0x0000003f1d00780c */ /* 0x000fe40003f24270 */
[----:B------:R-:W-:Y:S02]  /*205e0*/  PRMT R10, RZ, 0x7610, R10 ;  /* 0x00007610ff0a7816 */ /* 0x000fe4000000000a */
[----:B------:R-:W-:Y:S02]  /*205f0*/  PRMT R8, RZ, 0x7610, R8 ;  /* 0x00007610ff087816 */ /* 0x000fe40000000008 */
[----:B------:R-:W-:Y:S01]  /*20600*/  PRMT R4, RZ, 0x7610, R4 ;  /* 0x00007610ff047816 */ /* 0x000fe20000000004 */
[----:B------:R-:W-:Y:S01]  /*20610*/  STL [R1+0x218], R54 ;  /* 0x0002183601007387 */ /* 0x000fe20000100800 */
[----:B--2---:R-:W-:-:S03]  /*20620*/  @P0 IMAD.MOV.U32 R30, RZ, RZ, R2 ;  /* 0x000000ffff1e0224 */ /* 0x004fc600078e0002 */
[----:B------:R-:W2:Y:S01]  /*20630*/  LDL R2, [R1+0x1400] ;  /* 0x0014000001027983 */ /* 0x000ea20000100800 */
[----:B----4-:R-:W-:-:S05]  /*20640*/  @P0 IMAD.MOV.U32 R31, RZ, RZ, R44 ;  /* 0x000000ffff1f0224 */ /* 0x010fca00078e002c */
[----:B------:R3:W4:Y:S02]  /*20650*/  @P0 LDG.E.U16 R43, desc[UR8][R30.64] ;  /* 0x000000081e2b0981 */ /* 0x000724000c1e1500 */
[----:B---3--:R-:W-:Y:S02]  /*20660*/  @P0 IMAD.MOV.U32 R30, RZ, RZ, R33 ;  /* 0x000000ffff1e0224 */ /* 0x008fe400078e0021 */
[----:B------:R-:W-:-:S05]  /*20670*/  @P0 IMAD.MOV.U32 R31, RZ, RZ, R34 ;  /* 0x000000ffff1f0224 */ /* 0x000fca00078e0022 */
[----:B------:R0:W3:Y:S02]  /*20680*/  @P0 LDG.E.U16 R32, desc[UR8][R30.64] ;  /* 0x000000081e200981 */ /* 0x0000e4000c1e1500 */
[----:B0-----:R-:W-:Y:S02]  /*20690*/  @P0 IMAD.MOV.U32 R30, RZ, RZ, R11 ;  /* 0x000000ffff1e0224 */ /* 0x001fe400078e000b */
[----:B------:R-:W-:-:S05]  /*206a0*/  @P0 IMAD.MOV.U32 R31, RZ, RZ, R12 ;  /* 0x000000ffff1f0224 */ /* 0x000fca00078e000c */
[----:B------:R0:W3:Y:S02]  /*206b0*/  @P0 LDG.E.U16 R10, desc[UR8][R30.64] ;  /* 0x000000081e0a0981 */ /* 0x0000e4000c1e1500 */
[----:B0-----:R-:W-:Y:S02]  /*206c0*/  @P1 IMAD.MOV.U32 R30, RZ, RZ, R9 ;  /* 0x000000ffff1e1224 */ /* 0x001fe400078e0009 */
[----:B------:R-:W-:-:S05]  /*206d0*/  @P1 IMAD.MOV.U32 R31, RZ, RZ, R0 ;  /* 0x000000ffff1f1224 */ /* 0x000fca00078e0000 */
[----:B------:R0:W3:Y:S02]  /*206e0*/  @P1 LDG.E.U16 R8, desc[UR8][R30.64] ;  /* 0x000000081e081981 */ /* 0x0000e4000c1e1500 */
[----:B0-----:R-:W-:Y:S02]  /*206f0*/  @P1 IMAD.MOV.U32 R30, RZ, RZ, R6 ;  /* 0x000000ffff1e1224 */ /* 0x001fe400078e0006 */
[----:B------:R-:W-:-:S05]  /*20700*/  @P1 IMAD.MOV.U32 R31, RZ, RZ, R7 ;  /* 0x000000ffff1f1224 */ /* 0x000fca00078e0007 */
[----:B------:R2:W3:Y:S04]  /*20710*/  @P1 LDG.E.U16 R4, desc[UR8][R30.64] ;  /* 0x000000081e041981 */ /* 0x0004e8000c1e1500 */
[----:B------:R0:W-:Y:S04]  /*20720*/  STL [R1+0x1de4], R0 ;  /* 0x001de40001007387 */ /* 0x0001e80000100800 */
[----:B0-----:R-:W4:Y:S01]  /*20730*/  LDL.LU R0, [R1+0x1404] ;  /* 0x0014040001007983 */ /* 0x001f220000300800 */
[----:B--2---:R-:W-:-:S03]  /*20740*/  @P1 IMAD.MOV.U32 R31, RZ, RZ, R2 ;  /* 0x000000ffff1f1224 */ /* 0x004fc600078e0002 */
[----:B---3--:R0:W-:Y:S04]  /*20750*/  STL [R1+0x1c8], R4 ;  /* 0x0001c80401007387 */ /* 0x0081e80000100800 */
[----:B------:R-:W2:Y:S04]  /*20760*/  LDL R2, [R1+0x13fc] ;  /* 0x0013fc0001027983 */ /* 0x000ea80000100800 */
[----:B0-----:R-:W3:Y:S04]  /*20770*/  LDL R4, [R1+0x13f8] ;  /* 0x0013f80001047983 */ /* 0x001ee80000100800 */
[----:B----4-:R-:W-:Y:S04]  /*20780*/  STL [R1+0x1f5c], R0 ;  /* 0x001f5c0001007387 */ /* 0x010fe80000100800 */
        /* <DEDUP_REMOVED lines=69> */
[----:B------:R-:W-:-:S03]  /*20be0*/  PRMT R5, RZ, 0x7610, R5 ;  /* 0x00007610ff057816 */ /* 0x000fc60000000005 */
[----:B------:R-:W-:Y:S01]  /*20bf0*/  STL [R1+0x35fc], R0 ;  /* 0x0035fc0001007387 */ /* 0x000fe20000100800 */
[----:B------:R-:W-:-:S03]  /*20c00*/  @P1 IMAD.MOV.U32 R30, RZ, RZ, R0 ;  /* 0x000000ffff1e1224 */ /* 0x000fc600078e0000 */
[----:B------:R-:W-:Y:S04]  /*20c10*/  STL [R1+0x3604], R0 ;  /* 0x0036040001007387 */ /* 0x000fe80000100800 */
[----:B------:R-:W-:Y:S04]  /*20c20*/  STL [R1+0x360c], R0 ;  /* 0x00360c0001007387 */ /* 0x000fe80000100800 */
[----:B------:R-:W-:Y:S04]  /*20c30*/  STL [R1+0x3614], R0 ;  /* 0x0036140001007387 */ /* 0x000fe80000100800 */
[----:B------:R-:W-:Y:S04]  /*20c40*/  STL [R1+0x361c], R0 ;  /* 0x00361c0001007387 */ /* 0x000fe80000100800 */
[----:B------:R1:W-:Y:S04]  /*20c50*/  STL [R1+0x3628], R0 ;  /* 0x0036280001007387 */ /* 0x0003e80000100800 */
[----:B------:R2:W4:Y:S04]  /*20c60*/  @P1 LDG.E.U16 R5, desc[UR8][R30.64] ;  /* 0x000000081e051981 */ /* 0x000528000c1e1500 */
[----:B------:R-:W4:Y:S04]  /*20c70*/  LDL.LU R33, [R1+0x340] ;  /* 0x0003400001217983 */ /* 0x000f280000300800 */
[----:B------:R-:W4:Y:S04]  /*20c80*/  LDL.LU R34, [R1+0x33c] ;  /* 0x00033c0001227983 */ /* 0x000f280000300800 */
[----:B0-----:R-:W4:Y:S04]  /*20c90*/  LDL.LU R43, [R1+0x338] ;  /* 0x00033800012b7983 */ /* 0x001f280000300800 */
[----:B------:R-:W4:Y:S04]  /*20ca0*/  LDL.LU R44, [R1+0x334] ;  /* 0x00033400012c7983 */ /* 0x000f280000300800 */
[----:B------:R-:W4:Y:S04]  /*20cb0*/  LDL.LU R45, [R1+0x300] ;  /* 0x00030000012d7983 */ /* 0x000f280000300800 */
[----:B------:R-:W4:Y:S04]  /*20cc0*/  LDL.LU R46, [R1+0x2fc] ;  /* 0x0002fc00012e7983 */ /* 0x000f280000300800 */
[----:B------:R-:W4:Y:S04]  /*20cd0*/  LDL.LU R52, [R1+0x2f8] ;  /* 0x0002f80001347983 */ /* 0x000f280000300800 */
[----:B------:R-:W4:Y:S01]  /*20ce0*/  LDL.LU R53, [R1+0x2f4] ;  /* 0x0002f40001357983 */ /* 0x000f220000300800 */
[----:B-1----:R-:W-:-:S03]  /*20cf0*/  PRMT R0, RZ, 0x7610, R0 ;  /* 0x00007610ff007816 */ /* 0x002fc60000000000 */
        /* <DEDUP_REMOVED lines=8> */
[----:B--2---:R-:W-:-:S03]  /*20d80*/  @P1 IMAD.MOV.U32 R30, RZ, RZ, R2 ;  /* 0x000000ffff1e1224 */ /* 0x004fc600078e0002 */
[----:B------:R-:W2:Y:S01]  /*20d90*/  LDL.LU R2, [R1+0x170] ;  /* 0x0001700001027983 */ /* 0x000ea20000300800 */
[----:B---3--:R-:W-:-:S05]  /*20da0*/  @P1 IMAD.MOV.U32 R31, RZ, RZ, R4 ;  /* 0x000000ffff1f1224 */ /* 0x008fca00078e0004 */
[----:B------:R-:W3:Y:S04]  /*20db0*/  @P1 LDG.E.U16 R0, desc[UR8][R30.64] ;  /* 0x000000081e001981 */ /* 0x000ee8000c1e1500 */
[----:B------:R-:W-:Y:S04]  /*20dc0*/  STL [R1+0x34f8], R31 ;  /* 0x0034f81f01007387 */ /* 0x000fe80000100800 */
[----:B------:R-:W-:Y:S04]  /*20dd0*/  STL [R1+0x3500], R31 ;  /* 0x0035001f01007387 */ /* 0x000fe80000100800 */
[----:B------:R-:W-:Y:S01]  /*20de0*/  STL [R1+0x3508], R31 ;  /* 0x0035081f01007387 */ /* 0x000fe20000100800 */
[----:B------:R-:W0:Y:S03]  /*20df0*/  S2R R3, SR_TID.X ;  /* 0x0000000000037919 */ /* 0x000e260000002100 */
        /* <DEDUP_REMOVED lines=8> */
[----:B------:R-:W1:Y:S01]  /*20e80*/  S2R R32, SR_TID.X ;  /* 0x0000000000207919 */ /* 0x000e620000002100 */
[----:B------:R-:W-:Y:S01]  /*20e90*/  BAR.SYNC.DEFER_BLOCKING 0x0 ;  /* 0x0000000000007b1d */ /* 0x000fe20000010000 */
[----:B0-----:R-:W-:-:S05]  /*20ea0*/  LOP3.LUT R3, R3, 0x1f, RZ, 0xc0, !PT ;  /* 0x0000001f03037812 */ /* 0x001fca00078ec0ff */
[----:B------:R-:W-:Y:S01]  /*20eb0*/  IMAD.SHL.U32 R3, R3, 0x2, RZ ;  /* 0x0000000203037824 */ /* 0x000fe200078e00ff */
[----:B----4-:R-:W-:Y:S04]  /*20ec0*/  STL [R1+0x1c0], R5 ;  /* 0x0001c00501007387 */ /* 0x010fe80000100800 */
[----:B------:R-:W-:Y:S04]  /*20ed0*/  STL [R1+0x3550], R31 ;  /* 0x0035501f01007387 */ /* 0x000fe80000100800 */
[----:B------:R-:W-:Y:S04]  /*20ee0*/  STL [R1+0x3558], R31 ;  /* 0x0035581f01007387 */ /* 0x000fe80000100800 */
[----:B------:R-:W-:Y:S01]  /*20ef0*/  STL [R1+0x3560], R31 ;  /* 0x0035601f01007387 */ /* 0x000fe20000100800 */
[----:B-1----:R-:W-:-:S03]  /*20f00*/  LOP3.LUT R12, R32, 0x1f, RZ, 0xc0, !PT ;  /* 0x0000001f200c7812 */ /* 0x002fc600078ec0ff */
[----:B------:R0:W-:Y:S04]  /*20f10*/  STS.U16 [R3+UR5+0x4c0], R52 ;  /* 0x0004c03403007988 */ /* 0x0001e80008000405 */
[----:B------:R-:W-:Y:S01]  /*20f20*/  STS.U16 [R3+UR5+0x480], R53 ;  /* 0x0004803503007988 */ /* 0x000fe20008000405 */
[----:B------:R-:W-:-:S03]  /*20f30*/  LOP3.LUT R4, R12, 0x20, RZ, 0xfc, !PT ;  /* 0x000000200c047812 */ /* 0x000fc600078efcff */
[----:B------:R-:W-:Y:S04]  /*20f40*/  STS.U16 [R3+UR5+0x800], R54 ;  /* 0x0008003603007988 */ /* 0x000fe80008000405 */
[----:B------:R-:W-:Y:S04]  /*20f50*/  STS.U16 [R3+UR5+0xc00], R59 ;  /* 0x000c003b03007988 */ /* 0x000fe80008000405 */
[----:B------:R-:W-:Y:S04]  /*20f60*/  STS.U16 [R3+UR5+0xcc0], R60 ;  /* 0x000cc03c03007988 */ /* 0x000fe80008000405 */
[----:B------:R-:W-:Y:S01]  /*20f70*/  STS.U16 [R3+UR5+0xc80], R61 ;  /* 0x000c803d03007988 */ /* 0x000fe20008000405 */
[----:B------:R-:W-:-:S03]  /*20f80*/  ISETP.GE.AND P1, PT, R4, R29, PT ;  /* 0x0000001d0400720c */ /* 0x000fc60003f26270 */
[----:B------:R-:W-:Y:S04]  /*20f90*/  STS.U16 [R3+UR5], R33 ;  /* 0x0000002103007988 */ /* 0x000fe80008000405 */
[----:B------:R-:W-:Y:S04]  /*20fa0*/  STS.U16 [R3+UR5+0x40], R34 ;  /* 0x0000402203007988 */ /* 0x000fe80008000405 */
        /* <DEDUP_REMOVED lines=8> */
[----:B---3--:R1:W-:Y:S04]  /*21030*/  STL [R1+0x1b8], R0 ;  /* 0x0001b80001007387 */ /* 0x0083e80000100800 */
        /* <DEDUP_REMOVED lines=30> */
[----:B0-----:R-:W4:Y:S01]  /*21220*/  LDL.LU R52, [R1+0x15c] ;  /* 0x00015c0001347983 */ /* 0x001f220000300800 */
[----:B-1----:R-:W-:-:S03]  /*21230*/  LOP3.LUT R0, R32, 0x1f, RZ, 0xc0, !PT ;  /* 0x0000001f20007812 */ /* 0x002fc600078ec0ff */
[----:B------:R-:W4:Y:S04]  /*21240*/  LDL.LU R53, [R1+0x158] ;  /* 0x0001580001357983 */ /* 0x000f280000300800 */
[----:B------:R-:W4:Y:S04]  /*21250*/  LDL.LU R54, [R1+0x154] ;  /* 0x0001540001367983 */ /* 0x000f280000300800 */
[----:B------:R-:W4:Y:S04]  /*21260*/  LDL.LU R59, [R1+0x130] ;  /* 0x00013000013b7983 */ /* 0x000f280000300800 */
[----:B------:R-:W4:Y:S01]  /*21270*/  LDL.LU R60, [R1+0x12c] ;  /* 0x00012c00013c7983 */ /* 0x000f220000300800 */
[----:B------:R-:W-:-:S03]  /*21280*/  ISETP.GE.AND P0, PT, R0, R29, PT ;  /* 0x0000001d0000720c */ /* 0x000fc60003f06270 */
[----:B------:R-:W4:Y:S04]  /*21290*/  LDL.LU R61, [R1+0x128] ;  /* 0x00012800013d7983 */ /* 0x000f280000300800 */
[----:B---3--:R-:W3:Y:S04]  /*212a0*/  LDL.LU R29, [R1+0x124] ;  /* 0x00012400011d7983 */ /* 0x008ee80000300800 */
[----:B------:R-:W3:Y:S04]  /*212b0*/  LDL.LU R30, [R1+0x100] ;  /* 0x00010000011e7983 */ /* 0x000ee80000300800 */
        /* <DEDUP_REMOVED lines=21> */
[----:B--2---:R0:W-:Y:S04]  /*21410*/  STS.U16 [R3+UR5+0x1000], R2 ;  /* 0x0010000203007988 */ /* 0x0041e80008000405 */
[----:B------:R-:W2:Y:S04]  /*21420*/  LDL.LU R58, [R1+0x8] ;  /* 0x00000800013a7983 */ /* 0x000ea80000300800 */
[----:B0-----:R-:W2:Y:S04]  /*21430*/  LDL.LU R2, [R1+0x4] ;  /* 0x0000040001027983 */ /* 0x001ea80000300800 */
[----:B----4-:R0:W-:Y:S04]  /*21440*/  STS.U16 [R3+UR5+0x1040], R52 ;  /* 0x0010403403007988 */ /* 0x0101e80008000405 */
[----:B------:R1:W-:Y:S04]  /*21450*/  STS.U16 [R3+UR5+0x1080], R53 ;  /* 0x0010803503007988 */ /* 0x0003e80008000405 */
[----:B------:R4:W-:Y:S04]  /*21460*/  STS.U16 [R3+UR5+0x10c0], R54 ;  /* 0x0010c03603007988 */ /* 0x0009e80008000405 */
[----:B------:R0:W-:Y:S04]  /*21470*/  STS.U16 [R3+UR5+0x1440], R59 ;  /* 0x0014403b03007988 */ /* 0x0001e80008000405 */
[----:B------:R1:W-:Y:S04]  /*21480*/  STS.U16 [R3+UR5+0x1400], R60 ;  /* 0x0014003c03007988 */ /* 0x0003e80008000405 */
[----:B------:R4:W-:Y:S04]  /*21490*/  STS.U16 [R3+UR5+0x14c0], R61 ;  /* 0x0014c03d03007988 */ /* 0x0009e80008000405 */
[----:B0-----:R-:W2:Y:S04]  /*214a0*/  LDL.LU R52, [R1+0x36b4] ;  /* 0x0036b40001347983 */ /* 0x001ea80000300800 */
[----:B-1----:R-:W2:Y:S04]  /*214b0*/  LDL.LU R53, [R1+0x36b0] ;  /* 0x0036b00001357983 */ /* 0x002ea80000300800 */
[----:B----4-:R-:W4:Y:S04]  /*214c0*/  LDL.LU R54, [R1+0x36ac] ;  /* 0x0036ac0001367983 */ /* 0x010f280000300800 */
[----:B------:R-:W4:Y:S04]  /*214d0*/  LDL.LU R59, [R1+0x36a8] ;  /* 0x0036a800013b7983 */ /* 0x000f280000300800 */
[----:B------:R-:W4:Y:S04]  /*214e0*/  LDL.LU R60, [R1+0x36a4] ;  /* 0x0036a400013c7983 */ /* 0x000f280000300800 */
[----:B------:R-:W4:Y:S04]  /*214f0*/  LDL.LU R61, [R1+0x36a0] ;  /* 0x0036a000013d7983 */ /* 0x000f280000300800 */
[----:B---3--:R0:W-:Y:S04]  /*21500*/  STS.U16 [R3+UR5+0x20c0], R12 ;  /* 0x0020c00c03007988 */ /* 0x0081e80008000405 */
[----:B------:R1:W-:Y:S04]  /*21510*/  STS.U16 [R3+UR5+0x2440], R32 ;  /* 0x0024402003007988 */ /* 0x0003e80008000405 */
[----:B------:R3:W-:Y:S04]  /*21520*/  STS.U16 [R3+UR5+0x2400], R33 ;  /* 0x0024002103007988 */ /* 0x0007e80008000405 */
[----:B------:R0:W-:Y:S04]  /*21530*/  STS.U16 [R3+UR5+0x24c0], R34 ;  /* 0x0024c02203007988 */ /* 0x0001e80008000405 */
[----:B------:R1:W-:Y:S04]  /*21540*/  STS.U16 [R3+UR5+0x2480], R43 ;  /* 0x0024802b03007988 */ /* 0x0003e80008000405 */
[----:B------:R3:W-:Y:S04]  /*21550*/  STS.U16 [R3+UR5+0x2800], R44 ;  /* 0x0028002c03007988 */ /* 0x0007e80008000405 */
[----:B0-----:R-:W4:Y:S04]  /*21560*/  LDL.LU R12, [R1+0x330] ;  /* 0x00033000010c7983 */ /* 0x001f280000300800 */
[----:B-1----:R-:W4:Y:S04]  /*21570*/  LDL.LU R32, [R1+0x32c] ;  /* 0x00032c0001207983 */ /* 0x002f280000300800 */
[----:B---3--:R-:W3:Y:S04]  /*21580*/  LDL.LU R33, [R1+0x328] ;  /* 0x0003280001217983 */ /* 0x008ee80000300800 */
[----:B------:R-:W3:Y:S04]  /*21590*/  LDL.LU R34, [R1+0x324] ;  /* 0x0003240001227983 */ /* 0x000ee80000300800 */
[----:B------:R-:W3:Y:S04]  /*215a0*/  LDL.LU R43, [R1+0x2f0] ;  /* 0x0002f000012b7983 */ /* 0x000ee80000300800 */
[----:B------:R0:W-:Y:S04]  /*215b0*/  STS.U16 [R3+UR5+0x2840], R45 ;  /* 0x0028402d03007988 */ /* 0x0001e80008000405 */
[----:B------:R-:W3:Y:S04]  /*215c0*/  LDL.LU R44, [R1+0x2ec] ;  /* 0x0002ec00012c7983 */ /* 0x000ee80000300800 */
[----:B------:R1:W-:Y:S04]  /*215d0*/  STS.U16 [R3+UR5+0x2880], R46 ;  /* 0x0028802e03007988 */ /* 0x0003e80008000405 */
[----:B------:R0:W-:Y:S04]  /*215e0*/  STS.U16 [R3+UR5+0x28c0], R55 ;  /* 0x0028c03703007988 */ /* 0x0001e80008000405 */
[----:B------:R0:W-:Y:S04]  /*215f0*/  STS.U16 [R3+UR5+0x2c40], R56 ;  /* 0x002c403803007988 */ /* 0x0001e80008000405 */
[----:B------:R1:W-:Y:S04]  /*21600*/  STS.U16 [R3+UR5+0x2c00], R57 ;  /* 0x002c003903007988 */ /* 0x0003e80008000405 */
[----:B--2---:R2:W-:Y:S04]  /*21610*/  STS.U16 [R3+UR5+0x2cc0], R58 ;  /* 0x002cc03a03007988 */ /* 0x0045e80008000405 */
[----:B0-----:R-:W3:Y:S04]  /*21620*/  LDL.LU R45, [R1+0x2e8] ;  /* 0x0002e800012d7983 */ /* 0x001ee80000300800 */
[----:B-1----:R-:W3:Y:S04]  /*21630*/  LDL.LU R46, [R1+0x2e4] ;  /* 0x0002e400012e7983 */ /* 0x002ee80000300800 */
[----:B------:R-:W3:Y:S04]  /*21640*/  LDL.LU R55, [R1+0x1cc] ;  /* 0x0001cc0001377983 */ /* 0x000ee80000300800 */
[----:B------:R-:W3:Y:S04]  /*21650*/  LDL.LU R56, [R1+0x1c4] ;  /* 0x0001c40001387983 */ /* 0x000ee80000300800 */
[----:B------:R-:W3:Y:S04]  /*21660*/  LDL.LU R57, [R1+0x1bc] ;  /* 0x0001bc0001397983 */ /* 0x000ee80000300800 */
[----:B------:R0:W-:Y:S04]  /*21670*/  STS.U16 [R3+UR5+0x2c80], R2 ;  /* 0x002c800203007988 */ /* 0x0001e80008000405 */
[----:B--2---:R-:W2:Y:S04]  /*21680*/  LDL.LU R58, [R1+0x1b4] ;  /* 0x0001b400013a7983 */ /* 0x004ea80000300800 */
[----:B0-----:R-:W2:Y:S04]  /*21690*/  LDL.LU R2, [R1+0x190] ;  /* 0x0001900001027983 */ /* 0x001ea80000300800 */
[----:B------:R0:W-:Y:S04]  /*216a0*/  STS.U16 [R3+UR5+0x1880], R0 ;  /* 0x0018800003007988 */ /* 0x0001e80008000405 */
[----:B------:R-:W-:Y:S04]  /*216b0*/  STS.U16 [R3+UR5+0x1480], R29 ;  /* 0x0014801d03007988 */ /* 0x000fe80008000405 */
[----:B------:R-:W-:Y:S04]  /*216c0*/  STS.U16 [R3+UR5+0x1800], R30 ;  /* 0x0018001e03007988 */ /* 0x000fe80008000405 */
[----:B------:R-:W-:Y:S04]  /*216d0*/  STS.U16 [R3+UR5+0x1840], R31 ;  /* 0x0018401f03007988 */ /* 0x000fe80008000405 */
[----:B------:R-:W-:Y:S04]  /*216e0*/  STS.U16 [R3+UR5+0x18c0], R4 ;  /* 0x0018c00403007988 */ /* 0x000fe80008000405 */
[----:B------:R-:W-:Y:S04]  /*216f0*/  STS.U16 [R3+UR5+0x1c40], R5 ;  /* 0x001c400503007988 */ /* 0x000fe80008000405 */
[----:B------:R-:W-:Y:S01]  /*21700*/  STS.U16 [R3+UR5+0x1c00], R6 ;  /* 0x001c000603007988 */ /* 0x000fe20008000405 */
[----:B0-----:R-:W-:-:S03]  /*21710*/  LOP3.LUT R0, R3, 0x10, RZ, 0x3c, !PT ;  /* 0x0000001003007812 */ /* 0x001fc600078e3cff */
        /* <DEDUP_REMOVED lines=19> */
[----:B----4-:R-:W-:Y:S04]  /*21850*/  STS.U16 [R3+UR5+0x3000], R54 ;  /* 0x0030003603007988 */ /* 0x010fe80008000405 */
[----:B------:R-:W-:Y:S04]  /*21860*/  STS.U16 [R3+UR5+0x3040], R53 ;  /* 0x0030403503007988 */ /* 0x000fe80008000405 */
[----:B------:R-:W-:Y:S04]  /*21870*/  STL [R1+0x3630], R54 ;  /* 0x0036303601007387 */ /* 0x000fe80000100800 */
[----:B------:R-:W-:Y:S04]  /*21880*/  STL [R1+0x3634], R53 ;  /* 0x0036343501007387 */ /* 0x000fe80000100800 */
[----:B------:R-:W-:Y:S04]  /*21890*/  STL [R1+0x3638], R52 ;  /* 0x0036383401007387 */ /* 0x000fe80000100800 */
[----:B------:R-:W-:Y:S04]  /*218a0*/  STL [R1+0x363c], R51 ;  /* 0x00363c3301007387 */ /* 0x000fe80000100800 */
[----:B------:R-:W-:Y:S04]  /*218b0*/  STL [R1+0x3640], R42 ;  /* 0x0036402a01007387 */ /* 0x000fe80000100800 */
[----:B------:R-:W-:Y:S04]  /*218c0*/  STL [R1+0x3698], R41 ;  /* 0x0036982901007387 */ /* 0x000fe80000100800 */
[----:B------:R-:W-:Y:S04]  /*218d0*/  STS.U16 [R0+UR5+0x100], R12 ;  /* 0x0001000c00007988 */ /* 0x000fe80008000405 */
[----:B------:R-:W-:Y:S04]  /*218e0*/  STS.U16 [R0+UR5+0x140], R32 ;  /* 0x0001402000007988 */ /* 0x000fe80008000405 */
[----:B---3--:R-:W-:Y:S04]  /*218f0*/  STS.U16 [R0+UR5+0x180], R33 ;  /* 0x0001802100007988 */ /* 0x008fe80008000405 */
        /* <DEDUP_REMOVED lines=8> */
[----:B--2---:R-:W-:Y:S04]  /*21980*/  STS.U16 [R0+UR5+0x9c0], R58 ;  /* 0x0009c03a00007988 */ /* 0x004fe80008000405 */
[----:B------:R0:W-:Y:S04]  /*21990*/  STS.U16 [R0+UR5+0xd40], R2 ;  /* 0x000d400200007988 */ /* 0x0001e80008000405 */
[----:B0-----:R-:W2:Y:S04]  /*219a0*/  LDL.LU R2, [R1+0x18c] ;  /* 0x00018c0001027983 */ /* 0x001ea80000300800 */
[----:B------:R-:W3:Y:S04]  /*219b0*/  LDL.LU R3, [R1+0x188] ;  /* 0x0001880001037983 */ /* 0x000ee80000300800 */
[----:B------:R-:W4:Y:S04]  /*219c0*/  LDL.LU R41, [R1+0x184] ;  /* 0x0001840001297983 */ /* 0x000f280000300800 */
[----:B------:R-:W3:Y:S04]  /*219d0*/  LDL.LU R42, [R1+0x150] ;  /* 0x00015000012a7983 */ /* 0x000ee80000300800 */
        /* <DEDUP_REMOVED lines=27> */
[----:B--2---:R0:W-:Y:S04]  /*21b90*/  STS.U16 [R0+UR5+0xd00], R2 ;  /* 0x000d000200007988 */ /* 0x0041e80008000405 */
[----:B0-----:R-:W2:Y:S04]  /*21ba0*/  LDL.LU R2, [R1+0x369c] ;  /* 0x00369c0001027983 */ /* 0x001ea80000300800 */
[----:B---3--:R-:W-:Y:S04]  /*21bb0*/  STS.U16 [R0+UR5+0xdc0], R3 ;  /* 0x000dc00300007988 */ /* 0x008fe80008000405 */
[----:B----4-:R-:W-:Y:S04]  /*21bc0*/  STS.U16 [R0+UR5+0xd80], R41 ;  /* 0x000d802900007988 */ /* 0x010fe80008000405 */
        /* <DEDUP_REMOVED lines=17> */
[----:B------:R0:W-:Y:S04]  /*21ce0*/  STS.U16 [R0+UR5+0x2140], R32 ;  /* 0x0021402000007988 */ /* 0x0001e80008000405 */
[----:B------:R1:W-:Y:S04]  /*21cf0*/  STS.U16 [R0+UR5+0x2180], R33 ;  /* 0x0021802100007988 */ /* 0x0003e80008000405 */
[----:B------:R3:W-:Y:S04]  /*21d00*/  STS.U16 [R0+UR5+0x21c0], R34 ;  /* 0x0021c02200007988 */ /* 0x0007e80008000405 */
[----:B------:R4:W-:Y:S04]  /*21d10*/  STS.U16 [R0+UR5+0x2540], R43 ;  /* 0x0025402b00007988 */ /* 0x0009e80008000405 */
[----:B------:R1:W-:Y:S04]  /*21d20*/  STS.U16 [R0+UR5+0x2500], R44 ;  /* 0x0025002c00007988 */ /* 0x0003e80008000405 */
[----:B------:R3:W-:Y:S04]  /*21d30*/  STS.U16 [R0+UR5+0x25c0], R45 ;  /* 0x0025c02d00007988 */ /* 0x0007e80008000405 */
[----:B0-----:R-:W2:Y:S04]  /*21d40*/  LDL.LU R32, [R1+0x320] ;  /* 0x0003200001207983 */ /* 0x001ea80000300800 */
[----:B-1----:R-:W2:Y:S04]  /*21d50*/  LDL.LU R33, [R1+0x31c] ;  /* 0x00031c0001217983 */ /* 0x002ea80000300800 */
[----:B---3--:R-:W3:Y:S04]  /*21d60*/  LDL.LU R34, [R1+0x318] ;  /* 0x0003180001227983 */ /* 0x008ee80000300800 */
[----:B----4-:R-:W4:Y:S04]  /*21d70*/  LDL.LU R43, [R1+0x314] ;  /* 0x00031400012b7983 */ /* 0x010f280000300800 */
[----:B------:R-:W3:Y:S04]  /*21d80*/  LDL.LU R44, [R1+0x22c] ;  /* 0x00022c00012c7983 */ /* 0x000ee80000300800 */
[----:B------:R0:W-:Y:S04]  /*21d90*/  STS.U16 [R0+UR5+0x2580], R46 ;  /* 0x0025802e00007988 */ /* 0x0001e80008000405 */
[----:B------:R-:W3:Y:S04]  /*21da0*/  LDL.LU R45, [R1+0x224] ;  /* 0x00022400012d7983 */ /* 0x000ee80000300800 */
[----:B------:R1:W-:Y:S04]  /*21db0*/  STS.U16 [R0+UR5+0x2900], R55 ;  /* 0x0029003700007988 */ /* 0x0003e80008000405 */
[----:B------:R0:W-:Y:S04]  /*21dc0*/  STS.U16 [R0+UR5+0x2940], R56 ;  /* 0x0029403800007988 */ /* 0x0001e80008000405 */
[----:B------:R1:W-:Y:S04]  /*21dd0*/  STS.U16 [R0+UR5+0x2980], R57 ;  /* 0x0029803900007988 */ /* 0x0003e80008000405 */
[----:B------:R1:W-:Y:S04]  /*21de0*/  STS.U16 [R0+UR5+0x29c0], R58 ;  /* 0x0029c03a00007988 */ /* 0x0003e80008000405 */
[----:B0-----:R-:W4:Y:S04]  /*21df0*/  LDL.LU R46, [R1+0x21c] ;  /* 0x00021c00012e7983 */ /* 0x001f280000300800 */
[----:B-1----:R-:W4:Y:S04]  /*21e00*/  LDL.LU R55, [R1+0x214] ;  /* 0x0002140001377983 */ /* 0x002f280000300800 */
[----:B------:R-:W4:Y:S04]  /*21e10*/  LDL.LU R56, [R1+0x1b0] ;  /* 0x0001b00001387983 */ /* 0x000f280000300800 */
[----:B------:R-:W4:Y:S04]  /*21e20*/  LDL.LU R57, [R1+0x1ac] ;  /* 0x0001ac0001397983 */ /* 0x000f280000300800 */
[----:B------:R-:W4:Y:S01]  /*21e30*/  LDL.LU R58, [R1+0x1a8] ;  /* 0x0001a800013a7983 */ /* 0x000f220000300800 */
[----:B------:R-:W0:Y:S03]  /*21e40*/  S2R R3, SR_TID.X ;  /* 0x0000000000037919 */ /* 0x000e260000002100 */
[----:B--2---:R1:W-:Y:S04]  /*21e50*/  STS.U16 [R0+UR5+0x2d40], R2 ;  /* 0x002d400200007988 */ /* 0x0043e80008000405 */
[----:B-1----:R-:W2:Y:S04]  /*21e60*/  LDL.LU R2, [R1+0x1a4] ;  /* 0x0001a40001027983 */ /* 0x002ea80000300800 */
        /* <DEDUP_REMOVED lines=9> */
[----:B------:R-:W-:Y:S01]  /*21f00*/  STS.U16 [R0+UR5+0x3500], R37 ;  /* 0x0035002500007988 */ /* 0x000fe20008000405 */
[----:B------:R-:W-:-:S03]  /*21f10*/  IMAD.SHL.U32 R3, R3, 0x2, RZ ;  /* 0x0000000203037824 */ /* 0x000fc600078e00ff */
[----:B------:R-:W-:Y:S04]  /*21f20*/  STS.U16 [R0+UR5+0x35c0], R36 ;  /* 0x0035c02400007988 */ /* 0x000fe80008000405 */
[----:B------:R-:W-:Y:S04]  /*21f30*/  STS.U16 [R0+UR5+0x3580], R35 ;  /* 0x0035802300007988 */ /* 0x000fe80008000405 */
[----:B------:R-:W2:Y:S04]  /*21f40*/  LDL.LU R41, [R1+0x180] ;  /* 0x0001800001297983 */ /* 0x000ea80000300800 */
[----:B------:R-:W-:Y:S04]  /*21f50*/  STS.U16 [R0+UR5+0x3900], R20 ;  /* 0x0039001400007988 */ /* 0x000fe80008000405 */
[----:B------:R-:W2:Y:S04]  /*21f60*/  LDL.LU R4, [R1+0x17c] ;  /* 0x00017c0001047983 */ /* 0x000ea80000300800 */
[----:B------:R-:W-:Y:S04]  /*21f70*/  STS.U16 [R0+UR5+0x3940], R19 ;  /* 0x0039401300007988 */ /* 0x000fe80008000405 */
[----:B------:R-:W2:Y:S04]  /*21f80*/  LDL.LU R5, [R1+0x178] ;  /* 0x0001780001057983 */ /* 0x000ea80000300800 */
[----:B------:R-:W-:Y:S04]  /*21f90*/  STS.U16 [R0+UR5+0x3980], R18 ;  /* 0x0039801200007988 */ /* 0x000fe80008000405 */
[----:B------:R-:W2:Y:S04]  /*21fa0*/  LDL.LU R6, [R1+0x174] ;  /* 0x0001740001067983 */ /* 0x000ea80000300800 */
[----:B------:R-:W-:Y:S01]  /*21fb0*/  STS.U16 [R0+UR5+0x39c0], R17 ;  /* 0x0039c01100007988 */ /* 0x000fe20008000405 */
[----:B------:R-:W-:-:S03]  /*21fc0*/  LOP3.LUT R42, R3, 0x20, RZ, 0x3c, !PT ;  /* 0x00000020032a7812 */ /* 0x000fc600078e3cff */
[----:B------:R-:W2:Y:S04]  /*21fd0*/  LDL.LU R7, [R1+0x140] ;  /* 0x0001400001077983 */ /* 0x000ea80000300800 */
        /* <DEDUP_REMOVED lines=8> */
[----:B------:R0:W-:Y:S04]  /*22060*/  STS.U16 [R42+UR5+0x200], R32 ;  /* 0x000200202a007988 */ /* 0x0001e80008000405 */
[----:B------:R-:W2:Y:S04]  /*22070*/  LDL.LU R12, [R1+0x10c] ;  /* 0x00010c00010c7983 */ /* 0x000ea80000300800 */
[----:B------:R1:W-:Y:S04]  /*22080*/  STS.U16 [R42+UR5+0x240], R33 ;  /* 0x000240212a007988 */ /* 0x0003e80008000405 */
[----:B---3--:R3:W-:Y:S04]  /*22090*/  STS.U16 [R42+UR5+0x280], R34 ;  /* 0x000280222a007988 */ /* 0x0087e80008000405 */
[----:B----4-:R4:W-:Y:S04]  /*220a0*/  STS.U16 [R42+UR5+0x2c0], R43 ;  /* 0x0002c02b2a007988 */ /* 0x0109e80008000405 */
        /* <DEDUP_REMOVED lines=17> */
[----:B------:R-:W4:Y:S04]  /*221c0*/  LDL.LU R58, [R1+0x80] ;  /* 0x00008000013a7983 */ /* 0x000f280000300800 */
[----:B--2---:R0:W-:Y:S04]  /*221d0*/  STS.U16 [R42+UR5+0xac0], R2 ;  /* 0x000ac0022a007988 */ /* 0x0041e80008000405 */
        /* <DEDUP_REMOVED lines=31> */
[----:B------:R0:W-:Y:S04]  /*223d0*/  STS.U16 [R42+UR5+0x1680], R33 ;  /* 0x001680212a007988 */ /* 0x0001e80008000405 */
[----:B---3--:R-:W3:Y:S04]  /*223e0*/  LDL.LU R32, [R1+0x3670] ;  /* 0x0036700001207983 */ /* 0x008ee80000300800 */
[----:B------:R1:W-:Y:S04]  /*223f0*/  STS.U16 [R42+UR5+0x1a00], R34 ;  /* 0x001a00222a007988 */ /* 0x0003e80008000405 */
[----:B----4-:R4:W-:Y:S04]  /*22400*/  STS.U16 [R42+UR5+0x1a40], R43 ;  /* 0x001a402b2a007988 */ /* 0x0109e80008000405 */
[----:B------:R0:W-:Y:S04]  /*22410*/  STS.U16 [R42+UR5+0x1a80], R44 ;  /* 0x001a802c2a007988 */ /* 0x0001e80008000405 */
[----:B------:R1:W-:Y:S04]  /*22420*/  STS.U16 [R42+UR5+0x1ac0], R45 ;  /* 0x001ac02d2a007988 */ /* 0x0003e80008000405 */
[----:B------:R4:W-:Y:S04]  /*22430*/  STS.U16 [R42+UR5+0x1e40], R46 ;  /* 0x001e402e2a007988 */ /* 0x0009e80008000405 */
[----:B0-----:R-:W3:Y:S04]  /*22440*/  LDL.LU R33, [R1+0x366c] ;  /* 0x00366c0001217983 */ /* 0x001ee80000300800 */
[----:B-1----:R-:W3:Y:S04]  /*22450*/  LDL.LU R34, [R1+0x3668] ;  /* 0x0036680001227983 */ /* 0x002ee80000300800 */
[----:B----4-:R-:W4:Y:S04]  /*22460*/  LDL.LU R43, [R1+0x3664] ;  /* 0x00366400012b7983 */ /* 0x010f280000300800 */
[----:B------:R-:W3:Y:S04]  /*22470*/  LDL.LU R44, [R1+0x3660] ;  /* 0x00366000012c7983 */ /* 0x000ee80000300800 */
[----:B------:R-:W3:Y:S04]  /*22480*/  LDL.LU R45, [R1+0x365c] ;  /* 0x00365c00012d7983 */ /* 0x000ee80000300800 */
[----:B------:R-:W3:Y:S04]  /*22490*/  LDL.LU R46, [R1+0x3658] ;  /* 0x00365800012e7983 */ /* 0x000ee80000300800 */
[----:B------:R0:W-:Y:S04]  /*224a0*/  STS.U16 [R42+UR5+0x1e00], R55 ;  /* 0x001e00372a007988 */ /* 0x0001e80008000405 */
[----:B------:R1:W-:Y:S04]  /*224b0*/  STS.U16 [R42+UR5+0x1ec0], R56 ;  /* 0x001ec0382a007988 */ /* 0x0003e80008000405 */
[----:B------:R1:W-:Y:S04]  /*224c0*/  STS.U16 [R42+UR5+0x1e80], R57 ;  /* 0x001e80392a007988 */ /* 0x0003e80008000405 */
[----:B------:R1:W-:Y:S04]  /*224d0*/  STS.U16 [R42+UR5+0x2200], R58 ;  /* 0x0022003a2a007988 */ /* 0x0003e80008000405 */
[----:B0-----:R-:W3:Y:S04]  /*224e0*/  LDL.LU R55, [R1+0x3654] ;  /* 0x0036540001377983 */ /* 0x001ee80000300800 */
[----:B-1----:R-:W3:Y:S04]  /*224f0*/  LDL.LU R56, [R1+0x3650] ;  /* 0x0036500001387983 */ /* 0x002ee80000300800 */
[----:B------:R-:W3:Y:S04]  /*22500*/  LDL.LU R57, [R1+0x364c] ;  /* 0x00364c0001397983 */ /* 0x000ee80000300800 */
[----:B------:R-:W3:Y:S04]  /*22510*/  LDL.LU R58, [R1+0x3648] ;  /* 0x00364800013a7983 */ /* 0x000ee80000300800 */
[----:B--2---:R0:W-:Y:S04]  /*22520*/  STS.U16 [R42+UR5+0x2240], R2 ;  /* 0x002240022a007988 */ /* 0x0041e80008000405 */
[----:B0-----:R-:W2:Y:S04]  /*22530*/  LDL.LU R2, [R1+0x3644] ;  /* 0x0036440001027983 */ /* 0x001ea80000300800 */
[----:B------:R-:W-:Y:S04]  /*22540*/  STS.U16 [R42+UR5+0x2280], R3 ;  /* 0x002280032a007988 */ /* 0x000fe80008000405 */
[----:B------:R0:W-:Y:S04]  /*22550*/  STS.U16 [R42+UR5+0x22c0], R51 ;  /* 0x0022c0332a007988 */ /* 0x0001e80008000405 */
[----:B------:R1:W-:Y:S04]  /*22560*/  STS.U16 [R42+UR5+0x2640], R52 ;  /* 0x002640342a007988 */ /* 0x0003e80008000405 */
[----:B------:R0:W-:Y:S04]  /*22570*/  STS.U16 [R42+UR5+0x2600], R53 ;  /* 0x002600352a007988 */ /* 0x0001e80008000405 */
[----:B------:R0:W-:Y:S04]  /*22580*/  STS.U16 [R42+UR5+0x26c0], R54 ;  /* 0x0026c0362a007988 */ /* 0x0001e80008000405 */
[----:B------:R0:W-:Y:S04]  /*22590*/  STS.U16 [R42+UR5+0x2680], R29 ;  /* 0x0026801d2a007988 */ /* 0x0001e80008000405 */
[----:B------:R-:W-:Y:S04]  /*225a0*/  STS.U16 [R42+UR5+0x2a00], R30 ;  /* 0x002a001e2a007988 */ /* 0x000fe80008000405 */
[----:B------:R-:W-:Y:S04]  /*225b0*/  STS.U16 [R42+UR5+0x2a40], R31 ;  /* 0x002a401f2a007988 */ /* 0x000fe80008000405 */
[----:B0-----:R-:W4:Y:S04]  /*225c0*/  LDL.LU R51, [R1+0x310] ;  /* 0x0003100001337983 */ /* 0x001f280000300800 */
[----:B-1----:R-:W4:Y:S04]  /*225d0*/  LDL.LU R52, [R1+0x30c] ;  /* 0x00030c0001347983 */ /* 0x002f280000300800 */
[----:B------:R-:W4:Y:S04]  /*225e0*/  LDL.LU R53, [R1+0x308] ;  /* 0x0003080001357983 */ /* 0x000f280000300800 */
[----:B------:R-:W4:Y:S04]  /*225f0*/  LDL.LU R54, [R1+0x304] ;  /* 0x0003040001367983 */ /* 0x000f280000300800 */
[----:B------:R0:W-:Y:S04]  /*22600*/  STS.U16 [R42+UR5+0x2a80], R0 ;  /* 0x002a80002a007988 */ /* 0x0001e80008000405 */
[----:B------:R-:W4:Y:S04]  /*22610*/  LDL.LU R29, [R1+0x20c] ;  /* 0x00020c00011d7983 */ /* 0x000f280000300800 */
[----:B0-----:R-:W4:Y:S01]  /*22620*/  LDL.LU R0, [R1+0x204] ;  /* 0x0002040001007983 */ /* 0x001f220000300800 */
[----:B------:R-:W0:Y:S03]  /*22630*/  S2R R3, SR_TID.X ;  /* 0x0000000000037919 */ /* 0x000e260000002100 */
[----:B------:R-:W4:Y:S04]  /*22640*/  LDL.LU R30, [R1+0x200] ;  /* 0x00020000011e7983 */ /* 0x000f280000300800 */
[----:B------:R-:W4:Y:S01]  /*22650*/  LDL.LU R31, [R1+0x1f8] ;  /* 0x0001f800011f7983 */ /* 0x000f220000300800 */
[----:B0-----:R-:W-:-:S05]  /*22660*/  LOP3.LUT R3, R3, 0x1f, RZ, 0xc0, !PT ;  /* 0x0000001f03037812 */ /* 0x001fca00078ec0ff */
[----:B------:R-:W-:Y:S01]  /*22670*/  IMAD.SHL.U32 R3, R3, 0x2, RZ ;  /* 0x0000000203037824 */ /* 0x000fe200078e00ff */
[----:B--2---:R0:W-:Y:S04]  /*22680*/  STS.U16 [R42+UR5+0x2ac0], R2 ;  /* 0x002ac0022a007988 */ /* 0x0041e80008000405 */
[----:B---3--:R-:W-:Y:S04]  /*22690*/  STS.U16 [R42+UR5+0x2e40], R58 ;  /* 0x002e403a2a007988 */ /* 0x008fe80008000405 */
        /* <DEDUP_REMOVED lines=18> */
[----:B------:R0:W-:Y:S04]  /*227c0*/  STS.U16 [R42+UR5+0x3ec0], R5 ;  /* 0x003ec0052a007988 */ /* 0x0001e80008000405 */
[----:B------:R1:W-:Y:S04]  /*227d0*/  STS.U16 [R42+UR5+0x3e80], R4 ;  /* 0x003e80042a007988 */ /* 0x0003e80008000405 */
[----:B------:R2:W-:Y:S04]  /*227e0*/  STS.U16 [R2+UR5+0x300], R51 ;  /* 0x0003003302007988 */ /* 0x0005e80008000405 */
[----:B------:R3:W-:Y:S04]  /*227f0*/  STS.U16 [R2+UR5+0x340], R52 ;  /* 0x0003403402007988 */ /* 0x0007e80008000405 */
[----:B------:R4:W-:Y:S04]  /*22800*/  STS.U16 [R2+UR5+0x380], R53 ;  /* 0x0003803502007988 */ /* 0x0009e80008000405 */
[----:B0-----:R-:W4:Y:S04]  /*22810*/  LDL R5, [R1+0x13f4] ;  /* 0x0013f40001057983 */ /* 0x001f280000100800 */
[----:B-1----:R-:W4:Y:S04]  /*22820*/  LDL.LU R42, [R1+0x3640] ;  /* 0x00364000012a7983 */ /* 0x002f280000300800 */
[----:B------:R-:W4:Y:S04]  /*22830*/  LDL R4, [R1+0x13f0] ;  /* 0x0013f00001047983 */ /* 0x000f280000100800 */
[----:B--2---:R-:W2:Y:S04]  /*22840*/  LDL.LU R51, [R1+0x363c] ;  /* 0x00363c0001337983 */ /* 0x004ea80000300800 */
[----:B---3--:R-:W3:Y:S04]  /*22850*/  LDL.LU R52, [R1+0x3638] ;  /* 0x0036380001347983 */ /* 0x008ee80000300800 */
[----:B----4-:R-:W4:Y:S04]  /*22860*/  LDL.LU R53, [R1+0x3634] ;  /* 0x0036340001357983 */ /* 0x010f280000300800 */
[----:B------:R0:W-:Y:S04]  /*22870*/  STS.U16 [R2+UR5+0x3c0], R54 ;  /* 0x0003c03602007988 */ /* 0x0001e80008000405 */
[----:B------:R1:W-:Y:S04]  /*22880*/  STS.U16 [R2+UR5+0x740], R29 ;  /* 0x0007401d02007988 */ /* 0x0003e80008000405 */
[----:B------:R1:W-:Y:S04]  /*22890*/  STS.U16 [R2+UR5+0x700], R0 ;  /* 0x0007000002007988 */ /* 0x0003e80008000405 */
[----:B0-----:R-:W2:Y:S04]  /*228a0*/  LDL.LU R54, [R1+0x3630] ;  /* 0x0036300001367983 */ /* 0x001ea80000300800 */
[----:B-1----:R-:W2:Y:S04]  /*228b0*/  LDL.LU R29, [R1+0x362c] ;  /* 0x00362c00011d7983 */ /* 0x002ea80000300800 */
[----:B------:R-:W2:Y:S01]  /*228c0*/  LDL.LU R0, [R1+0x3628] ;  /* 0x0036280001007983 */ /* 0x000ea20000300800 */
[----:B------:R-:W-:-:S04]  /*228d0*/  @!P0 LOP3.LUT R5, R5, R4, RZ, 0x3c, !PT ;  /* 0x0000000405058212 */ /* 0x000fc800078e3cff */
[----:B------:R-:W-:-:S04]  /*228e0*/  @!P0 LOP3.LUT R4, R5, R4, RZ, 0x3c, !PT ;  /* 0x0000000405048212 */ /* 0x000fc800078e3cff */
[----:B------:R-:W-:Y:S02]  /*228f0*/  @!P0 LOP3.LUT R5, R5, R4, RZ, 0x3c, !PT ;  /* 0x0000000405058212 */ /* 0x000fe400078e3cff */
[----:B--2---:R-:W-:-:S06]  /*22900*/  PRMT R0, RZ, 0x7610, R0 ;  /* 0x00007610ff007816 */ /* 0x004fcc0000000000 */
[----:B------:R-:W2:Y:S04]  /*22910*/  @!P0 LDG.E.U16 R0, desc[UR8][R4.64] ;  /* 0x0000000804008981 */ /* 0x000ea8000c1e1500 */
[----:B------:R0:W-:Y:S04]  /*22920*/  STS.U16 [R2+UR5+0x7c0], R30 ;  /* 0x0007c01e02007988 */ /* 0x0001e80008000405 */
[----:B------:R1:W-:Y:S04]  /*22930*/  STS.U16 [R2+UR5+0x780], R31 ;  /* 0x0007801f02007988 */ /* 0x0003e80008000405 */
[----:B0-----:R-:W3:Y:S04]  /*22940*/  LDL.LU R30, [R1+0x3624] ;  /* 0x00362400011e7983 */ /* 0x001ee80000300800 */
[----:B-1----:R-:W3:Y:S04]  /*22950*/  LDL.LU R31, [R1+0x3620] ;  /* 0x00362000011f7983 */ /* 0x002ee80000300800 */
[----:B--2---:R0:W-:Y:S04]  /*22960*/  STL [R1+0x15c], R0 ;  /* 0x00015c0001007387 */ /* 0x0041e80000100800 */
[----:B0-----:R-:W2:Y:S04]  /*22970*/  LDL.LU R0, [R1+0x361c] ;  /* 0x00361c0001007983 */ /* 0x001ea80000300800 */
[----:B------:R-:W2:Y:S04]  /*22980*/  LDL R4, [R1+0x13e8] ;  /* 0x0013e80001047983 */ /* 0x000ea80000100800 */
[----:B------:R-:W2:Y:S01]  /*22990*/  LDL R5, [R1+0x13ec] ;  /* 0x0013ec0001057983 */ /* 0x000ea20000100800 */
[----:B---3--:R-:W-:-:S02]  /*229a0*/  PRMT R31, RZ, 0x7610, R31 ;  /* 0x00007610ff1f7816 */ /* 0x008fc4000000001f */
[----:B--2---:R-:W-:-:S04]  /*229b0*/  @!P1 LOP3.LUT R5, R5, R4, RZ, 0x3c, !PT ;  /* 0x0000000405059212 */ /* 0x004fc800078e3cff */
[----:B------:R-:W-:-:S04]  /*229c0*/  @!P1 LOP3.LUT R4, R5, R4, RZ, 0x3c, !PT ;  /* 0x0000000405049212 */ /* 0x000fc800078e3cff */
[----:B------:R-:W-:-:S05]  /*229d0*/  @!P1 LOP3.LUT R5, R5, R4, RZ, 0x3c, !PT ;  /* 0x0000000405059212 */ /* 0x000fca00078e3cff */
[----:B------:R-:W2:Y:S04]  /*229e0*/  @!P1 LDG.E.U16 R31, desc[UR8][R4.64] ;  /* 0x00000008041f9981 */ /* 0x000ea8000c1e1500 */
[----:B--2---:R0:W-:Y:S04]  /*229f0*/  STL [R1+0x158], R31 ;  /* 0x0001581f01007387 */ /* 0x0041e80000100800 */
[----:B0-----:R-:W2:Y:S04]  /*22a00*/  LDL.LU R31, [R1+0x3618] ;  /* 0x00361800011f7983 */ /* 0x001ea80000300800 */
[----:B------:R-:W3:Y:S04]  /*22a10*/  LDL R4, [R1+0x13b0] ;  /* 0x0013b00001047983 */ /* 0x000ee80000100800 */
[----:B------:R-:W3:Y:S01]  /*22a20*/  LDL R5, [R1+0x13b4] ;  /* 0x0013b40001057983 */ /* 0x000ee20000100800 */
[----:B------:R-:W-:-:S02]  /*22a30*/  PRMT R0, RZ, 0x7610, R0 ;  /* 0x00007610ff007816 */ /* 0x000fc40000000000 */
[----:B---3--:R-:W-:-:S04]  /*22a40*/  @!P0 LOP3.LUT R5, R5, R4, RZ, 0x3c, !PT ;  /* 0x0000000405058212 */ /* 0x008fc800078e3cff */
[----:B------:R-:W-:-:S04]  /*22a50*/  @!P0 LOP3.LUT R4, R5, R4, RZ, 0x3c, !PT ;  /* 0x0000000405048212 */ /* 0x000fc800078e3cff */
[----:B------:R-:W-:-:S05]  /*22a60*/  @!P0 LOP3.LUT R5, R5, R4, RZ, 0x3c, !PT ;  /* 0x0000000405058212 */ /* 0x000fca00078e3cff */
[----:B------:R-:W3:Y:S04]  /*22a70*/  @!P0 LDG.E.U16 R0, desc[UR8][R4.64] ;  /* 0x0000000804008981 */ /* 0x000ee8000c1e1500 */
[----:B---3--:R0:W-:Y:S04]  /*22a80*/  STL [R1+0x154], R0 ;  /* 0x0001540001007387 */ /* 0x0081e80000100800 */
[----:B0-----:R-:W3:Y:S04]  /*22a90*/  LDL.LU R0, [R1+0x3614] ;  /* 0x0036140001007983 */ /* 0x001ee80000300800 */
[----:B------:R-:W3:Y:S04]  /*22aa0*/  LDL R4, [R1+0x13a8] ;  /* 0x0013a80001047983 */ /* 0x000ee80000100800 */
[----:B------:R-:W3:Y:S01]  /*22ab0*/  LDL R5, [R1+0x13ac] ;  /* 0x0013ac0001057983 */ /* 0x000ee20000100800 */
[----:B--2---:R-:W-:-:S02]  /*22ac0*/  PRMT R31, RZ, 0x7610, R31 ;  /* 0x00007610ff1f7816 */ /* 0x004fc4000000001f */
[----:B---3--:R-:W-:-:S04]  /*22ad0*/  @!P1 LOP3.LUT R5, R5, R4, RZ, 0x3c, !PT ;  /* 0x0000000405059212 */ /* 0x008fc800078e3cff */
        /* <DEDUP_REMOVED lines=650> */
[----:B------:R0:W2:Y:S04]  /*25380*/  @!P1 LDG.E.U16 R31, desc[UR8][R4.64] ;  /* 0x00000008041f9981 */ /* 0x0000a8000c1e1500 */
[----:B------:R-:W0:Y:S04]  /*25390*/  LDL R4, [R1+0x1260] ;  /* 0x0012600001047983 */ /* 0x000e280000100800 */
[----:B------:R-:W0:Y:S01]  /*253a0*/  LDL R5, [R1+0x1264] ;  /* 0x0012640001057983 */ /* 0x000e220000100800 */
[----:B------:R-:W-:Y:S02]  /*253b0*/  PRMT R0, RZ, 0x7610, R0 ;  /* 0x00007610ff007816 */ /* 0x000fe40000000000 */
[----:B0-----:R-:W-:-:S04]  /*253c0*/  @!P0 LOP3.LUT R5, R5, R4, RZ, 0x3c, !PT ;  /* 0x0000000405058212 */ /* 0x001fc800078e3cff */
[----:B------:R-:W-:-:S04]  /*253d0*/  @!P0 LOP3.LUT R4, R5, R4, RZ, 0x3c, !PT ;  /* 0x0000000405048212 */ /* 0x000fc800078e3cff */
[----:B------:R-:W-:-:S05]  /*253e0*/  @!P0 LOP3.LUT R5, R5, R4, RZ, 0x3c, !PT ;  /* 0x0000000405058212 */ /* 0x000fca00078e3cff */
[----:B------:R-:W3:Y:S04]  /*253f0*/  @!P0 LDG.E.U16 R0, desc[UR8][R4.64] ;  /* 0x0000000804008981 */ /* 0x000ee8000c1e1500 */
[----:B--2---:R0:W-:Y:S04]  /*25400*/  STL [R1+0x30], R31 ;  /* 0x0000301f01007387 */ /* 0x0041e80000100800 */
[----:B0-----:R-:W2:Y:S04]  /*25410*/  LDL R31, [R1+0x11dc] ;  /* 0x0011dc00011f7983 */ /* 0x001ea80000100800 */
[----:B---3--:R0:W-:Y:S04]  /*25420*/  STL [R1+0x2c], R0 ;  /* 0x00002c0001007387 */ /* 0x0081e80000100800 */
[----:B0-----:R-:W3:Y:S04]  /*25430*/  LDL.LU R0, [R1+0x34f0] ;  /* 0x0034f00001007983 */ /* 0x001ee80000300800 */
[----:B------:R-:W2:Y:S04]  /*25440*/  LDL R4, [R1+0x1258] ;  /* 0x0012580001047983 */ /* 0x000ea80000100800 */
[----:B------:R-:W2:Y:S01]  /*25450*/  LDL R5, [R1+0x125c] ;  /* 0x00125c0001057983 */ /* 0x000ea20000100800 */
[----:B------:R-:W-:-:S02]  /*25460*/  PRMT R30, RZ, 0x7610, R30 ;  /* 0x00007610ff1e7816 */ /* 0x000fc4000000001e */
[----:B--2---:R-:W-:-:S04]  /*25470*/  @!P1 LOP3.LUT R5, R5, R4, RZ, 0x3c, !PT ;  /* 0x0000000405059212 */ /* 0x004fc800078e3cff */
[----:B------:R-:W-:-:S04]  /*25480*/  @!P1 LOP3.LUT R4, R5, R4, RZ, 0x3c, !PT ;  /* 0x0000000405049212 */ /* 0x000fc800078e3cff */
[----:B------:R-:W-:-:S05]  /*25490*/  @!P1 LOP3.LUT R5, R5, R4, RZ, 0x3c, !PT ;  /* 0x0000000405059212 */ /* 0x000fca00078e3cff */
[----:B------:R-:W2:Y:S04]  /*254a0*/  @!P1 LDG.E.U16 R30, desc[UR8][R4.64] ;  /* 0x00000008041e9981 */ /* 0x000ea8000c1e1500 */
        /* <DEDUP_REMOVED lines=26> */
[----:B------:R-:W2:Y:S01]  /*25650*/  @!P0 LDG.E.U16 R0, desc[UR8][R4.64] ;  /* 0x0000000804008981 */ /* 0x000ea2000c1e1500 */
[----:B------:R-:W-:-:S03]  /*25660*/  PRMT R30, RZ, 0x7610, R30 ;  /* 0x00007610ff1e7816 */ /* 0x000fc6000000001e */
[----:B--2---:R0:W-:Y:S04]  /*25670*/  STL [R1+0x1c], R0 ;  /* 0x00001c0001007387 */ /* 0x0041e80000100800 */
[----:B0-----:R-:W2:Y:S04]  /*25680*/  LDL.LU R0, [R1+0x34e0] ;  /* 0x0034e00001007983 */ /* 0x001ea80000300800 */
[----:B------:R-:W3:Y:S01]  /*25690*/  LDL R5, [R1+0x11d8] ;  /* 0x0011d80001057983 */ /* 0x000ee20000100800 */
[----:B------:R-:W-:Y:S01]  /*256a0*/  @!P1 IMAD.MOV.U32 R4, RZ, RZ, R31 ;  /* 0x000000ffff049224 */ /* 0x000fe200078e001f */
[----:B------:R-:W-:-:S02]  /*256b0*/  PRMT R29, RZ, 0x7610, R29 ;  /* 0x00007610ff1d7816 */ /* 0x000fc4000000001d */
[----:B------:R-:W2:Y:S04]  /*256c0*/  LDL R31, [R1+0x1118] ;  /* 0x00111800011f7983 */ /* 0x000ea80000100800 */
[----:B---3--:R0:W3:Y:S04]  /*256d0*/  @!P1 LDG.E.U16 R30, desc[UR8][R4.64] ;  /* 0x00000008041e9981 */ /* 0x0080e8000c1e1500 */
[----:B------:R-:W0:Y:S04]  /*256e0*/  LDL R4, [R1+0x11a0] ;  /* 0x0011a00001047983 */ /* 0x000e280000100800 */
[----:B------:R-:W0:Y:S02]  /*256f0*/  LDL R5, [R1+0x11a4] ;  /* 0x0011a40001057983 */ /* 0x000e240000100800 */
[----:B0-----:R-:W-:-:S04]  /*25700*/  @!P0 LOP3.LUT R5, R5, R4, RZ, 0x3c, !PT ;  /* 0x0000000405058212 */ /* 0x001fc800078e3cff */
[----:B------:R-:W-:-:S04]  /*25710*/  @!P0 LOP3.LUT R4, R5, R4, RZ, 0x3c, !PT ;  /* 0x0000000405048212 */ /* 0x000fc800078e3cff */
[----:B------:R-:W-:-:S05]  /*25720*/  @!P0 LOP3.LUT R5, R5, R4, RZ, 0x3c, !PT ;  /* 0x0000000405058212 */ /* 0x000fca00078e3cff */
[----:B------:R-:W2:Y:S04]  /*25730*/  @!P0 LDG.E.U16 R29, desc[UR8][R4.64] ;  /* 0x00000008041d8981 */ /* 0x000ea8000c1e1500 */
[----:B---3--:R0:W-:Y:S04]  /*25740*/  STL [R1+0x18], R30 ;  /* 0x0000181e01007387 */ /* 0x0081e80000100800 */
[----:B0-----:R-:W3:Y:S04]  /*25750*/  LDL R30, [R1+0x111c] ;  /* 0x00111c00011e7983 */ /* 0x001ee80000100800 */
[----:B--2---:R0:W-:Y:S04]  /*25760*/  STL [R1+0x14], R29 ;  /* 0x0000141d01007387 */ /* 0x0041e80000100800 */
[----:B0-----:R-:W2:Y:S04]  /*25770*/  LDL.LU R29, [R1+0x34dc] ;  /* 0x0034dc00011d7983 */ /* 0x001ea80000300800 */
        /* <DEDUP_REMOVED lines=33> */
[----:B------:R3:W2:Y:S01]  /*25990*/  @!P0 LDG.E.U16 R3, desc[UR8][R4.64] ;  /* 0x0000000804038981 */ /* 0x0006a2000c1e1500 */
[----:B------:R-:W-:Y:S01]  /*259a0*/  PRMT R0, RZ, 0x7610, R0 ;  /* 0x00007610ff007816 */ /* 0x000fe20000000000 */
[----:B---3--:R-:W-:Y:S02]  /*259b0*/  @!P1 IMAD.MOV.U32 R4, RZ, RZ, R30 ;  /* 0x000000ffff049224 */ /* 0x008fe400078e001e */
[----:B------:R-:W-:-:S05]  /*259c0*/  @!P1 IMAD.MOV.U32 R5, RZ, RZ, R31 ;  /* 0x000000ffff059224 */ /* 0x000fca00078e001f */
[----:B------:R-:W3:Y:S04]  /*259d0*/  @!P1 LDG.E.U16 R0, desc[UR8][R4.64] ;  /* 0x0000000804009981 */ /* 0x000ee8000c1e1500 */
[----:B--2---:R-:W-:Y:S04]  /*259e0*/  STL [R1+0x4], R3 ;  /* 0x0000040301007387 */ /* 0x004fe80000100800 */
[----:B------:R-:W2:Y:S04]  /*259f0*/  LDL R4, [R1+0x10e0] ;  /* 0x0010e00001047983 */ /* 0x000ea80000100800 */
[----:B------:R-:W2:Y:S01]  /*25a00*/  LDL R5, [R1+0x10e4] ;  /* 0x0010e40001057983 */ /* 0x000ea20000100800 */
[----:B------:R-:W-:-:S03]  /*25a10*/  PRMT R61, RZ, 0x7610, R61 ;  /* 0x00007610ff3d7816 */ /* 0x000fc6000000003d */
[----:B------:R-:W4:Y:S04]  /*25a20*/  LDL R31, [R1+0x1098] ;  /* 0x00109800011f7983 */ /* 0x000f280000100800 */
[----:B------:R-:W4:Y:S04]  /*25a30*/  LDL R30, [R1+0x109c] ;  /* 0x00109c00011e7983 */ /* 0x000f280000100800 */
[----:B---3--:R-:W-:Y:S01]  /*25a40*/  STL [R1+0x3460], R0 ;  /* 0x0034600001007387 */ /* 0x008fe20000100800 */
[----:B--2---:R-:W-:-:S04]  /*25a50*/  @!P0 LOP3.LUT R5, R5, R4, RZ, 0x3c, !PT ;  /* 0x0000000405058212 */ /* 0x004fc800078e3cff */
        /* <DEDUP_REMOVED lines=8> */
[----:B------:R-:W-:Y:S01]  /*25ae0*/  @!P1 LOP3.LUT R5, R5, R4, RZ, 0x3c, !PT ;  /* 0x0000000405059212 */ /* 0x000fe200078e3cff */
[----:B--2---:R0:W-:Y:S04]  /*25af0*/  STL [R1+0x3464], R61 ;  /* 0x0034643d01007387 */ /* 0x0041e80000100800 */
[----:B------:R1:W2:Y:S01]  /*25b00*/  @!P1 LDG.E.U16 R60, desc[UR8][R4.64] ;  /* 0x00000008043c9981 */ /* 0x0002a2000c1e1500 */
[----:B------:R-:W-:Y:S02]  /*25b10*/  PRMT R58, RZ, 0x7610, R58 ;  /* 0x00007610ff3a7816 */ /* 0x000fe4000000003a */
[----:B------:R-:W-:Y:S01]  /*25b20*/  PRMT R56, RZ, 0x7610, R56 ;  /* 0x00007610ff387816 */ /* 0x000fe20000000038 */
[----:B0-----:R-:W3:Y:S04]  /*25b30*/  LDL R61, [R1+0x1064] ;  /* 0x00106400013d7983 */ /* 0x001ee80000100800 */
[----:B------:R-:W1:Y:S04]  /*25b40*/  LDL R4, [R1+0x10a0] ;  /* 0x0010a00001047983 */ /* 0x000e680000100800 */
[----:B------:R-:W1:Y:S02]  /*25b50*/  LDL R5, [R1+0x10a4] ;  /* 0x0010a40001057983 */ /* 0x000e640000100800 */
[----:B-1----:R-:W-:-:S04]  /*25b60*/  @!P0 LOP3.LUT R5, R5, R4, RZ, 0x3c, !PT ;  /* 0x0000000405058212 */ /* 0x002fc800078e3cff */
[----:B------:R-:W-:-:S04]  /*25b70*/  @!P0 LOP3.LUT R4, R5, R4, RZ, 0x3c, !PT ;  /* 0x0000000405048212 */ /* 0x000fc800078e3cff */
[----:B------:R-:W-:-:S05]  /*25b80*/  @!P0 LOP3.LUT R5, R5, R4, RZ, 0x3c, !PT ;  /* 0x0000000405058212 */ /* 0x000fca00078e3cff */
[----:B------:R4:W3:Y:S04]  /*25b90*/  @!P0 LDG.E.U16 R58, desc[UR8][R4.64] ;  /* 0x00000008043a8981 */ /* 0x0008e8000c1e1500 */
[----:B--2---:R0:W-:Y:S01]  /*25ba0*/  STL [R1+0x3468], R60 ;  /* 0x0034683c01007387 */ /* 0x0041e20000100800 */
[----:B----4-:R-:W-:Y:S01]  /*25bb0*/  @!P1 IMAD.MOV.U32 R4, RZ, RZ, R30 ;  /* 0x000000ffff049224 */ /* 0x010fe200078e001e */
[----:B------:R-:W-:Y:S02]  /*25bc0*/  @!P1 MOV R5, R31 ;  /* 0x0000001f00059202 */ /* 0x000fe40000000f00 */
[----:B0-----:R-:W2:Y:S04]  /*25bd0*/  LDL R60, [R1+0x105c] ;  /* 0x00105c00013c7983 */ /* 0x001ea80000100800 */
[----:B------:R0:W4:Y:S04]  /*25be0*/  @!P1 LDG.E.U16 R56, desc[UR8][R4.64] ;  /* 0x0000000804389981 */ /* 0x000128000c1e1500 */
[----:B---3--:R1:W-:Y:S04]  /*25bf0*/  STL [R1+0x346c], R58 ;  /* 0x00346c3a01007387 */ /* 0x0083e80000100800 */
[----:B------:R-:W3:Y:S01]  /*25c00*/  LDL R5, [R1+0x1060] ;  /* 0x0010600001057983 */ /* 0x000ee20000100800 */
[----:B------:R-:W-:Y:S01]  /*25c10*/  PRMT R54, RZ, 0x7610, R54 ;  /* 0x00007610ff367816 */ /* 0x000fe20000000036 */
[----:B0-----:R-:W-:-:S02]  /*25c20*/  @!P0 IMAD.MOV.U32 R4, RZ, RZ, R61 ;  /* 0x000000ffff048224 */ /* 0x001fc400078e003d */
[----:B------:R-:W2:Y:S04]  /*25c30*/  LDL R31, [R1+0x1018] ;  /* 0x00101800011f7983 */ /* 0x000ea80000100800 */
[----:B------:R-:W2:Y:S04]  /*25c40*/  LDL R30, [R1+0x101c] ;  /* 0x00101c00011e7983 */ /* 0x000ea80000100800 */
[----:B-1----:R-:W2:Y:S04]  /*25c50*/  LDL R58, [R1+0x1058] ;  /* 0x00105800013a7983 */ /* 0x002ea80000100800 */
[----:B---3--:R2:W3:Y:S04]  /*25c60*/  @!P0 LDG.E.U16 R54, desc[UR8][R4.64] ;  /* 0x0000000804368981 */ /* 0x0084e8000c1e1500 */
[----:B----4-:R0:W-:Y:S01]  /*25c70*/  STL [R1+0x3470], R56 ;  /* 0x0034703801007387 */ /* 0x0101e20000100800 */
[----:B------:R-:W-:-:S03]  /*25c80*/  PRMT R52, RZ, 0x7610, R52 ;  /* 0x00007610ff347816 */ /* 0x000fc60000000034 */
[----:B------:R-:W4:Y:S01]  /*25c90*/  LDL R61, [R1+0xfe0] ;  /* 0x000fe000013d7983 */ /* 0x000f220000100800 */
[----:B--2---:R-:W-:-:S03]  /*25ca0*/  @!P1 IMAD.MOV.U32 R4, RZ, RZ, R60 ;  /* 0x000000ffff049224 */ /* 0x004fc600078e003c */
[----:B0-----:R-:W2:Y:S01]  /*25cb0*/  LDL R56, [R1+0xfe4] ;  /* 0x000fe40001387983 */ /* 0x001ea20000100800 */
[----:B------:R-:W-:-:S05]  /*25cc0*/  @!P1 IMAD.MOV.U32 R5, RZ, RZ, R58 ;  /* 0x000000ffff059224 */ /* 0x000fca00078e003a */
[----:B------:R0:W2:Y:S04]  /*25cd0*/  @!P1 LDG.E.U16 R52, desc[UR8][R4.64] ;  /* 0x0000000804349981 */ /* 0x0000a8000c1e1500 */
[----:B---3--:R1:W-:Y:S04]  /*25ce0*/  STL [R1+0x3474], R54 ;  /* 0x0034743601007387 */ /* 0x0083e80000100800 */
[----:B------:R-:W3:Y:S01]  /*25cf0*/  LDL R5, [R1+0x1020] ;  /* 0x0010200001057983 */ /* 0x000ee20000100800 */
[----:B------:R-:W-:Y:S02]  /*25d00*/  PRMT R50, RZ, 0x7610, R50 ;  /* 0x00007610ff327816 */ /* 0x000fe40000000032 */
[----:B------:R-:W-:-:S02]  /*25d10*/  PRMT R48, RZ, 0x7610, R48 ;  /* 0x00007610ff307816 */ /* 0x000fc40000000030 */
[----:B------:R-:W-:Y:S01]  /*25d20*/  PRMT R46, RZ, 0x7610, R46 ;  /* 0x00007610ff2e7816 */ /* 0x000fe2000000002e */
[----:B------:R-:W2:Y:S04]  /*25d30*/  LDL R60, [R1+0xfd8] ;  /* 0x000fd800013c7983 */ /* 0x000ea80000100800 */
[----:B------:R-:W2:Y:S04]  /*25d40*/  LDL R58, [R1+0xfdc] ;  /* 0x000fdc00013a7983 */ /* 0x000ea80000100800 */
[----:B-1----:R-:W0:Y:S02]  /*25d50*/  LDL R54, [R1+0x1024] ;  /* 0x0010240001367983 */ /* 0x002e240000100800 */
[----:B0-----:R-:W-:-:S05]  /*25d60*/  @!P0 IMAD.MOV.U32 R4, RZ, RZ, R54 ;  /* 0x000000ffff048224 */ /* 0x001fca00078e0036 */
[----:B---3--:R0:W3:Y:S02]  /*25d70*/  @!P0 LDG.E.U16 R50, desc[UR8][R4.64] ;  /* 0x0000000804328981 */ /* 0x0080e4000c1e1500 */
[----:B0-----:R-:W-:Y:S02]  /*25d80*/  @!P1 IMAD.MOV.U32 R4, RZ, RZ, R30 ;  /* 0x000000ffff049224 */ /* 0x001fe400078e001e */
[----:B------:R-:W-:-:S05]  /*25d90*/  @!P1 IMAD.MOV.U32 R5, RZ, RZ, R31 ;  /* 0x000000ffff059224 */ /* 0x000fca00078e001f */
[----:B------:R2:W3:Y:S02]  /*25da0*/  @!P1 LDG.E.U16 R48, desc[UR8][R4.64] ;  /* 0x0000000804309981 */ /* 0x0004e4000c1e1500 */
[----:B--2---:R-:W-:Y:S02]  /*25db0*/  @!P0 IMAD.MOV.U32 R4, RZ, RZ, R56 ;  /* 0x000000ffff048224 */ /* 0x004fe400078e0038 */
[----:B----4-:R-:W-:-:S05]  /*25dc0*/  @!P0 IMAD.MOV.U32 R5, RZ, RZ, R61 ;  /* 0x000000ffff058224 */ /* 0x010fca00078e003d */
[----:B------:R0:W2:Y:S04]  /*25dd0*/  @!P0 LDG.E.U16 R46, desc[UR8][R4.64] ;  /* 0x00000008042e8981 */ /* 0x0000a8000c1e1500 */
[----:B------:R1:W-:Y:S01]  /*25de0*/  STL [R1+0x3478], R52 ;  /* 0x0034783401007387 */ /* 0x0003e20000100800 */
[----:B------:R-:W-:Y:S01]  /*25df0*/  PRMT R44, RZ, 0x7610, R44 ;  /* 0x00007610ff2c7816 */ /* 0x000fe2000000002c */
[----:B0-----:R-:W-:Y:S02]  /*25e00*/  @!P1 IMAD.MOV.U32 R4, RZ, RZ, R58 ;  /* 0x000000ffff049224 */ /* 0x001fe400078e003a */
[----:B------:R-:W-:-:S05]  /*25e10*/  @!P1 IMAD.MOV.U32 R5, RZ, RZ, R60 ;  /* 0x000000ffff059224 */ /* 0x000fca00078e003c */
[----:B------:R-:W4:Y:S04]  /*25e20*/  @!P1 LDG.E.U16 R44, desc[UR8][R4.64] ;  /* 0x00000008042c9981 */ /* 0x000f28000c1e1500 */
[----:B---3--:R0:W-:Y:S04]  /*25e30*/  STL [R1+0x347c], R50 ;  /* 0x00347c3201007387 */ /* 0x0081e80000100800 */
[----:B------:R-:W3:Y:S04]  /*25e40*/  LDL R31, [R1+0xfa0] ;  /* 0x000fa000011f7983 */ /* 0x000ee80000100800 */
[----:B------:R-:W3:Y:S04]  /*25e50*/  LDL R30, [R1+0xfa4] ;  /* 0x000fa400011e7983 */ /* 0x000ee80000100800 */
[----:B------:R0:W-:Y:S04]  /*25e60*/  STL [R1+0x3480], R48 ;  /* 0x0034803001007387 */ /* 0x0001e80000100800 */
[----:B------:R-:W3:Y:S04]  /*25e70*/  LDL R56, [R1+0xf98] ;  /* 0x000f980001387983 */ /* 0x000ee80000100800 */
[----:B------:R-:W3:Y:S04]  /*25e80*/  LDL R54, [R1+0xf9c] ;  /* 0x000f9c0001367983 */ /* 0x000ee80000100800 */
[----:B--2---:R2:W-:Y:S04]  /*25e90*/  STL [R1+0x3484], R46 ;  /* 0x0034842e01007387 */ /* 0x0045e80000100800 */
[----:B-1----:R-:W3:Y:S04]  /*25ea0*/  LDL R52, [R1+0xf60] ;  /* 0x000f600001347983 */ /* 0x002ee80000100800 */
[----:B0-----:R-:W3:Y:S01]  /*25eb0*/  LDL R50, [R1+0xf64] ;  /* 0x000f640001327983 */ /* 0x001ee20000100800 */
[----:B------:R-:W-:-:S02]  /*25ec0*/  PRMT R42, RZ, 0x7610, R42 ;  /* 0x00007610ff2a7816 */ /* 0x000fc4000000002a */
[----:B------:R-:W-:Y:S02]  /*25ed0*/  PRMT R40, RZ, 0x7610, R40 ;  /* 0x00007610ff287816 */ /* 0x000fe40000000028 */
[----:B------:R-:W-:Y:S01]  /*25ee0*/  PRMT R38, RZ, 0x7610, R38 ;  /* 0x00007610ff267816 */ /* 0x000fe20000000026 */
[----:B------:R-:W3:Y:S04]  /*25ef0*/  LDL R48, [R1+0xf58] ;  /* 0x000f580001307983 */ /* 0x000ee80000100800 */
[----:B--2---:R-:W2:Y:S04]  /*25f00*/  LDL R46, [R1+0xf5c] ;  /* 0x000f5c00012e7983 */ /* 0x004ea80000100800 */
[----:B----4-:R0:W-:Y:S01]  /*25f10*/  STL [R1+0x3488], R44 ;  /* 0x0034882c01007387 */ /* 0x0101e20000100800 */
[----:B---3--:R-:W-:-:S02]  /*25f20*/  @!P0 IMAD.MOV.U32 R5, RZ, RZ, R31 ;  /* 0x000000ffff058224 */ /* 0x008fc400078e001f */
[----:B------:R-:W-:Y:S01]  /*25f30*/  @!P0 IMAD.MOV.U32 R4, RZ, RZ, R30 ;  /* 0x000000ffff048224 */ /* 0x000fe200078e001e */
[----:B------:R-:W3:Y:S04]  /*25f40*/  LDL R31, [R1+0xf20] ;  /* 0x000f2000011f7983 */ /* 0x000ee80000100800 */
[----:B------:R-:W4:Y:S04]  /*25f50*/  LDL R30, [R1+0xf24] ;  /* 0x000f2400011e7983 */ /* 0x000f280000100800 */
[----:B------:R1:W3:Y:S02]  /*25f60*/  @!P0 LDG.E.U16 R42, desc[UR8][R4.64] ;  /* 0x00000008042a8981 */ /* 0x0002e4000c1e1500 */
[----:B-1----:R-:W-:-:S02]  /*25f70*/  @!P1 IMAD.MOV.U32 R5, RZ, RZ, R56 ;  /* 0x000000ffff059224 */ /* 0x002fc400078e0038 */
[----:B------:R-:W-:-:S05]  /*25f80*/  @!P1 IMAD.MOV.U32 R4, RZ, RZ, R54 ;  /* 0x000000ffff049224 */ /* 0x000fca00078e0036 */
[----:B------:R1:W4:Y:S02]  /*25f90*/  @!P1 LDG.E.U16 R40, desc[UR8][R4.64] ;  /* 0x0000000804289981 */ /* 0x000324000c1e1500 */
[----:B-1----:R-:W-:Y:S02]  /*25fa0*/  @!P0 IMAD.MOV.U32 R5, RZ, RZ, R52 ;  /* 0x000000ffff058224 */ /* 0x002fe400078e0034 */
[----:B------:R-:W-:-:S05]  /*25fb0*/  @!P0 IMAD.MOV.U32 R4, RZ, RZ, R50 ;  /* 0x000000ffff048224 */ /* 0x000fca00078e0032 */
[----:B------:R2:W4:Y:S01]  /*25fc0*/  @!P0 LDG.E.U16 R38, desc[UR8][R4.64] ;  /* 0x0000000804268981 */ /* 0x000522000c1e1500 */
[----:B------:R-:W-:Y:S01]  /*25fd0*/  PRMT R36, RZ, 0x7610, R36 ;  /* 0x00007610ff247816 */ /* 0x000fe20000000024 */
[----:B--2---:R-:W-:Y:S02]  /*25fe0*/  @!P1 IMAD.MOV.U32 R4, RZ, RZ, R46 ;  /* 0x000000ffff049224 */ /* 0x004fe400078e002e */
[----:B------:R-:W-:-:S05]  /*25ff0*/  @!P1 IMAD.MOV.U32 R5, RZ, RZ, R48 ;  /* 0x000000ffff059224 */ /* 0x000fca00078e0030 */
[----:B------:R1:W2:Y:S01]  /*26000*/  @!P1 LDG.E.U16 R36, desc[UR8][R4.64] ;  /* 0x0000000804249981 */ /* 0x0002a2000c1e1500 */
[----:B------:R-:W-:-:S03]  /*26010*/  PRMT R29, RZ, 0x7610, R29 ;  /* 0x00007610ff1d7816 */ /* 0x000fc6000000001d */
[----:B---3--:R3:W-:Y:S04]  /*26020*/  STL [R1+0x348c], R42 ;  /* 0x00348c2a01007387 */ /* 0x0087e80000100800 */
[----:B0-----:R-:W2:Y:S04]  /*26030*/  LDL R44, [R1+0xf18] ;  /* 0x000f1800012c7983 */ /* 0x001ea80000100800 */
[----:B---3--:R-:W3:Y:S04]  /*26040*/  LDL R42, [R1+0xf1c] ;  /* 0x000f1c00012a7983 */ /* 0x008ee80000100800 */
[----:B----4-:R0:W-:Y:S01]  /*26050*/  STL [R1+0x3490], R40 ;  /* 0x0034902801007387 */ /* 0x0101e20000100800 */
[----:B-1----:R-:W-:-:S02]  /*26060*/  @!P0 IMAD.MOV.U32 R4, RZ, RZ, R30 ;  /* 0x000000ffff048224 */ /* 0x002fc400078e001e */
[----:B------:R-:W-:-:S05]  /*26070*/  @!P0 IMAD.MOV.U32 R5, RZ, RZ, R31 ;  /* 0x000000ffff058224 */ /* 0x000fca00078e001f */
[----:B------:R1:W4:Y:S04]  /*26080*/  @!P0 LDG.E.U16 R29, desc[UR8][R4.64] ;  /* 0x00000008041d8981 */ /* 0x000328000c1e1500 */
[----:B------:R1:W-:Y:S04]  /*26090*/  STL [R1+0x3494], R38 ;  /* 0x0034942601007387 */ /* 0x0003e80000100800 */
[----:B0-----:R-:W4:Y:S04]  /*260a0*/  LDL R40, [R1+0xee0] ;  /* 0x000ee00001287983 */ /* 0x001f280000100800 */
[----:B-1----:R-:W4:Y:S01]  /*260b0*/  LDL R38, [R1+0xee4] ;  /* 0x000ee40001267983 */ /* 0x002f220000100800 */
[----:B------:R-:W-:-:S02]  /*260c0*/  PRMT R28, RZ, 0x7610, R28 ;  /* 0x00007610ff1c7816 */ /* 0x000fc4000000001c */
[----:B------:R-:W-:Y:S01]  /*260d0*/  PRMT R27, RZ, 0x7610, R27 ;  /* 0x00007610ff1b7816 */ /* 0x000fe2000000001b */
[----:B--2---:R-:W-:Y:S04]  /*260e0*/  STL [R1+0x3498], R36 ;  /* 0x0034982401007387 */ /* 0x004fe80000100800 */
[----:B------:R-:W2:Y:S04]  /*260f0*/  LDL R31, [R1+0xed8] ;  /* 0x000ed800011f7983 */ /* 0x000ea80000100800 */
[----:B------:R-:W2:Y:S01]  /*26100*/  LDL R30, [R1+0xedc] ;  /* 0x000edc00011e7983 */ /* 0x000ea20000100800 */
[----:B------:R-:W-:-:S02]  /*26110*/  @!P1 IMAD.MOV.U32 R5, RZ, RZ, R44 ;  /* 0x000000ffff059224 */ /* 0x000fc400078e002c */
[----:B---3--:R-:W-:-:S05]  /*26120*/  @!P1 IMAD.MOV.U32 R4, RZ, RZ, R42 ;  /* 0x000000ffff049224 */ /* 0x008fca00078e002a */
[----:B------:R4:W3:Y:S02]  /*26130*/  @!P1 LDG.E.U16 R28, desc[UR8][R4.64] ;  /* 0x00000008041c9981 */ /* 0x0008e4000c1e1500 */
[----:B----4-:R-:W-:Y:S02]  /*26140*/  @!P0 IMAD.MOV.U32 R5, RZ, RZ, R40 ;  /* 0x000000ffff058224 */ /* 0x010fe400078e0028 */
[----:B------:R-:W-:-:S05]  /*26150*/  @!P0 IMAD.MOV.U32 R4, RZ, RZ, R38 ;  /* 0x000000ffff048224 */ /* 0x000fca00078e0026 */
[----:B------:R2:W4:Y:S04]  /*26160*/  @!P0 LDG.E.U16 R27, desc[UR8][R4.64] ;  /* 0x00000008041b8981 */ /* 0x000528000c1e1500 */
[----:B------:R0:W-:Y:S04]  /*26170*/  STL [R1+0x349c], R29 ;  /* 0x00349c1d01007387 */ /* 0x0001e80000100800 */
[----:B------:R-:W4:Y:S04]  /*26180*/  LDL R44, [R1+0xea0] ;  /* 0x000ea000012c7983 */ /* 0x000f280000100800 */
[----:B------:R-:W4:Y:S04]  /*26190*/  LDL R42, [R1+0xea4] ;  /* 0x000ea400012a7983 */ /* 0x000f280000100800 */
[----:B0-----:R-:W4:Y:S01]  /*261a0*/  LDL R29, [R1+0xe9c] ;  /* 0x000e9c00011d7983 */ /* 0x001f220000100800 */
[----:B------:R-:W-:Y:S01]  /*261b0*/  PRMT R26, RZ, 0x7610, R26 ;  /* 0x00007610ff1a7816 */ /* 0x000fe2000000001a */
[----:B--2---:R-:W-:Y:S01]  /*261c0*/  @!P1 IMAD.MOV.U32 R4, RZ, RZ, R30 ;  /* 0x000000ffff049224 */ /* 0x004fe200078e001e */
[----:B------:R-:W-:-:S05]  /*261d0*/  @!P1 MOV R5, R31 ;  /* 0x0000001f00059202 */ /* 0x000fca0000000f00 */
[----:B------:R0:W2:Y:S01]  /*261e0*/  @!P1 LDG.E.U16 R26, desc[UR8][R4.64] ;  /* 0x00000008041a9981 */ /* 0x0000a2000c1e1500 */
[----:B------:R-:W-:-:S03]  /*261f0*/  PRMT R25, RZ, 0x7610, R25 ;  /* 0x00007610ff197816 */ /* 0x000fc60000000019 */
[----:B---3--:R1:W-:Y:S04]  /*26200*/  STL [R1+0x34a0], R28 ;  /* 0x0034a01c01007387 */ /* 0x0083e80000100800 */
[----:B------:R-:W3:Y:S04]  /*26210*/  LDL R40, [R1+0xe98] ;  /* 0x000e980001287983 */ /* 0x000ee80000100800 */
[----:B------:R-:W3:Y:S04]  /*26220*/  LDL R38, [R1+0xe60] ;  /* 0x000e600001267983 */ /* 0x000ee80000100800 */
[----:B-1----:R-:W3:Y:S04]  /*26230*/  LDL R28, [R1+0xe64] ;  /* 0x000e6400011c7983 */ /* 0x002ee80000100800 */
[----:B----4-:R1:W-:Y:S04]  /*26240*/  STL [R1+0x34a4], R27 ;  /* 0x0034a41b01007387 */ /* 0x0103e80000100800 */
[----:B------:R-:W4:Y:S04]  /*26250*/  LDL R36, [R1+0xe58] ;  /* 0x000e580001247983 */ /* 0x000f280000100800 */
[----:B------:R-:W4:Y:S01]  /*26260*/  LDL R31, [R1+0xe5c] ;  /* 0x000e5c00011f7983 */ /* 0x000f220000100800 */
[----:B0-----:R-:W-:-:S02]  /*26270*/  @!P0 IMAD.MOV.U32 R4, RZ, RZ, R42 ;  /* 0x000000ffff048224 */ /* 0x001fc400078e002a */
[----:B------:R-:W-:Y:S01]  /*26280*/  @!P0 IMAD.MOV.U32 R5, RZ, RZ, R44 ;  /* 0x000000ffff058224 */ /* 0x000fe200078e002c */
[----:B------:R-:W-:Y:S02]  /*26290*/  PRMT R24, RZ, 0x7610, R24 ;  /* 0x00007610ff187816 */ /* 0x000fe40000000018 */
[----:B------:R-:W-:Y:S02]  /*262a0*/  PRMT R23, RZ, 0x7610, R23 ;  /* 0x00007610ff177816 */ /* 0x000fe40000000017 */
[----:B------:R-:W-:Y:S01]  /*262b0*/  PRMT R22, RZ, 0x7610, R22 ;  /* 0x00007610ff167816 */ /* 0x000fe20000000016 */
[----:B------:R-:W4:Y:S04]  /*262c0*/  LDL R30, [R1+0xe24] ;  /* 0x000e2400011e7983 */ /* 0x000f280000100800 */
[----:B------:R0:W4:Y:S02]  /*262d0*/  @!P0 LDG.E.U16 R25, desc[UR8][R4.64] ;  /* 0x0000000804198981 */ /* 0x000124000c1e1500 */
[----:B0-----:R-:W-:-:S02]  /*262e0*/  @!P1 IMAD.MOV.U32 R4, RZ, RZ, R29 ;  /* 0x000000ffff049224 */ /* 0x001fc400078e001d */
[----:B--2---:R0:W-:Y:S04]  /*262f0*/  STL [R1+0x34a8], R26 ;  /* 0x0034a81a01007387 */ /* 0x0041e80000100800 */
[----:B-1----:R-:W2:Y:S04]  /*26300*/  LDL R27, [R1+0xe1c] ;  /* 0x000e1c00011b7983 */ /* 0x002ea80000100800 */
[----:B0-----:R-:W2:Y:S01]  /*26310*/  LDL R26, [R1+0xe20] ;  /* 0x000e2000011a7983 */ /* 0x001ea20000100800 */
[----:B---3--:R-:W-:-:S05]  /*26320*/  @!P1 IMAD.MOV.U32 R5, RZ, RZ, R40 ;  /* 0x000000ffff059224 */ /* 0x008fca00078e0028 */
[----:B------:R0:W3:Y:S02]  /*26330*/  @!P1 LDG.E.U16 R24, desc[UR8][R4.64] ;  /* 0x0000000804189981 */ /* 0x0000e4000c1e1500 */
[----:B0-----:R-:W-:Y:S02]  /*26340*/  @!P0 IMAD.MOV.U32 R4, RZ, RZ, R28 ;  /* 0x000000ffff048224 */ /* 0x001fe400078e001c */
[----:B------:R-:W-:-:S05]  /*26350*/  @!P0 IMAD.MOV.U32 R5, RZ, RZ, R38 ;  /* 0x000000ffff058224 */ /* 0x000fca00078e0026 */
[----:B------:R4:W3:Y:S02]  /*26360*/  @!P0 LDG.E.U16 R23, desc[UR8][R4.64] ;  /* 0x0000000804178981 */ /* 0x0008e4000c1e1500 */
[----:B----4-:R-:W-:Y:S02]  /*26370*/  @!P1 IMAD.MOV.U32 R5, RZ, RZ, R36 ;  /* 0x000000ffff059224 */ /* 0x010fe400078e0024 */
[----:B------:R-:W-:-:S05]  /*26380*/  @!P1 IMAD.MOV.U32 R4, RZ, RZ, R31 ;  /* 0x000000ffff049224 */ /* 0x000fca00078e001f */
[----:B------:R0:W4:Y:S04]  /*26390*/  @!P1 LDG.E.U16 R22, desc[UR8][R4.64] ;  /* 0x0000000804169981 */ /* 0x000128000c1e1500 */
[----:B------:R1:W-:Y:S04]  /*263a0*/  STL [R1+0x34ac], R25 ;  /* 0x0034ac1901007387 */ /* 0x0003e80000100800 */
[----:B------:R-:W4:Y:S01]  /*263b0*/  LDL R29, [R1+0xe18] ;  /* 0x000e1800011d7983 */ /* 0x000f220000100800 */
[----:B------:R-:W-:Y:S01]  /*263c0*/  PRMT R21, RZ, 0x7610, R21 ;  /* 0x00007610ff157816 */ /* 0x000fe20000000015 */
[----:B0-----:R-:W-:Y:S01]  /*263d0*/  @!P0 IMAD.MOV.U32 R4, RZ, RZ, R30 ;  /* 0x000000ffff048224 */ /* 0x001fe200078e001e */
[----:B------:R-:W-:Y:S01]  /*263e0*/  PRMT R20, RZ, 0x7610, R20 ;  /* 0x00007610ff147816 */ /* 0x000fe20000000014 */
[----:B--2---:R-:W-:-:S05]  /*263f0*/  @!P0 IMAD.MOV.U32 R5, RZ, RZ, R26 ;  /* 0x000000ffff058224 */ /* 0x004fca00078e001a */
[----:B------:R0:W2:Y:S02]  /*26400*/  @!P0 LDG.E.U16 R21, desc[UR8][R4.64] ;  /* 0x0000000804158981 */ /* 0x0000a4000c1e1500 */
[----:B0-----:R-:W-:Y:S02]  /*26410*/  @!P1 IMAD.MOV.U32 R4, RZ, RZ, R27 ;  /* 0x000000ffff049224 */ /* 0x001fe400078e001b */
[----:B---3--:R0:W-:Y:S04]  /*26420*/  STL [R1+0x34b0], R24 ;  /* 0x0034b01801007387 */ /* 0x0081e80000100800 */
[----:B------:R-:W3:Y:S04]  /*26430*/  LDL R28, [R1+0xde4] ;  /* 0x000de400011c7983 */ /* 0x000ee80000100800 */
[----:B-1----:R-:W3:Y:S04]  /*26440*/  LDL R25, [R1+0x1bdc] ;  /* 0x001bdc0001197983 */ /* 0x002ee80000100800 */
[----:B------:R1:W-:Y:S04]  /*26450*/  STL [R1+0x34b4], R23 ;  /* 0x0034b41701007387 */ /* 0x0003e80000100800 */
[----:B0-----:R-:W3:Y:S04]  /*26460*/  LDL R24, [R1+0x1bd8] ;  /* 0x001bd80001187983 */ /* 0x001ee80000100800 */
[----:B-1----:R-:W3:Y:S04]  /*26470*/  LDL R23, [R1+0x1be4] ;  /* 0x001be40001177983 */ /* 0x002ee80000100800 */
[----:B----4-:R0:W-:Y:S04]  /*26480*/  STL [R1+0x34b8], R22 ;  /* 0x0034b81601007387 */ /* 0x0101e80000100800 */
[----:B------:R-:W4:Y:S04]  /*26490*/  LDL R31, [R1+0x1c10] ;  /* 0x001c1000011f7983 */ /* 0x000f280000100800 */
[----:B------:R-:W4:Y:S01]  /*264a0*/  LDL R26, [R1+0x1c1c] ;  /* 0x001c1c00011a7983 */ /* 0x000f220000100800 */
[----:B------:R-:W-:-:S05]  /*264b0*/  @!P1 IMAD.MOV.U32 R5, RZ, RZ, R29 ;  /* 0x000000ffff059224 */ /* 0x000fca00078e001d */
[----:B------:R3:W4:Y:S01]  /*264c0*/  @!P1 LDG.E.U16 R20, desc[UR8][R4.64] ;  /* 0x0000000804149981 */ /* 0x000722000c1e1500 */
[----:B------:R-:W-:Y:S02]  /*264d0*/  PRMT R19, RZ, 0x7610, R19 ;  /* 0x00007610ff137816 */ /* 0x000fe40000000013 */
[----:B------:R-:W-:Y:S02]  /*264e0*/  PRMT R18, RZ, 0x7610, R18 ;  /* 0x00007610ff127816 */ /* 0x000fe40000000012 */
[----:B------:R-:W-:Y:S01]  /*264f0*/  PRMT R17, RZ, 0x7610, R17 ;  /* 0x00007610ff117816 */ /* 0x000fe20000000011 */
[----:B0-----:R-:W4:Y:S04]  /*26500*/  LDL R22, [R1+0x1c24] ;  /* 0x001c240001167983 */ /* 0x001f280000100800 */
[----:B--2---:R0:W-:Y:S04]  /*26510*/  STL [R1+0x34bc], R21 ;  /* 0x0034bc1501007387 */ /* 0x0041e80000100800 */
[----:B------:R-:W2:Y:S04]  /*26520*/  LDL R30, [R1+0x1c18] ;  /* 0x001c1800011e7983 */ /* 0x000ea80000100800 */
[----:B------:R-:W2:Y:S04]  /*26530*/  LDL R29, [R1+0x1c50] ;  /* 0x001c5000011d7983 */ /* 0x000ea80000100800 */
[----:B------:R-:W2:Y:S01]  /*26540*/  LDL R27, [R1+0x1c5c] ;  /* 0x001c5c00011b7983 */ /* 0x000ea20000100800 */
[----:B---3--:R-:W-:-:S02]  /*26550*/  @!P0 IMAD.MOV.U32 R5, RZ, RZ, R28 ;  /* 0x000000ffff058224 */ /* 0x008fc400078e001c */
[----:B------:R-:W-:-:S05]  /*26560*/  @!P0 IMAD.MOV.U32 R4, RZ, RZ, R25 ;  /* 0x000000ffff048224 */ /* 0x000fca00078e0019 */
[----:B------:R1:W3:Y:S02]  /*26570*/  @!P0 LDG.E.U16 R19, desc[UR8][R4.64] ;  /* 0x0000000804138981 */ /* 0x0002e4000c1e1500 */
[----:B-1----:R-:W-:Y:S02]  /*26580*/  @!P1 IMAD.MOV.U32 R5, RZ, RZ, R24 ;  /* 0x000000ffff059224 */ /* 0x002fe400078e0018 */
[----:B------:R-:W-:-:S05]  /*26590*/  @!P1 IMAD.MOV.U32 R4, RZ, RZ, R23 ;  /* 0x000000ffff049224 */ /* 0x000fca00078e0017 */
[----:B------:R4:W3:Y:S02]  /*265a0*/  @!P1 LDG.E.U16 R18, desc[UR8][R4.64] ;  /* 0x0000000804129981 */ /* 0x0008e4000c1e1500 */
[----:B----4-:R-:W-:Y:S02]  /*265b0*/  @!P0 IMAD.MOV.U32 R4, RZ, RZ, R26 ;  /* 0x000000ffff048224 */ /* 0x010fe400078e001a */
[----:B------:R-:W-:-:S05]  /*265c0*/  @!P0 IMAD.MOV.U32 R5, RZ, RZ, R31 ;  /* 0x000000ffff058224 */ /* 0x000fca00078e001f */
[----:B------:R1:W4:Y:S04]  /*265d0*/  @!P0 LDG.E.U16 R17, desc[UR8][R4.64] ;  /* 0x0000000804118981 */ /* 0x000328000c1e1500 */
[----:B------:R-:W-:Y:S04]  /*265e0*/  STL [R1+0x34c0], R20 ;  /* 0x0034c01401007387 */ /* 0x000fe80000100800 */
[----:B------:R-:W4:Y:S04]  /*265f0*/  LDL R25, [R1+0x1c64] ;  /* 0x001c640001197983 */ /* 0x000f280000100800 */
[----:B------:R-:W4:Y:S01]  /*26600*/  LDL R28, [R1+0x1c58] ;  /* 0x001c5800011c7983 */ /* 0x000f220000100800 */
[----:B------:R-:W-:Y:S01]  /*26610*/  PRMT R16, RZ, 0x7610, R16 ;  /* 0x00007610ff107816 */ /* 0x000fe20000000010 */
[----:B-1----:R-:W-:Y:S01]  /*26620*/  @!P1 IMAD.MOV.U32 R4, RZ, RZ, R22 ;  /* 0x000000ffff049224 */ /* 0x002fe200078e0016 */
[----:B------:R-:W-:Y:S01]  /*26630*/  PRMT R15, RZ, 0x7610, R15 ;  /* 0x00007610ff0f7816 */ /* 0x000fe2000000000f */
[----:B--2---:R-:W-:-:S05]  /*26640*/  @!P1 IMAD.MOV.U32 R5, RZ, RZ, R30 ;  /* 0x000000ffff059224 */ /* 0x004fca00078e001e */
[----:B------:R1:W2:Y:S02]  /*26650*/  @!P1 LDG.E.U16 R16, desc[UR8][R4.64] ;  /* 0x0000000804109981 */ /* 0x0002a4000c1e1500 */
[----:B-1----:R-:W-:Y:S02]  /*26660*/  @!P0 IMAD.MOV.U32 R4, RZ, RZ, R27 ;  /* 0x000000ffff048224 */ /* 0x002fe400078e001b */
[----:B------:R-:W-:-:S05]  /*26670*/  @!P0 IMAD.MOV.U32 R5, RZ, RZ, R29 ;  /* 0x000000ffff058224 */ /* 0x000fca00078e001d */
[----:B------:R1:W2:Y:S04]  /*26680*/  @!P0 LDG.E.U16 R15, desc[UR8][R4.64] ;  /* 0x00000008040f8981 */ /* 0x0002a8000c1e1500 */
[----:B---3--:R3:W-:Y:S04]  /*26690*/  STL [R1+0x34c4], R19 ;  /* 0x0034c41301007387 */ /* 0x0087e80000100800 */
[----:B------:R-:W2:Y:S04]  /*266a0*/  LDL R24, [R1+0x1c90] ;  /* 0x001c900001187983 */ /* 0x000ea80000100800 */
[----:B------:R-:W2:Y:S04]  /*266b0*/  LDL R23, [R1+0x1c9c] ;  /* 0x001c9c0001177983 */ /* 0x000ea80000100800 */
[----:B------:R1:W-:Y:S04]  /*266c0*/  STL [R1+0x34c8], R18 ;  /* 0x0034c81201007387 */ /* 0x0003e80000100800 */
[----:B------:R-:W2:Y:S04]  /*266d0*/  LDL R26, [R1+0x1c98] ;  /* 0x001c9800011a7983 */ /* 0x000ea80000100800 */
[----:B0-----:R-:W2:Y:S04]  /*266e0*/  LDL R21, [R1+0x1ca4] ;  /* 0x001ca40001157983 */ /* 0x001ea80000100800 */
[----:B----4-:R0:W-:Y:S04]  /*266f0*/  STL [R1+0x34cc], R17 ;  /* 0x0034cc1101007387 */ /* 0x0101e80000100800 */
[----:B------:R-:W4:Y:S04]  /*26700*/  LDL R22, [R1+0x1cd0] ;  /* 0x001cd00001167983 */ /* 0x000f280000100800 */
[----:B---3--:R-:W3:Y:S04]  /*26710*/  LDL R19, [R1+0x1cdc] ;  /* 0x001cdc0001137983 */ /* 0x008ee80000100800 */
[----:B------:R-:W3:Y:S04]  /*26720*/  LDL R27, [R1+0x1cd8] ;  /* 0x001cd800011b7983 */ /* 0x000ee80000100800 */
[----:B------:R-:W3:Y:S01]  /*26730*/  LDL R20, [R1+0x1ce4] ;  /* 0x001ce40001147983 */ /* 0x000ee20000100800 */
[----:B-1----:R-:W-:-:S03]  /*26740*/  @!P1 IMAD.MOV.U32 R4, RZ, RZ, R25 ;  /* 0x000000ffff049224 */ /* 0x002fc600078e0019 */
[----:B------:R-:W3:Y:S04]  /*26750*/  LDL R25, [R1+0x1d10] ;  /* 0x001d100001197983 */ /* 0x000ee80000100800 */
[----:B------:R-:W3:Y:S04]  /*26760*/  LDL R18, [R1+0x1d24] ;  /* 0x001d240001127983 */ /* 0x000ee80000100800 */
[----:B0-----:R-:W3:Y:S01]  /*26770*/  LDL R17, [R1+0x1d1c] ;  /* 0x001d1c0001117983 */ /* 0x001ee20000100800 */
[----:B------:R-:W-:Y:S01]  /*26780*/  PRMT R14, RZ, 0x7610, R14 ;  /* 0x00007610ff0e7816 */ /* 0x000fe2000000000e */
[----:B------:R-:W-:Y:S01]  /*26790*/  @!P1 IMAD.MOV.U32 R5, RZ, RZ, R28 ;  /* 0x000000ffff059224 */ /* 0x000fe200078e001c */
[----:B------:R-:W-:-:S02]  /*267a0*/  PRMT R13, RZ, 0x7610, R13 ;  /* 0x00007610ff0d7816 */ /* 0x000fc4000000000d */
[----:B------:R-:W-:Y:S02]  /*267b0*/  PRMT R12, RZ, 0x7610, R12 ;  /* 0x00007610ff0c7816 */ /* 0x000fe4000000000c */
[----:B------:R-:W-:Y:S02]  /*267c0*/  PRMT R11, RZ, 0x7610, R11 ;  /* 0x00007610ff0b7816 */ /* 0x000fe4000000000b */
[----:B------:R-:W-:Y:S01]  /*267d0*/  PRMT R10, RZ, 0x7610, R10 ;  /* 0x00007610ff0a7816 */ /* 0x000fe2000000000a */
[----:B------:R2:W3:Y:S01]  /*267e0*/  @!P1 LDG.E.U16 R14, desc[UR8][R4.64] ;  /* 0x00000008040e9981 */ /* 0x0004e2000c1e1500 */
[----:B------:R-:W-:Y:S02]  /*267f0*/  PRMT R9, RZ, 0x7610, R9 ;  /* 0x00007610ff097816 */ /* 0x000fe40000000009 */
[----:B------:R-:W-:Y:S02]  /*26800*/  PRMT R8, RZ, 0x7610, R8 ;  /* 0x00007610ff087816 */ /* 0x000fe40000000008 */
[----:B------:R-:W-:-:S02]  /*26810*/  PRMT R7, RZ, 0x7610, R7 ;  /* 0x00007610ff077816 */ /* 0x000fc40000000007 */
[----:B------:R-:W-:Y:S02]  /*26820*/  PRMT R6, RZ, 0x7610, R6 ;  /* 0x00007610ff067816 */ /* 0x000fe40000000006 */
[----:B------:R-:W-:Y:S02]  /*26830*/  PRMT R34, RZ, 0x7610, R34 ;  /* 0x00007610ff227816 */ /* 0x000fe40000000022 */
[----:B------:R-:W-:Y:S02]  /*26840*/  PRMT R32, RZ, 0x7610, R32 ;  /* 0x00007610ff207816 */ /* 0x000fe40000000020 */
[----:B------:R-:W-:Y:S02]  /*26850*/  PRMT R33, RZ, 0x7610, R33 ;  /* 0x00007610ff217816 */ /* 0x000fe40000000021 */
[----:B------:R-:W-:Y:S02]  /*26860*/  PRMT R35, RZ, 0x7610, R35 ;  /* 0x00007610ff237816 */ /* 0x000fe40000000023 */
[----:B------:R-:W-:Y:S01]  /*26870*/  PRMT R37, RZ, 0x7610, R37 ;  /* 0x00007610ff257816 */ /* 0x000fe20000000025 */
[----:B------:R-:W3:Y:S04]  /*26880*/  LDL R36, [R1+0x1290] ;  /* 0x0012900001247983 */ /* 0x000ee80000100800 */
[----:B------:R-:W3:Y:S04]  /*26890*/  LDL R29, [R1+0x1294] ;  /* 0x00129400011d7983 */ /* 0x000ee80000100800 */
[----:B------:R-:W3:Y:S01]  /*268a0*/  LDL R28, [R1+0x1288] ;  /* 0x00128800011c7983 */ /* 0x000ee20000100800 */
[----:B--2---:R-:W-:Y:S01]  /*268b0*/  @!P0 MOV R5, R24 ;  /* 0x0000001800058202 */ /* 0x004fe20000000f00 */
[----:B------:R-:W-:-:S02]  /*268c0*/  @!P0 IMAD.MOV.U32 R4, RZ, RZ, R23 ;  /* 0x000000ffff048224 */ /* 0x000fc400078e0017 */
[----:B------:R-:W2:Y:S04]  /*268d0*/  LDL R24, [R1+0x1d5c] ;  /* 0x001d5c0001187983 */ /* 0x000ea80000100800 */
[----:B------:R-:W2:Y:S04]  /*268e0*/  LDL R23, [R1+0x1d18] ;  /* 0x001d180001177983 */ /* 0x000ea80000100800 */
[----:B------:R0:W2:Y:S02]  /*268f0*/  @!P0 LDG.E.U16 R13, desc[UR8][R4.64] ;  /* 0x00000008040d8981 */ /* 0x0000a4000c1e1500 */
[----:B0-----:R-:W-:-:S02]  /*26900*/  @!P1 IMAD.MOV.U32 R5, RZ, RZ, R26 ;  /* 0x000000ffff059224 */ /* 0x001fc400078e001a */
[----:B------:R-:W-:Y:S01]  /*26910*/  @!P1 IMAD.MOV.U32 R4, RZ, RZ, R21 ;  /* 0x000000ffff049224 */ /* 0x000fe200078e0015 */
[----:B------:R-:W2:Y:S04]  /*26920*/  LDL R26, [R1+0x1d50] ;  /* 0x001d5000011a7983 */ /* 0x000ea80000100800 */
[----:B------:R-:W2:Y:S04]  /*26930*/  LDL R21, [R1+0x1d64] ;  /* 0x001d640001157983 */ /* 0x000ea80000100800 */
[----:B------:R4:W2:Y:S02]  /*26940*/  @!P1 LDG.E.U16 R12, desc[UR8][R4.64] ;  /* 0x00000008040c9981 */ /* 0x0008a4000c1e1500 */
[----:B----4-:R-:W-:-:S02]  /*26950*/  @!P0 IMAD.MOV.U32 R5, RZ, RZ, R22 ;  /* 0x000000ffff058224 */ /* 0x010fc400078e0016 */
[----:B---3--:R-:W-:Y:S01]  /*26960*/  @!P0 IMAD.MOV.U32 R4, RZ, RZ, R19 ;  /* 0x000000ffff048224 */ /* 0x008fe200078e0013 */
[----:B------:R-:W3:Y:S04]  /*26970*/  LDL R22, [R1+0x1d58] ;  /* 0x001d580001167983 */ /* 0x000ee80000100800 */
[----:B------:R-:W4:Y:S04]  /*26980*/  LDL R19, [R1+0x1d9c] ;  /* 0x001d9c0001137983 */ /* 0x000f280000100800 */
[----:B------:R0:W4:Y:S02]  /*26990*/  @!P0 LDG.E.U16 R11, desc[UR8][R4.64] ;  /* 0x00000008040b8981 */ /* 0x000124000c1e1500 */
[----:B0-----:R-:W-:-:S02]  /*269a0*/  @!P1 IMAD.MOV.U32 R4, RZ, RZ, R20 ;  /* 0x000000ffff049224 */ /* 0x001fc400078e0014 */
[----:B------:R-:W-:Y:S01]  /*269b0*/  @!P1 IMAD.MOV.U32 R5, RZ, RZ, R27 ;  /* 0x000000ffff059224 */ /* 0x000fe200078e001b */
[----:B------:R-:W4:Y:S04]  /*269c0*/  LDL R20, [R1+0x1d90] ;  /* 0x001d900001147983 */ /* 0x000f280000100800 */
        /* <DEDUP_REMOVED lines=8> */
[----:B------:R-:W4:Y:S01]  /*26a50*/  LDL R18, [R1+0x13d4] ;  /* 0x0013d40001127983 */ /* 0x000f220000100800 */
[----:B--2---:R-:W-:-:S03]  /*26a60*/  @!P1 IMAD.MOV.U32 R5, RZ, RZ, R23 ;  /* 0x000000ffff059224 */ /* 0x004fc600078e0017 */
[----:B------:R-:W2:Y:S04]  /*26a70*/  LDL R23, [R1+0x13d0] ;  /* 0x0013d00001177983 */ /* 0x000ea80000100800 */
[----:B------:R0:W2:Y:S02]  /*26a80*/  @!P1 LDG.E.U16 R8, desc[UR8][R4.64] ;  /* 0x0000000804089981 */ /* 0x0000a4000c1e1500 */
[----:B0-----:R-:W-:Y:S02]  /*26a90*/  @!P0 IMAD.MOV.U32 R4, RZ, RZ, R24 ;  /* 0x000000ffff048224 */ /* 0x001fe400078e0018 */
[----:B------:R-:W2:Y:S01]  /*26aa0*/  LDL R24, [R1+0x13cc] ;  /* 0x0013cc0001187983 */ /* 0x000ea20000100800 */
[----:B------:R-:W-:-:S03]  /*26ab0*/  @!P0 IMAD.MOV.U32 R5, RZ, RZ, R26 ;  /* 0x000000ffff058224 */ /* 0x000fc600078e001a */
[----:B------:R-:W2:Y:S04]  /*26ac0*/  LDL R26, [R1+0x1350] ;  /* 0x00135000011a7983 */ /* 0x000ea80000100800 */
[----:B------:R0:W2:Y:S02]  /*26ad0*/  @!P0 LDG.E.U16 R7, desc[UR8][R4.64] ;  /* 0x0000000804078981 */ /* 0x0000a4000c1e1500 */
[----:B0-----:R-:W-:Y:S02]  /*26ae0*/  @!P1 IMAD.MOV.U32 R4, RZ, RZ, R21 ;  /* 0x000000ffff049224 */ /* 0x001fe400078e0015 */
[----:B------:R-:W2:Y:S01]  /*26af0*/  LDL R21, [R1+0x1394] ;  /* 0x0013940001157983 */ /* 0x000ea20000100800 */
[----:B---3--:R-:W-:-:S03]  /*26b00*/  @!P1 IMAD.MOV.U32 R5, RZ, RZ, R22 ;  /* 0x000000ffff059224 */ /* 0x008fc600078e0016 */
[----:B------:R-:W3:Y:S01]  /*26b10*/  LDL R22, [R1+0x1390] ;  /* 0x0013900001167983 */ /* 0x000ee20000100800 */
[----:B----4-:R-:W-:-:S03]  /*26b20*/  @!P0 IMAD.MOV.U32 R30, RZ, RZ, R19 ;  /* 0x000000ffff1e8224 */ /* 0x010fc600078e0013 */
[----:B------:R-:W4:Y:S04]  /*26b30*/  LDL R19, [R1+0x138c] ;  /* 0x00138c0001137983 */ /* 0x000f280000100800 */
[----:B------:R0:W4:Y:S01]  /*26b40*/  @!P1 LDG.E.U16 R6, desc[UR8][R4.64] ;  /* 0x0000000804069981 */ /* 0x000122000c1e1500 */
[----:B------:R-:W-:Y:S01]  /*26b50*/  @!P0 IMAD.MOV.U32 R31, RZ, RZ, R20 ;  /* 0x000000ffff1f8224 */ /* 0x000fe200078e0014 */
[----:B0-----:R-:W-:Y:S02]  /*26b60*/  PRMT R5, RZ, 0x7610, R5 ;  /* 0x00007610ff057816 */ /* 0x001fe40000000005 */
[----:B------:R-:W4:Y:S01]  /*26b70*/  LDL R20, [R1+0x1388] ;  /* 0x0013880001147983 */ /* 0x000f220000100800 */
[----:B------:R-:W-:-:S03]  /*26b80*/  PRMT R4, RZ, 0x7610, R4 ;  /* 0x00007610ff047816 */ /* 0x000fc60000000004 */
[----:B------:R0:W4:Y:S02]  /*26b90*/  @!P0 LDG.E.U16 R5, desc[UR8][R30.64] ;  /* 0x000000081e058981 */ /* 0x000124000c1e1500 */
[----:B0-----:R-:W-:Y:S02]  /*26ba0*/  @!P1 IMAD.MOV.U32 R30, RZ, RZ, R17 ;  /* 0x000000ffff1e9224 */ /* 0x001fe400078e0011 */
        /* <DEDUP_REMOVED lines=10> */
[----:B------:R-:W-:Y:S01]  /*26c50*/  @!P1 IMAD.MOV.U32 R31, RZ, RZ, R27 ;  /* 0x000000ffff1f9224 */ /* 0x000fe200078e001b */
[----:B------:R-:W2:Y:S04]  /*26c60*/  LDL R24, [R1+0x1310] ;  /* 0x0013100001187983 */ /* 0x000ea80000100800 */
[----:B------:R-:W2:Y:S04]  /*26c70*/  LDL R27, [R1+0x128c] ;  /* 0x00128c00011b7983 */ /* 0x000ea80000100800 */
[----:B------:R0:W2:Y:S02]  /*26c80*/  @!P1 LDG.E.U16 R32, desc[UR8][R30.64] ;  /* 0x000000081e209981 */ /* 0x0000a4000c1e1500 */
[----:B0-----:R-:W-:-:S02]  /*26c90*/  @!P0 IMAD.MOV.U32 R30, RZ, RZ, R21 ;  /* 0x000000ffff1e8224 */ /* 0x001fc400078e0015 */
[----:B---3--:R-:W-:Y:S01]  /*26ca0*/  @!P0 IMAD.MOV.U32 R31, RZ, RZ, R22 ;  /* 0x000000ffff1f8224 */ /* 0x008fe200078e0016 */
[----:B------:R-:W3:Y:S04]  /*26cb0*/  LDL R21, [R1+0x130c] ;  /* 0x00130c0001157983 */ /* 0x000ee80000100800 */
[----:B------:R-:W3:Y:S04]  /*26cc0*/  LDL R22, [R1+0x1308] ;  /* 0x0013080001167983 */ /* 0x000ee80000100800 */
[----:B------:R4:W3:Y:S02]  /*26cd0*/  @!P0 LDG.E.U16 R33, desc[UR8][R30.64] ;  /* 0x000000081e218981 */ /* 0x0008e4000c1e1500 */
[----:B----4-:R-:W-:Y:S01]  /*26ce0*/  @!P1 IMAD.MOV.U32 R30, RZ, RZ, R19 ;  /* 0x000000ffff1e9224 */ /* 0x010fe200078e0013 */
[----:B------:R-:W-:Y:S01]  /*26cf0*/  @!P1 MOV R31, R20 ;  /* 0x00000014001f9202 */ /* 0x000fe20000000f00 */
[----:B------:R-:W4:Y:S04]  /*26d00*/  LDL R19, [R1+0x12d4] ;  /* 0x0012d40001137983 */ /* 0x000f280000100800 */
[----:B------:R-:W4:Y:S04]  /*26d10*/  LDL R20, [R1+0x12d0] ;  /* 0x0012d00001147983 */ /* 0x000f280000100800 */
[----:B------:R0:W4:Y:S02]  /*26d20*/  @!P1 LDG.E.U16 R35, desc[UR8][R30.64] ;  /* 0x000000081e239981 */ /* 0x000124000c1e1500 */
[----:B0-----:R-:W-:Y:S01]  /*26d30*/  @!P0 IMAD.MOV.U32 R31, RZ, RZ, R26 ;  /* 0x000000ffff1f8224 */ /* 0x001fe200078e001a */
[----:B------:R-:W-:Y:S01]  /*26d40*/  PRMT R39, RZ, 0x7610, R39 ;  /* 0x00007610ff277816 */ /* 0x000fe20000000027 */
[----:B------:R-:W4:Y:S01]  /*26d50*/  LDL R26, [R1+0x1250] ;  /* 0x00125000011a7983 */ /* 0x000f220000100800 */
[----:B------:R-:W-:-:S03]  /*26d60*/  @!P0 IMAD.MOV.U32 R30, RZ, RZ, R25 ;  /* 0x000000ffff1e8224 */ /* 0x000fc600078e0019 */
[----:B------:R-:W4:Y:S04]  /*26d70*/  LDL R25, [R1+0x1254] ;  /* 0x0012540001197983 */ /* 0x000f280000100800 */
[----:B------:R0:W4:Y:S02]  /*26d80*/  @!P0 LDG.E.U16 R37, desc[UR8][R30.64] ;  /* 0x000000081e258981 */ /* 0x000124000c1e1500 */
[----:B0-----:R-:W-:Y:S02]  /*26d90*/  @!P1 IMAD.MOV.U32 R30, RZ, RZ, R17 ;  /* 0x000000ffff1e9224 */ /* 0x001fe400078e0011 */
[----:B------:R-:W-:Y:S01]  /*26da0*/  @!P1 IMAD.MOV.U32 R31, RZ, RZ, R18 ;  /* 0x000000ffff1f9224 */ /* 0x000fe200078e0012 */
[----:B------:R-:W4:Y:S04]  /*26db0*/  LDL R17, [R1+0x12cc] ;  /* 0x0012cc0001117983 */ /* 0x000f280000100800 */
[----:B------:R-:W4:Y:S04]  /*26dc0*/  LDL R18, [R1+0x12c8] ;  /* 0x0012c80001127983 */ /* 0x000f280000100800 */
[----:B------:R2:W4:Y:S01]  /*26dd0*/  @!P1 LDG.E.U16 R39, desc[UR8][R30.64] ;  /* 0x000000081e279981 */ /* 0x000522000c1e1500 */
[----:B------:R-:W-:-:S02]  /*26de0*/  PRMT R41, RZ, 0x7610, R41 ;  /* 0x00007610ff297816 */ /* 0x000fc40000000029 */
[----:B------:R-:W-:Y:S02]  /*26df0*/  PRMT R43, RZ, 0x7610, R43 ;  /* 0x00007610ff2b7816 */ /* 0x000fe4000000002b */
[----:B------:R-:W-:Y:S01]  /*26e00*/  PRMT R45, RZ, 0x7610, R45 ;  /* 0x00007610ff2d7816 */ /* 0x000fe2000000002d */
[----:B--2---:R-:W-:Y:S02]  /*26e10*/  @!P0 IMAD.MOV.U32 R30, RZ, RZ, R23 ;  /* 0x000000ffff1e8224 */ /* 0x004fe400078e0017 */
[----:B------:R-:W2:Y:S01]  /*26e20*/  LDL R23, [R1+0x124c] ;  /* 0x00124c0001177983 */ /* 0x000ea20000100800 */
[----:B------:R-:W-:-:S03]  /*26e30*/  @!P0 IMAD.MOV.U32 R31, RZ, RZ, R24 ;  /* 0x000000ffff1f8224 */ /* 0x000fc600078e0018 */
[----:B------:R-:W2:Y:S04]  /*26e40*/  LDL R24, [R1+0x1248] ;  /* 0x0012480001187983 */ /* 0x000ea80000100800 */
[----:B------:R3:W2:Y:S02]  /*26e50*/  @!P0 LDG.E.U16 R41, desc[UR8][R30.64] ;  /* 0x000000081e298981 */ /* 0x0006a4000c1e1500 */
[----:B---3--:R-:W-:Y:S02]  /*26e60*/  @!P1 IMAD.MOV.U32 R30, RZ, RZ, R21 ;  /* 0x000000ffff1e9224 */ /* 0x008fe400078e0015 */
[----:B------:R-:W-:Y:S01]  /*26e70*/  @!P1 IMAD.MOV.U32 R31, RZ, RZ, R22 ;  /* 0x000000ffff1f9224 */ /* 0x000fe200078e0016 */
[----:B------:R-:W3:Y:S04]  /*26e80*/  LDL R21, [R1+0x1214] ;  /* 0x0012140001157983 */ /* 0x000ee80000100800 */
[----:B------:R-:W3:Y:S04]  /*26e90*/  LDL R22, [R1+0x1210] ;  /* 0x0012100001167983 */ /* 0x000ee80000100800 */
[----:B------:R4:W3:Y:S02]  /*26ea0*/  @!P1 LDG.E.U16 R43, desc[UR8][R30.64] ;  /* 0x000000081e2b9981 */ /* 0x0008e4000c1e1500 */
[----:B----4-:R-:W-:-:S02]  /*26eb0*/  @!P0 IMAD.MOV.U32 R30, RZ, RZ, R19 ;  /* 0x000000ffff1e8224 */ /* 0x010fc400078e0013 */
[----:B------:R-:W-:Y:S01]  /*26ec0*/  @!P0 IMAD.MOV.U32 R31, RZ, RZ, R20 ;  /* 0x000000ffff1f8224 */ /* 0x000fe200078e0014 */
[----:B------:R-:W4:Y:S04]  /*26ed0*/  LDL R19, [R1+0x120c] ;  /* 0x00120c0001137983 */ /* 0x000f280000100800 */
[----:B------:R-:W4:Y:S04]  /*26ee0*/  LDL R20, [R1+0x1208] ;  /* 0x0012080001147983 */ /* 0x000f280000100800 */
[----:B------:R0:W4:Y:S02]  /*26ef0*/  @!P0 LDG.E.U16 R45, desc[UR8][R30.64] ;  /* 0x000000081e2d8981 */ /* 0x000124000c1e1500 */
[----:B0-----:R-:W-:-:S02]  /*26f00*/  @!P1 IMAD.MOV.U32 R30, RZ, RZ, R17 ;  /* 0x000000ffff1e9224 */ /* 0x001fc400078e0011 */
[----:B------:R-:W-:Y:S01]  /*26f10*/  @!P1 IMAD.MOV.U32 R31, RZ, RZ, R18 ;  /* 0x000000ffff1f9224 */ /* 0x000fe200078e0012 */
[----:B------:R-:W4:Y:S04]  /*26f20*/  LDL R17, [R1+0x1dbc] ;  /* 0x001dbc0001117983 */ /* 0x000f280000100800 */
[----:B------:R-:W4:Y:S01]  /*26f30*/  LDL R18, [R1+0x1db0] ;  /* 0x001db00001127983 */ /* 0x000f220000100800 */
[----:B------:R-:W-:Y:S02]  /*26f40*/  PRMT R47, RZ, 0x7610, R47 ;  /* 0x00007610ff2f7816 */ /* 0x000fe4000000002f */
[----:B------:R-:W-:-:S04]  /*26f50*/  PRMT R49, RZ, 0x7610, R49 ;  /* 0x00007610ff317816 */ /* 0x000fc80000000031 */
[----:B------:R0:W4:Y:S01]  /*26f60*/  @!P1 LDG.E.U16 R47, desc[UR8][R30.64] ;  /* 0x000000081e2f9981 */ /* 0x000122000c1e1500 */
[----:B------:R-:W-:Y:S01]  /*26f70*/  PRMT R51, RZ, 0x7610, R51 ;  /* 0x00007610ff337816 */ /* 0x000fe20000000033 */
[----:B0-----:R-:W-:Y:S02]  /*26f80*/  @!P0 IMAD.MOV.U32 R30, RZ, RZ, R29 ;  /* 0x000000ffff1e8224 */ /* 0x001fe400078e001d */
[----:B------:R-:W-:-:S05]  /*26f90*/  @!P0 IMAD.MOV.U32 R31, RZ, RZ, R36 ;  /* 0x000000ffff1f8224 */ /* 0x000fca00078e0024 */
        /* <DEDUP_REMOVED lines=9> */
[----:B------:R-:W-:Y:S02]  /*27030*/  PRMT R57, RZ, 0x7610, R57 ;  /* 0x00007610ff397816 */ /* 0x000fe40000000039 */
[----:B------:R-:W-:Y:S02]  /*27040*/  PRMT R59, RZ, 0x7610, R59 ;  /* 0x00007610ff3b7816 */ /* 0x000fe4000000003b */
[----:B------:R-:W-:Y:S01]  /*27050*/  PRMT R0, RZ, 0x7610, R0 ;  /* 0x00007610ff007816 */ /* 0x000fe20000000000 */
[----:B--2---:R-:W-:Y:S02]  /*27060*/  @!P1 IMAD.MOV.U32 R30, RZ, RZ, R23 ;  /* 0x000000ffff1e9224 */ /* 0x004fe400078e0017 */
[----:B------:R-:W-:-:S05]  /*27070*/  @!P1 IMAD.MOV.U32 R31, RZ, RZ, R24 ;  /* 0x000000ffff1f9224 */ /* 0x000fca00078e0018 */
[----:B------:R3:W2:Y:S02]  /*27080*/  @!P1 LDG.E.U16 R55, desc[UR8][R30.64] ;  /* 0x000000081e379981 */ /* 0x0006a4000c1e1500 */
[----:B---3--:R-:W-:Y:S02]  /*27090*/  @!P0 IMAD.MOV.U32 R30, RZ, RZ, R21 ;  /* 0x000000ffff1e8224 */ /* 0x008fe400078e0015 */
[----:B------:R-:W-:Y:S02]  /*270a0*/  @!P0 IMAD.MOV.U32 R31, RZ, RZ, R22 ;  /* 0x000000ffff1f8224 */ /* 0x000fe400078e0016 */
[----:B------:R-:W3:Y:S04]  /*270b0*/  LDL.LU R22, [R1+0x3e0] ;  /* 0x0003e00001167983 */ /* 0x000ee80000300800 */
[----:B------:R4:W2:Y:S04]  /*270c0*/  @!P0 LDG.E.U16 R57, desc[UR8][R30.64] ;  /* 0x000000081e398981 */ /* 0x0008a8000c1e1500 */
        /* <DEDUP_REMOVED lines=9> */
[----:B----4-:R-:W-:-:S03]  /*27160*/  @!P1 IMAD.MOV.U32 R30, RZ, RZ, R19 ;  /* 0x000000ffff1e9224 */ /* 0x010fc600078e0013 */
[----:B------:R-:W4:Y:S01]  /*27170*/  LDL.LU R40, [R1+0x3b8] ;  /* 0x0003b80001287983 */ /* 0x000f220000300800 */
[----:B------:R-:W-:-:S03]  /*27180*/  @!P1 IMAD.MOV.U32 R31, RZ, RZ, R20 ;  /* 0x000000ffff1f9224 */ /* 0x000fc600078e0014 */
[----:B------:R-:W2:Y:S04]  /*27190*/  LDL.LU R42, [R1+0x3b4] ;  /* 0x0003b400012a7983 */ /* 0x000ea80000300800 */
[----:B------:R-:W2:Y:S04]  /*271a0*/  LDL.LU R44, [R1+0x3b0] ;  /* 0x0003b000012c7983 */ /* 0x000ea80000300800 */
[----:B------:R-:W2:Y:S04]  /*271b0*/  LDL.LU R46, [R1+0x3ac] ;  /* 0x0003ac00012e7983 */ /* 0x000ea80000300800 */
[----:B------:R-:W2:Y:S04]  /*271c0*/  LDL.LU R48, [R1+0x3a8] ;  /* 0x0003a80001307983 */ /* 0x000ea80000300800 */
[----:B------:R0:W2:Y:S04]  /*271d0*/  @!P1 LDG.E.U16 R59, desc[UR8][R30.64] ;  /* 0x000000081e3b9981 */ /* 0x0000a8000c1e1500 */
[----:B------:R-:W2:Y:S04]  /*271e0*/  LDL.LU R50, [R1+0x3a4] ;  /* 0x0003a40001327983 */ /* 0x000ea80000300800 */
[----:B------:R-:W2:Y:S04]  /*271f0*/  LDL.LU R52, [R1+0x3a0] ;  /* 0x0003a00001347983 */ /* 0x000ea80000300800 */
[----:B------:R-:W2:Y:S04]  /*27200*/  LDL.LU R54, [R1+0x39c] ;  /* 0x00039c0001367983 */ /* 0x000ea80000300800 */
[----:B------:R-:W2:Y:S04]  /*27210*/  LDL.LU R60, [R1+0x398] ;  /* 0x00039800013c7983 */ /* 0x000ea80000300800 */
[----:B------:R-:W2:Y:S01]  /*27220*/  LDL.LU R61, [R1+0x394] ;  /* 0x00039400013d7983 */ /* 0x000ea20000300800 */
[----:B0-----:R-:W-:Y:S01]  /*27230*/  @!P0 IMAD.MOV.U32 R30, RZ, RZ, R17 ;  /* 0x000000ffff1e8224 */ /* 0x001fe200078e0011 */
[----:B------:R-:W-:-:S05]  /*27240*/  @!P0 MOV R31, R18 ;  /* 0x00000012001f8202 */ /* 0x000fca0000000f00 */
[----:B------:R-:W2:Y:S04]  /*27250*/  @!P0 LDG.E.U16 R0, desc[UR8][R30.64] ;  /* 0x000000081e008981 */ /* 0x000ea8000c1e1500 */
[----:B--2---:R0:W-:Y:S04]  /*27260*/  STL [R1+0x170], R0 ;  /* 0x0001700001007387 */ /* 0x0041e80000100800 */
[----:B0-----:R-:W2:Y:S04]  /*27270*/  LDL.LU R0, [R1+0x390] ;  /* 0x0003900001007983 */ /* 0x001ea80000300800 */
[----:B------:R-:W2:Y:S04]  /*27280*/  LDL.LU R56, [R1+0x38c] ;  /* 0x00038c0001387983 */ /* 0x000ea80000300800 */
[----:B------:R-:W2:Y:S04]  /*27290*/  LDL.LU R58, [R1+0x388] ;  /* 0x00038800013a7983 */ /* 0x000ea80000300800 */
[----:B------:R-:W-:Y:S04]  /*272a0*/  STL [R1+0x33b0], R31 ;  /* 0x0033b01f01007387 */ /* 0x000fe80000100800 */
[----:B------:R-:W-:Y:S04]  /*272b0*/  STL [R1+0x33b8], R31 ;  /* 0x0033b81f01007387 */ /* 0x000fe80000100800 */
[----:B------:R-:W-:Y:S04]  /*272c0*/  STL [R1+0x33c0], R31 ;  /* 0x0033c01f01007387 */ /* 0x000fe80000100800 */
[----:B------:R-:W-:Y:S04]  /*272d0*/  STL [R1+0x33cc], R31 ;  /* 0x0033cc1f01007387 */ /* 0x000fe80000100800 */
[----:B------:R-:W-:Y:S04]  /*272e0*/  STL [R1+0x33d4], R31 ;  /* 0x0033d41f01007387 */ /* 0x000fe80000100800 */
[----:B---3--:R-:W-:Y:S04]  /*272f0*/  STS.U16 [R2+UR5+0xb00], R22 ;  /* 0x000b001602007988 */ /* 0x008fe80008000405 */
[----:B------:R-:W-:Y:S04]  /*27300*/  STL [R1+0x33dc], R31 ;  /* 0x0033dc1f01007387 */ /* 0x000fe80000100800 */
[----:B------:R-:W-:Y:S04]  /*27310*/  STS.U16 [R2+UR5+0xb40], R23 ;  /* 0x000b401702007988 */ /* 0x000fe80008000405 */
        /* <DEDUP_REMOVED lines=17> */
[----:B----4-:R-:W-:Y:S04]  /*27430*/  STS.U16 [R2+UR5+0x1380], R40 ;  /* 0x0013802802007988 */ /* 0x010fe80008000405 */
        /* <DEDUP_REMOVED lines=14> */
[----:B------:R0:W-:Y:S04]  /*27520*/  STS.U16 [R2+UR5+0x1b80], R60 ;  /* 0x001b803c02007988 */ /* 0x0001e80008000405 */
[----:B------:R-:W3:Y:S04]  /*27530*/  LDL.LU R17, [R1+0x384] ;  /* 0x0003840001117983 */ /* 0x000ee80000300800 */
[----:B0-----:R-:W4:Y:S04]  /*27540*/  LDL.LU R60, [R1+0x380] ;  /* 0x00038000013c7983 */ /* 0x001f280000300800 */
[----:B------:R0:W-:Y:S04]  /*27550*/  STS.U16 [R2+UR5+0x1bc0], R61 ;  /* 0x001bc03d02007988 */ /* 0x0001e80008000405 */
[----:B0-----:R-:W4:Y:S04]  /*27560*/  LDL.LU R61, [R1+0x37c] ;  /* 0x00037c00013d7983 */ /* 0x001f280000300800 */
        /* <DEDUP_REMOVED lines=23> */
[----:B------:R-:W2:Y:S04]  /*276e0*/  LDL.LU R52, [R1+0x1f4] ;  /* 0x0001f40001347983 */ /* 0x000ea80000300800 */
[----:B------:R1:W-:Y:S04]  /*276f0*/  STS.U16 [R2+UR5+0x1fc0], R58 ;  /* 0x001fc03a02007988 */ /* 0x0003e80008000405 */
[----:B------:R-:W2:Y:S04]  /*27700*/  LDL.LU R54, [R1+0x1f0] ;  /* 0x0001f00001367983 */ /* 0x000ea80000300800 */
[----:B0-----:R-:W2:Y:S04]  /*27710*/  LDL.LU R56, [R1+0x1e8] ;  /* 0x0001e80001387983 */ /* 0x001ea80000300800 */
[----:B---3--:R-:W-:Y:S04]  /*27720*/  STS.U16 [R2+UR5+0x1f80], R17 ;  /* 0x001f801102007988 */ /* 0x008fe80008000405 */
[----:B-1----:R-:W3:Y:S04]  /*27730*/  LDL.LU R58, [R1+0x1e0] ;  /* 0x0001e000013a7983 */ /* 0x002ee80000300800 */
[----:B----4-:R0:W-:Y:S04]  /*27740*/  STS.U16 [R2+UR5+0x2300], R60 ;  /* 0x0023003c02007988 */ /* 0x0101e80008000405 */
[----:B0-----:R-:W4:Y:S04]  /*27750*/  LDL.LU R60, [R1+0x1d8] ;  /* 0x0001d800013c7983 */ /* 0x001f280000300800 */
[----:B------:R0:W-:Y:S04]  /*27760*/  STS.U16 [R2+UR5+0x2340], R61 ;  /* 0x0023403d02007988 */ /* 0x0001e80008000405 */
[----:B0-----:R-:W4:Y:S04]  /*27770*/  LDL.LU R61, [R1+0x1d0] ;  /* 0x0001d000013d7983 */ /* 0x001f280000300800 */
[----:B--2---:R0:W-:Y:S04]  /*27780*/  STS.U16 [R2+UR5+0x2380], R0 ;  /* 0x0023800002007988 */ /* 0x0041e80008000405 */
[----:B0-----:R-:W2:Y:S04]  /*27790*/  LDL.LU R0, [R1+0x1c8] ;  /* 0x0001c80001007983 */ /* 0x001ea80000300800 */
[----:B------:R0:W-:Y:S04]  /*277a0*/  STS.U16 [R2+UR5+0x23c0], R18 ;  /* 0x0023c01202007988 */ /* 0x0001e80008000405 */
        /* <DEDUP_REMOVED lines=22> */
[----:B------:R-:W2:Y:S04]  /*27910*/  LDL.LU R17, [R1+0x1c0] ;  /* 0x0001c00001117983 */ /* 0x000ea80000300800 */
[----:B---3--:R1:W-:Y:S04]  /*27920*/  STS.U16 [R2+UR5+0x3b80], R58 ;  /* 0x003b803a02007988 */ /* 0x0083e80008000405 */
[----:B0-----:R-:W3:Y:S04]  /*27930*/  LDL.LU R18, [R1+0x1b8] ;  /* 0x0001b80001127983 */ /* 0x001ee80000300800 */
[----:B-1----:R-:W3:Y:S04]  /*27940*/  LDL.LU R58, [R1+0x15c] ;  /* 0x00015c00013a7983 */ /* 0x002ee80000300800 */
[----:B----4-:R0:W-:Y:S04]  /*27950*/  STS.U16 [R2+UR5+0x3bc0], R60 ;  /* 0x003bc03c02007988 */ /* 0x0101e80008000405 */
        /* <DEDUP_REMOVED lines=22> */
[----:B------:R0:W-:Y:S04]  /*27ac0*/  STS.U16 [R2+UR5+0x3f40], R61 ;  /* 0x003f403d02007988 */ /* 0x0001e80008000405 */
[----:B------:R-:W4:Y:S04]  /*27ad0*/  LDL.LU R56, [R1+0x100] ;  /* 0x0001000001387983 */ /* 0x000f280000300800 */
[----:B0-----:R-:W4:Y:S04]  /*27ae0*/  LDL.LU R61, [R1+0xfc] ;  /* 0x0000fc00013d7983 */ /* 0x001f280000300800 */
[----:B--2---:R0:W-:Y:S04]  /*27af0*/  STS.U16 [R2+UR5+0x3f00], R0 ;  /* 0x003f000002007988 */ /* 0x0041e80008000405 */
[----:B0-----:R-:W2:Y:S01]  /*27b00*/  LDL.LU R0, [R1+0xf8] ;  /* 0x0000f80001007983 */ /* 0x001ea20000300800 */
[----:B------:R-:W0:Y:S03]  /*27b10*/  S2R R3, SR_TID.X ;  /* 0x0000000000037919 */ /* 0x000e260000002100 */
[----:B------:R-:W-:Y:S04]  /*27b20*/  STL [R1+0x335c], R2 ;  /* 0x00335c0201007387 */ /* 0x000fe80000100800 */
[----:B------:R-:W-:Y:S04]  /*27b30*/  STS.U16 [R2+UR5+0x3fc0], R17 ;  /* 0x003fc01102007988 */ /* 0x000fe80008000405 */
[----:B---3--:R-:W-:Y:S01]  /*27b40*/  STS.U16 [R2+UR5+0x3f80], R18 ;  /* 0x003f801202007988 */ /* 0x008fe20008000405 */
[----:B0-----:R-:W-:-:S05]  /*27b50*/  LOP3.LUT R3, R3, 0x1f, RZ, 0xc0, !PT ;  /* 0x0000001f03037812 */ /* 0x001fca00078ec0ff */
[----:B------:R-:W-:-:S05]  /*27b60*/  IMAD.SHL.U32 R3, R3, 0x2, RZ ;  /* 0x0000000203037824 */ /* 0x000fca00078e00ff */
[----:B------:R0:W-:Y:S04]  /*27b70*/  STS.U16 [R3+UR5+0x4000], R58 ;  /* 0x0040003a03007988 */ /* 0x0001e80008000405 */
[----:B----4-:R1:W-:Y:S04]  /*27b80*/  STS.U16 [R3+UR5+0x4040], R60 ;  /* 0x0040403c03007988 */ /* 0x0103e80008000405 */
[----:B0-----:R-:W3:Y:S04]  /*27b90*/  LDL.LU R58, [R1+0xf4] ;  /* 0x0000f400013a7983 */ /* 0x001ee80000300800 */
[----:B-1----:R-:W4:Y:S04]  /*27ba0*/  LDL.LU R60, [R1+0xf0] ;  /* 0x0000f000013c7983 */ /* 0x002f280000300800 */
[----:B------:R-:W4:Y:S04]  /*27bb0*/  LDL.LU R2, [R1+0xec] ;  /* 0x0000ec0001027983 */ /* 0x000f280000300800 */
[----:B------:R-:W4:Y:S04]  /*27bc0*/  LDL.LU R17, [R1+0xe8] ;  /* 0x0000e80001117983 */ /* 0x000f280000300800 */
[----:B------:R-:W4:Y:S04]  /*27bd0*/  LDL.LU R18, [R1+0xe4] ;  /* 0x0000e40001127983 */ /* 0x000f280000300800 */
[----:B------:R0:W-:Y:S04]  /*27be0*/  STS.U16 [R3+UR5+0x5800], R61 ;  /* 0x0058003d03007988 */ /* 0x0001e80008000405 */
[----:B0-----:R-:W4:Y:S04]  /*27bf0*/  LDL.LU R61, [R1+0xe0] ;  /* 0x0000e000013d7983 */ /* 0x001f280000300800 */
[----:B--2---:R0:W-:Y:S04]  /*27c00*/  STS.U16 [R3+UR5+0x5840], R0 ;  /* 0x0058400003007988 */ /* 0x0041e80008000405 */
[----:B0-----:R-:W2:Y:S04]  /*27c10*/  LDL.LU R0, [R1+0xdc] ;  /* 0x0000dc0001007983 */ /* 0x001ea80000300800 */
[----:B------:R0:W-:Y:S04]  /*27c20*/  STS.U16 [R3+UR5+0x4240], R19 ;  /* 0x0042401303007988 */ /* 0x0001e80008000405 */
[----:B------:R1:W-:Y:S04]  /*27c30*/  STS.U16 [R3+UR5+0x4200], R20 ;  /* 0x0042001403007988 */ /* 0x0003e80008000405 */
[----:B------:R1:W-:Y:S04]  /*27c40*/  STS.U16 [R3+UR5+0x4400], R21 ;  /* 0x0044001503007988 */ /* 0x0003e80008000405 */
[----:B0-----:R-:W2:Y:S04]  /*27c50*/  LDL.LU R19, [R1+0xd8] ;  /* 0x0000d80001137983 */ /* 0x001ea80000300800 */
[----:B-1----:R-:W2:Y:S04]  /*27c60*/  LDL.LU R20, [R1+0xd4] ;  /* 0x0000d40001147983 */ /* 0x002ea80000300800 */
        /* <DEDUP_REMOVED lines=12> */
[----:B------:R0:W-:Y:S04]  /*27d30*/  STS.U16 [R3+UR5+0x4a00], R28 ;  /* 0x004a001c03007988 */ /* 0x0001e80008000405 */
        /* <DEDUP_REMOVED lines=24> */
[----:B---3--:R-:W3:Y:S04]  /*27ec0*/  LDL.LU R54, [R1+0x88] ;  /* 0x0000880001367983 */ /* 0x008ee80000300800 */
[----:B------:R1:W-:Y:S04]  /*27ed0*/  STS.U16 [R3+UR5+0x5a40], R58 ;  /* 0x005a403a03007988 */ /* 0x0003e80008000405 */
[----:B----4-:R4:W-:Y:S04]  /*27ee0*/  STS.U16 [R3+UR5+0x5a00], R60 ;  /* 0x005a003c03007988 */ /* 0x0109e80008000405 */
[----:B0-----:R-:W3:Y:S04]  /*27ef0*/  LDL.LU R56, [R1+0x84] ;  /* 0x0000840001387983 */ /* 0x001ee80000300800 */
[----:B-1----:R-:W3:Y:S04]  /*27f00*/  LDL.LU R58, [R1+0x80] ;  /* 0x00008000013a7983 */ /* 0x002ee80000300800 */
[----:B----4-:R-:W4:Y:S04]  /*27f10*/  LDL.LU R60, [R1+0x7c] ;  /* 0x00007c00013c7983 */ /* 0x010f280000300800 */
[----:B------:R0:W-:Y:S04]  /*27f20*/  STS.U16 [R3+UR5+0x5e00], R61 ;  /* 0x005e003d03007988 */ /* 0x0001e80008000405 */
[----:B0-----:R-:W4:Y:S04]  /*27f30*/  LDL.LU R61, [R1+0x78] ;  /* 0x00007800013d7983 */ /* 0x001f280000300800 */
[----:B--2---:R0:W-:Y:S04]  /*27f40*/  STS.U16 [R3+UR5+0x6000], R0 ;  /* 0x0060000003007988 */ /* 0x0041e80008000405 */
[----:B0-----:R-:W2:Y:S04]  /*27f50*/  LDL.LU R0, [R1+0x74] ;  /* 0x0000740001007983 */ /* 0x001ea80000300800 */
        /* <DEDUP_REMOVED lines=39> */
[----:B---3--:R3:W-:Y:S04]  /*281d0*/  STS.U16 [R3+UR5+0x7440], R54 ;  /* 0x0074403603007988 */ /* 0x0087e80008000405 */
        /* <DEDUP_REMOVED lines=11> */
[----:B------:R0:W-:Y:S04]  /*28290*/  STS.U16 [R3+UR5+0x7840], R61 ;  /* 0x0078403d03007988 */ /* 0x0001e80008000405 */
[----:B----4-:R-:W4:Y:S04]  /*282a0*/  LDL.LU R60, [R1+0xc] ;  /* 0x00000c00013c7983 */ /* 0x010f280000300800 */
[----:B0-----:R-:W4:Y:S04]  /*282b0*/  LDL.LU R61, [R1+0x8] ;  /* 0x00000800013d7983 */ /* 0x001f280000300800 */
[----:B--2---:R0:W-:Y:S04]  /*282c0*/  STS.U16 [R3+UR5+0x7a40], R0 ;  /* 0x007a400003007988 */ /* 0x0041e80008000405 */
[----:B0-----:R-:W2:Y:S04]  /*282d0*/  LDL.LU R0, [R1+0x4] ;  /* 0x0000040001007983 */ /* 0x001ea80000300800 */
[----:B------:R0:W-:Y:S02]  /*282e0*/  STS.U16 [R3+UR5+0x5c00], R2 ;  /* 0x005c000203007988 */ /* 0x0001e40008000405 */
[----:B0-----:R-:W0:Y:S02]  /*282f0*/  S2R R2, SR_TID.X ;  /* 0x0000000000027919 */ /* 0x001e240000002100 */
[----:B------:R1:W-:Y:S04]  /*28300*/  STS.U16 [R3+UR5+0x7a00], R17 ;  /* 0x007a001103007988 */ /* 0x0003e80008000405 */
[----:B------:R1:W-:Y:S04]  /*28310*/  STS.U16 [R3+UR5+0x7c00], R18 ;  /* 0x007c001203007988 */ /* 0x0003e80008000405 */
[----:B------:R1:W-:Y:S04]  /*28320*/  STS.U16 [R3+UR5+0x7c40], R19 ;  /* 0x007c401303007988 */ /* 0x0003e80008000405 */
[----:B------:R0:W-:Y:S04]  /*28330*/  STS.U16 [R3+UR5+0x7e40], R20 ;  /* 0x007e401403007988 */ /* 0x0001e80008000405 */
[----:B------:R0:W-:Y:S04]  /*28340*/  STS.U16 [R3+UR5+0x7e00], R21 ;  /* 0x007e001503007988 */ /* 0x0001e80008000405 */
[----:B-1----:R-:W2:Y:S04]  /*28350*/  LDL.LU R17, [R1+0x34cc] ;  /* 0x0034cc0001117983 */ /* 0x002ea80000300800 */
[----:B------:R-:W2:Y:S04]  /*28360*/  LDL.LU R18, [R1+0x34c8] ;  /* 0x0034c80001127983 */ /* 0x000ea80000300800 */
[----:B------:R-:W2:Y:S04]  /*28370*/  LDL.LU R19, [R1+0x34c4] ;  /* 0x0034c40001137983 */ /* 0x000ea80000300800 */
[----:B0-----:R-:W2:Y:S04]  /*28380*/  LDL.LU R20, [R1+0x34c0] ;  /* 0x0034c00001147983 */ /* 0x001ea80000300800 */
[----:B------:R-:W2:Y:S01]  /*28390*/  LDL.LU R21, [R1+0x34bc] ;  /* 0x0034bc0001157983 */ /* 0x000ea20000300800 */
[----:B------:R-:W-:-:S05]  /*283a0*/  LOP3.LUT R2, R2, 0x1f, RZ, 0xc0, !PT ;  /* 0x0000001f02027812 */ /* 0x000fca00078ec0ff */
[----:B------:R-:W-:-:S05]  /*283b0*/  IMAD.SHL.U32 R3, R2, 0x2, RZ ;  /* 0x0000000202037824 */ /* 0x000fca00078e00ff */
[----:B------:R-:W-:-:S05]  /*283c0*/  LOP3.LUT R3, R3, 0x10, RZ, 0x3c, !PT ;  /* 0x0000001003037812 */ /* 0x000fca00078e3cff */
        /* <DEDUP_REMOVED lines=35> */
[----:B---3--:R-:W3:Y:S04]  /*28600*/  LDL.LU R54, [R1+0x3474] ;  /* 0x0034740001367983 */ /* 0x008ee80000300800 */
[----:B------:R0:W-:Y:S04]  /*28610*/  STS.U16 [R3+UR5+0x52c0], R56 ;  /* 0x0052c03803007988 */ /* 0x0001e80008000405 */
[----:B------:R1:W-:Y:S04]  /*28620*/  STS.U16 [R3+UR5+0x5280], R58 ;  /* 0x0052803a03007988 */ /* 0x0003e80008000405 */
[----:B----4-:R4:W-:Y:S04]  /*28630*/  STS.U16 [R3+UR5+0x5480], R60 ;  /* 0x0054803c03007988 */ /* 0x0109e80008000405 */
[----:B------:R4:W-:Y:S04]  /*28640*/  STS.U16 [R3+UR5+0x54c0], R61 ;  /* 0x0054c03d03007988 */ /* 0x0009e80008000405 */
[----:B0-----:R-:W3:Y:S04]  /*28650*/  LDL.LU R56, [R1+0x3470] ;  /* 0x0034700001387983 */ /* 0x001ee80000300800 */
[----:B-1----:R-:W3:Y:S04]  /*28660*/  LDL.LU R58, [R1+0x346c] ;  /* 0x00346c00013a7983 */ /* 0x002ee80000300800 */
[----:B----4-:R-:W4:Y:S04]  /*28670*/  LDL.LU R60, [R1+0x3468] ;  /* 0x00346800013c7983 */ /* 0x010f280000300800 */
[----:B------:R-:W3:Y:S04]  /*28680*/  LDL.LU R61, [R1+0x3464] ;  /* 0x00346400013d7983 */ /* 0x000ee80000300800 */
[----:B--2---:R0:W-:Y:S04]  /*28690*/  STS.U16 [R3+UR5+0x56c0], R0 ;  /* 0x0056c00003007988 */ /* 0x0041e80008000405 */
[----:B0-----:R-:W2:Y:S04]  /*286a0*/  LDL.LU R0, [R1+0x3460] ;  /* 0x0034600001007983 */ /* 0x001ea80000300800 */
[----:B--2---:R0:W-:Y:S04]  /*286b0*/  STS.U16 [R3+UR5+0x5680], R0 ;  /* 0x0056800003007988 */ /* 0x0041e80008000405 */
        /* <DEDUP_REMOVED lines=39> */
[----:B0-----:R-:W2:Y:S04]  /*28930*/  LDL.LU R0, [R1+0x345c] ;  /* 0x00345c0001007983 */ /* 0x001ea80000300800 */
[----:B------:R0:W-:Y:S04]  /*28940*/  STS.U16 [R3+UR5+0x7e80], R4 ;  /* 0x007e800403007988 */ /* 0x0001e80008000405 */
[----:B-1----:R-:W3:Y:S04]  /*28950*/  LDL R5, [R1+0x13c4] ;  /* 0x0013c40001057983 */ /* 0x002ee80000100800 */
[----:B0-----:R-:W3:Y:S04]  /*28960*/  LDL R4, [R1+0x13c0] ;  /* 0x0013c00001047983 */ /* 0x001ee80000100800 */
[----:B------:R-:W4:Y:S01]  /*28970*/  LDL.LU R3, [R1+0x1db8] ;  /* 0x001db80001037983 */ /* 0x000f220000300800 */
        /* <DEDUP_REMOVED lines=337> */
[----:B------:R0:W3:Y:S04]  /*29e90*/  @!P1 LDG.E.U16 R28, desc[UR8][R4.64] ;  /* 0x00000008041c9981 */ /* 0x0000e8000c1e1500 */
[----:B------:R-:W0:Y:S04]  /*29ea0*/  LDL R4, [R1+0x1080] ;  /* 0x0010800001047983 */ /* 0x000e280000100800 */
[----:B------:R-:W0:Y:S01]  /*29eb0*/  LDL R5, [R1+0x1084] ;  /* 0x0010840001057983 */ /* 0x000e220000100800 */
[----:B--2---:R-:W-:Y:S02]  /*29ec0*/  PRMT R0, RZ, 0x7610, R0 ;  /* 0x00007610ff007816 */ /* 0x004fe40000000000 */
        /* <DEDUP_REMOVED lines=41> */
[----:B------:R-:W2:Y:S01]  /*2a160*/  @!P0 LDG.E.U16 R0, desc[UR8][R4.64] ;  /* 0x0000000804008981 */ /* 0x000ea2000c1e1500 */
[----:B------:R-:W-:-:S03]  /*2a170*/  PRMT R31, RZ, 0x7610, R31 ;  /* 0x00007610ff1f7816 */ /* 0x000fc6000000001f */
[----:B--2---:R0:W-:Y:S04]  /*2a180*/  STL [R1+0x30], R0 ;  /* 0x0000300001007387 */ /* 0x0041e80000100800 */
[----:B0-----:R-:W2:Y:S04]  /*2a190*/  LDL.LU R0, [R1+0x33b4] ;  /* 0x0033b40001007983 */ /* 0x001ea80000300800 */
[----:B------:R-:W2:Y:S01]  /*2a1a0*/  LDL R5, [R1+0x1038] ;  /* 0x0010380001057983 */ /* 0x000ea20000100800 */
[----:B---3--:R-:W-:-:S03]  /*2a1b0*/  @!P1 IMAD.MOV.U32 R4, RZ, RZ, R28 ;  /* 0x000000ffff049224 */ /* 0x008fc600078e001c */
[----:B------:R-:W3:Y:S04]  /*2a1c0*/  LDL R28, [R1+0xfd4] ;  /* 0x000fd400011c7983 */ /* 0x000ee80000100800 */
[----:B--2---:R-:W2:Y:S04]  /*2a1d0*/  @!P1 LDG.E.U16 R31, desc[UR8][R4.64] ;  /* 0x00000008041f9981 */ /* 0x004ea8000c1e1500 */
        /* <DEDUP_REMOVED lines=26> */
[----:B------:R-:W-:-:S03]  /*2a380*/  PRMT R30, RZ, 0x7610, R30 ;  /* 0x00007610ff1e7816 */ /* 0x000fc6000000001e */
[----:B0-----:R-:W2:Y:S04]  /*2a390*/  LDL R29, [R1+0xfc4] ;  /* 0x000fc400011d7983 */ /* 0x001ea80000100800 */
[----:B------:R-:W1:Y:S04]  /*2a3a0*/  LDL R4, [R1+0xff8] ;  /* 0x000ff80001047983 */ /* 0x000e680000100800 */
[----:B------:R-:W1:Y:S02]  /*2a3b0*/  LDL R5, [R1+0xffc] ;  /* 0x000ffc0001057983 */ /* 0x000e640000100800 */
[----:B-1----:R-:W-:-:S04]  /*2a3c0*/  @!P1 LOP3.LUT R5, R5, R4, RZ, 0x3c, !PT ;  /* 0x0000000405059212 */ /* 0x002fc800078e3cff */
[----:B------:R-:W-:-:S04]  /*2a3d0*/  @!P1 LOP3.LUT R4, R5, R4, RZ, 0x3c, !PT ;  /* 0x0000000405049212 */ /* 0x000fc800078e3cff */
[----:B------:R-:W-:-:S05]  /*2a3e0*/  @!P1 LOP3.LUT R5, R5, R4, RZ, 0x3c, !PT ;  /* 0x0000000405059212 */ /* 0x000fca00078e3cff */
[----:B------:R-:W3:Y:S04]  /*2a3f0*/  @!P1 LDG.E.U16 R30, desc[UR8][R4.64] ;  /* 0x00000008041e9981 */ /* 0x000ee8000c1e1500 */
[----:B--2---:R0:W-:Y:S04]  /*2a400*/  STL [R1+0x20], R31 ;  /* 0x0000201f01007387 */ /* 0x0041e80000100800 */
[----:B0-----:R-:W2:Y:S04]  /*2a410*/  LDL R31, [R1+0xfbc] ;  /* 0x000fbc00011f7983 */ /* 0x001ea80000100800 */
[----:B---3--:R0:W-:Y:S04]  /*2a420*/  STL [R1+0x1c], R30 ;  /* 0x00001c1e01007387 */ /* 0x0081e80000100800 */
[----:B0-----:R-:W3:Y:S04]  /*2a430*/  LDL.LU R30, [R1+0x33a8] ;  /* 0x0033a800011e7983 */ /* 0x001ee80000300800 */
[----:B------:R-:W2:Y:S01]  /*2a440*/  LDL R5, [R1+0xfd0] ;  /* 0x000fd00001057983 */ /* 0x000ea20000100800 */
[----:B------:R-:W-:Y:S01]  /*2a450*/  PRMT R0, RZ, 0x7610, R0 ;  /* 0x00007610ff007816 */ /* 0x000fe20000000000 */
[----:B------:R-:W-:-:S02]  /*2a460*/  @!P0 IMAD.MOV.U32 R4, RZ, RZ, R28 ;  /* 0x000000ffff048224 */ /* 0x000fc400078e001c */
        /* <DEDUP_REMOVED lines=11> */
[----:B------:R-:W4:Y:S01]  /*2a520*/  LDL R5, [R1+0xfc0] ;  /* 0x000fc00001057983 */ /* 0x000f220000100800 */
[----:B------:R-:W-:Y:S01]  /*2a530*/  PRMT R27, RZ, 0x7610, R27 ;  /* 0x00007610ff1b7816 */ /* 0x000fe2000000001b */
[----:B0-----:R-:W-:Y:S02]  /*2a540*/  @!P0 IMAD.MOV.U32 R4, RZ, RZ, R29 ;  /* 0x000000ffff048224 */ /* 0x001fe400078e001d */
[----:B--2---:R0:W-:Y:S01]  /*2a550*/  STL [R1+0x14], R26 ;  /* 0x0000141a01007387 */ /* 0x0041e20000100800 */
[----:B---3--:R-:W-:-:S03]  /*2a560*/  PRMT R30, RZ, 0x7610, R30 ;  /* 0x00007610ff1e7816 */ /* 0x008fc6000000001e */
[----:B------:R-:W2:Y:S04]  /*2a570*/  LDL R29, [R1+0xf80] ;  /* 0x000f8000011d7983 */ /* 0x000ea80000100800 */
[----:B----4-:R1:W3:Y:S04]  /*2a580*/  @!P0 LDG.E.U16 R27, desc[UR8][R4.64] ;  /* 0x00000008041b8981 */ /* 0x0102e8000c1e1500 */
[----:B0-----:R-:W4:Y:S04]  /*2a590*/  LDL R26, [R1+0xf8c] ;  /* 0x000f8c00011a7983 */ /* 0x001f280000100800 */
[----:B------:R-:W2:Y:S01]  /*2a5a0*/  LDL R5, [R1+0xfb8] ;  /* 0x000fb80001057983 */ /* 0x000ea20000100800 */
[----:B-1----:R-:W-:-:S03]  /*2a5b0*/  @!P1 IMAD.MOV.U32 R4, RZ, RZ, R31 ;  /* 0x000000ffff049224 */ /* 0x002fc600078e001f */
[----:B---3--:R0:W-:Y:S01]  /*2a5c0*/  STL [R1+0x10], R27 ;  /* 0x0000101b01007387 */ /* 0x0081e20000100800 */
[----:B------:R-:W-:-:S03]  /*2a5d0*/  PRMT R25, RZ, 0x7610, R25 ;  /* 0x00007610ff197816 */ /* 0x000fc60000000019 */
[----:B------:R-:W3:Y:S04]  /*2a5e0*/  LDL R31, [R1+0xf78] ;  /* 0x000f7800011f7983 */ /* 0x000ee80000100800 */
[----:B--2---:R1:W2:Y:S04]  /*2a5f0*/  @!P1 LDG.E.U16 R30, desc[UR8][R4.64] ;  /* 0x00000008041e9981 */ /* 0x0042a8000c1e1500 */
[----:B0-----:R-:W3:Y:S04]  /*2a600*/  LDL R27, [R1+0xf84] ;  /* 0x000f8400011b7983 */ /* 0x001ee80000100800 */
[----:B------:R-:W3:Y:S01]  /*2a610*/  LDL R5, [R1+0xf90] ;  /* 0x000f900001057983 */ /* 0x000ee20000100800 */
[----:B-1----:R-:W-:-:S03]  /*2a620*/  @!P0 IMAD.MOV.U32 R4, RZ, RZ, R28 ;  /* 0x000000ffff048224 */ /* 0x002fc600078e001c */
[----:B--2---:R0:W-:Y:S01]  /*2a630*/  STL [R1+0xc], R30 ;  /* 0x00000c1e01007387 */ /* 0x0041e20000100800 */
[----:B------:R-:W-:-:S03]  /*2a640*/  PRMT R24, RZ, 0x7610, R24 ;  /* 0x00007610ff187816 */ /* 0x000fc60000000018 */
[----:B------:R-:W2:Y:S04]  /*2a650*/  LDL R28, [R1+0xf50] ;  /* 0x000f5000011c7983 */ /* 0x000ea80000100800 */
[----:B---3--:R4:W3:Y:S04]  /*2a660*/  @!P0 LDG.E.U16 R25, desc[UR8][R4.64] ;  /* 0x0000000804198981 */ /* 0x0088e8000c1e1500 */
[----:B0-----:R-:W2:Y:S04]  /*2a670*/  LDL R30, [R1+0xf7c] ;  /* 0x000f7c00011e7983 */ /* 0x001ea80000100800 */
[----:B------:R-:W2:Y:S01]  /*2a680*/  LDL R5, [R1+0xf88] ;  /* 0x000f880001057983 */ /* 0x000ea20000100800 */
[----:B----4-:R-:W-:-:S05]  /*2a690*/  @!P1 IMAD.MOV.U32 R4, RZ, RZ, R26 ;  /* 0x000000ffff049224 */ /* 0x010fca00078e001a */
[----:B--2---:R-:W2:Y:S04]  /*2a6a0*/  @!P1 LDG.E.U16 R24, desc[UR8][R4.64] ;  /* 0x0000000804189981 */ /* 0x004ea8000c1e1500 */
[----:B---3--:R0:W-:Y:S04]  /*2a6b0*/  STL [R1+0x8], R25 ;  /* 0x0000081901007387 */ /* 0x0081e80000100800 */
[----:B------:R-:W3:Y:S04]  /*2a6c0*/  LDL R26, [R1+0xf48] ;  /* 0x000f4800011a7983 */ /* 0x000ee80000100800 */
[----:B0-----:R-:W4:Y:S01]  /*2a6d0*/  LDL R25, [R1+0xf54] ;  /* 0x000f540001197983 */ /* 0x001f220000100800 */
[----:B------:R-:W-:Y:S01]  /*2a6e0*/  IMAD.SHL.U32 R2, R2, 0x2, RZ ;  /* 0x0000000202027824 */ /* 0x000fe200078e00ff */
[----:B------:R-:W-:-:S04]  /*2a6f0*/  PRMT R0, RZ, 0x7610, R0 ;  /* 0x00007610ff007816 */ /* 0x000fc80000000000 */
[----:B------:R-:W-:Y:S01]  /*2a700*/  LOP3.LUT R2, R2, 0x20, RZ, 0x3c, !PT ;  /* 0x0000002002027812 */ /* 0x000fe200078e3cff */
[----:B--2---:R0:W-:Y:S04]  /*2a710*/  STL [R1+0x4], R24 ;  /* 0x0000041801007387 */ /* 0x0041e80000100800 */
[----:B0-----:R-:W2:Y:S01]  /*2a720*/  LDL R24, [R1+0xf4c] ;  /* 0x000f4c0001187983 */ /* 0x001ea20000100800 */
[----:B------:R-:W-:Y:S02]  /*2a730*/  @!P0 IMAD.MOV.U32 R4, RZ, RZ, R27 ;  /* 0x000000ffff048224 */ /* 0x000fe400078e001b */
[----:B------:R-:W-:Y:S01]  /*2a740*/  @!P0 IMAD.MOV.U32 R5, RZ, RZ, R29 ;  /* 0x000000ffff058224 */ /* 0x000fe200078e001d */
[----:B------:R-:W-:Y:S04]  /*2a750*/  STS.U16 [R2+UR5+0x4100], R34 ;  /* 0x0041002202007988 */ /* 0x000fe80008000405 */
[----:B------:R-:W-:Y:S04]  /*2a760*/  STS.U16 [R2+UR5+0x4140], R32 ;  /* 0x0041402002007988 */ /* 0x000fe80008000405 */
[----:B------:R-:W-:Y:S04]  /*2a770*/  STS.U16 [R2+UR5+0x4340], R33 ;  /* 0x0043402102007988 */ /* 0x000fe80008000405 */
[----:B------:R-:W-:Y:S04]  /*2a780*/  STS.U16 [R2+UR5+0x4300], R35 ;  /* 0x0043002302007988 */ /* 0x000fe80008000405 */
[----:B------:R-:W-:Y:S01]  /*2a790*/  STS.U16 [R2+UR5+0x4500], R37 ;  /* 0x0045002502007988 */ /* 0x000fe20008000405 */
[----:B------:R-:W-:-:S03]  /*2a7a0*/  PRMT R61, RZ, 0x7610, R61 ;  /* 0x00007610ff3d7816 */ /* 0x000fc6000000003d */
[----:B------:R0:W2:Y:S04]  /*2a7b0*/  @!P0 LDG.E.U16 R0, desc[UR8][R4.64] ;  /* 0x0000000804008981 */ /* 0x0000a8000c1e1500 */
[----:B------:R-:W-:Y:S04]  /*2a7c0*/  STS.U16 [R2+UR5+0x4540], R39 ;  /* 0x0045402702007988 */ /* 0x000fe80008000405 */
[----:B------:R-:W-:Y:S04]  /*2a7d0*/  STS.U16 [R2+UR5+0x4740], R41 ;  /* 0x0047402902007988 */ /* 0x000fe80008000405 */
[----:B------:R-:W-:Y:S04]  /*2a7e0*/  STS.U16 [R2+UR5+0x4700], R43 ;  /* 0x0047002b02007988 */ /* 0x000fe80008000405 */
[----:B------:R-:W-:Y:S04]  /*2a7f0*/  STS.U16 [R2+UR5+0x4900], R45 ;  /* 0x0049002d02007988 */ /* 0x000fe80008000405 */
[----:B------:R-:W-:Y:S01]  /*2a800*/  STS.U16 [R2+UR5+0x4940], R47 ;  /* 0x0049402f02007988 */ /* 0x000fe20008000405 */
[----:B------:R-:W-:-:S03]  /*2a810*/  PRMT R60, RZ, 0x7610, R60 ;  /* 0x00007610ff3c7816 */ /* 0x000fc6000000003c */
[----:B------:R-:W2:Y:S04]  /*2a820*/  LDL R29, [R1+0xf40] ;  /* 0x000f4000011d7983 */ /* 0x000ea80000100800 */
[----:B------:R-:W2:Y:S01]  /*2a830*/  LDL R27, [R1+0xf44] ;  /* 0x000f4400011b7983 */ /* 0x000ea20000100800 */
[----:B0-----:R-:W-:Y:S02]  /*2a840*/  @!P1 IMAD.MOV.U32 R4, RZ, RZ, R30 ;  /* 0x000000ffff049224 */ /* 0x001fe400078e001e */
[----:B------:R-:W-:Y:S01]  /*2a850*/  @!P1 IMAD.MOV.U32 R5, RZ, RZ, R31 ;  /* 0x000000ffff059224 */ /* 0x000fe200078e001f */
[----:B------:R-:W-:Y:S04]  /*2a860*/  STS.U16 [R2+UR5+0x4b40], R49 ;  /* 0x004b403102007988 */ /* 0x000fe80008000405 */
[----:B------:R-:W-:Y:S04]  /*2a870*/  STS.U16 [R2+UR5+0x4b00], R51 ;  /* 0x004b003302007988 */ /* 0x000fe80008000405 */
[----:B------:R-:W-:Y:S04]  /*2a880*/  STS.U16 [R2+UR5+0x4d00], R53 ;  /* 0x004d003502007988 */ /* 0x000fe80008000405 */
[----:B------:R4:W2:Y:S04]  /*2a890*/  @!P1 LDG.E.U16 R61, desc[UR8][R4.64] ;  /* 0x00000008043d9981 */ /* 0x0008a8000c1e1500 */
[----:B------:R-:W-:Y:S04]  /*2a8a0*/  STS.U16 [R2+UR5+0x4d40], R55 ;  /* 0x004d403702007988 */ /* 0x000fe80008000405 */
[----:B------:R-:W-:Y:S04]  /*2a8b0*/  STS.U16 [R2+UR5+0x4f40], R57 ;  /* 0x004f403902007988 */ /* 0x000fe80008000405 */
[----:B------:R0:W-:Y:S01]  /*2a8c0*/  STS.U16 [R2+UR5+0x4f00], R59 ;  /* 0x004f003b02007988 */ /* 0x0001e20008000405 */
[----:B----4-:R-:W-:-:S02]  /*2a8d0*/  @!P0 IMAD.MOV.U32 R4, RZ, RZ, R25 ;  /* 0x000000ffff048224 */ /* 0x010fc400078e0019 */
[----:B------:R-:W-:Y:S01]  /*2a8e0*/  @!P0 IMAD.MOV.U32 R5, RZ, RZ, R28 ;  /* 0x000000ffff058224 */ /* 0x000fe200078e001c */
[----:B0-----:R-:W-:-:S04]  /*2a8f0*/  PRMT R59, RZ, 0x7610, R59 ;  /* 0x00007610ff3b7816 */ /* 0x001fc8000000003b */
[----:B------:R3:W4:Y:S02]  /*2a900*/  @!P0 LDG.E.U16 R60, desc[UR8][R4.64] ;  /* 0x00000008043c8981 */ /* 0x000724000c1e1500 */
[----:B---3--:R-:W-:Y:S02]  /*2a910*/  @!P1 IMAD.MOV.U32 R5, RZ, RZ, R26 ;  /* 0x000000ffff059224 */ /* 0x008fe400078e001a */
[----:B--2---:R-:W-:-:S05]  /*2a920*/  @!P1 IMAD.MOV.U32 R4, RZ, RZ, R24 ;  /* 0x000000ffff049224 */ /* 0x004fca00078e0018 */
[----:B------:R0:W2:Y:S04]  /*2a930*/  @!P1 LDG.E.U16 R59, desc[UR8][R4.64] ;  /* 0x00000008043b9981 */ /* 0x0000a8000c1e1500 */
[----:B------:R1:W-:Y:S04]  /*2a940*/  STL [R1+0x3360], R0 ;  /* 0x0033600001007387 */ /* 0x0003e80000100800 */
[----:B------:R-:W-:Y:S04]  /*2a950*/  STL [R1+0x3364], R61 ;  /* 0x0033643d01007387 */ /* 0x000fe80000100800 */
[----:B------:R-:W3:Y:S04]  /*2a960*/  LDL R28, [R1+0xf38] ;  /* 0x000f3800011c7983 */ /* 0x000ee80000100800 */
[----:B------:R-:W3:Y:S01]  /*2a970*/  LDL R25, [R1+0xf3c] ;  /* 0x000f3c0001197983 */ /* 0x000ee20000100800 */
[----:B0-----:R-:W-:-:S03]  /*2a980*/  @!P0 IMAD.MOV.U32 R5, RZ, RZ, R29 ;  /* 0x000000ffff058224 */ /* 0x001fc600078e001d */
[----:B----4-:R-:W-:Y:S04]  /*2a990*/  STL [R1+0x3368], R60 ;  /* 0x0033683c01007387 */ /* 0x010fe80000100800 */
[----:B------:R-:W4:Y:S04]  /*2a9a0*/  LDL R26, [R1+0xf10] ;  /* 0x000f1000011a7983 */ /* 0x000f280000100800 */
[----:B------:R-:W4:Y:S01]  /*2a9b0*/  LDL R24, [R1+0xf14] ;  /* 0x000f140001187983 */ /* 0x000f220000100800 */
[----:B------:R-:W-:Y:S01]  /*2a9c0*/  PRMT R58, RZ, 0x7610, R58 ;  /* 0x00007610ff3a7816 */ /* 0x000fe2000000003a */
[----:B------:R-:W-:-:S05]  /*2a9d0*/  @!P0 IMAD.MOV.U32 R4, RZ, RZ, R27 ;  /* 0x000000ffff048224 */ /* 0x000fca00078e001b */
[----:B------:R3:W4:Y:S04]  /*2a9e0*/  @!P0 LDG.E.U16 R58, desc[UR8][R4.64] ;  /* 0x00000008043a8981 */ /* 0x000728000c1e1500 */
[----:B--2---:R-:W-:Y:S04]  /*2a9f0*/  STL [R1+0x336c], R59 ;  /* 0x00336c3b01007387 */ /* 0x004fe80000100800 */
[----:B------:R-:W2:Y:S04]  /*2aa00*/  LDL R30, [R1+0xf08] ;  /* 0x000f0800011e7983 */ /* 0x000ea80000100800 */
[----:B------:R-:W2:Y:S01]  /*2aa10*/  LDL R29, [R1+0xf0c] ;  /* 0x000f0c00011d7983 */ /* 0x000ea20000100800 */
[----:B------:R-:W-:-:S02]  /*2aa20*/  PRMT R54, RZ, 0x7610, R54 ;  /* 0x00007610ff367816 */ /* 0x000fc40000000036 */
[----:B------:R-:W-:Y:S02]  /*2aa30*/  PRMT R52, RZ, 0x7610, R52 ;  /* 0x00007610ff347816 */ /* 0x000fe40000000034 */
[----:B------:R-:W-:Y:S01]  /*2aa40*/  PRMT R50, RZ, 0x7610, R50 ;  /* 0x00007610ff327816 */ /* 0x000fe20000000032 */
[----:B------:R-:W2:Y:S04]  /*2aa50*/  LDL R27, [R1+0xf00] ;  /* 0x000f0000011b7983 */ /* 0x000ea80000100800 */
[----:B-1----:R-:W2:Y:S01]  /*2aa60*/  LDL R0, [R1+0xf04] ;  /* 0x000f040001007983 */ /* 0x002ea20000100800 */
[----:B---3--:R-:W-:Y:S02]  /*2aa70*/  @!P1 IMAD.MOV.U32 R5, RZ, RZ, R28 ;  /* 0x000000ffff059224 */ /* 0x008fe400078e001c */
        /* <DEDUP_REMOVED lines=8> */
[----:B--2---:R-:W-:-:S02]  /*2ab00*/  @!P1 IMAD.MOV.U32 R5, RZ, RZ, R30 ;  /* 0x000000ffff059224 */ /* 0x004fc400078e001e */
[----:B------:R-:W-:-:S05]  /*2ab10*/  @!P1 IMAD.MOV.U32 R4, RZ, RZ, R29 ;  /* 0x000000ffff049224 */ /* 0x000fca00078e001d */
[----:B------:R0:W2:Y:S01]  /*2ab20*/  @!P1 LDG.E.U16 R50, desc[UR8][R4.64] ;  /* 0x0000000804329981 */ /* 0x0000a2000c1e1500 */
[----:B------:R-:W-:-:S03]  /*2ab30*/  PRMT R48, RZ, 0x7610, R48 ;  /* 0x00007610ff307816 */ /* 0x000fc60000000030 */
[----:B---3--:R-:W-:Y:S04]  /*2ab40*/  STL [R1+0x3374], R54 ;  /* 0x0033743601007387 */ /* 0x008fe80000100800 */
[----:B------:R-:W3:Y:S04]  /*2ab50*/  LDL R26, [R1+0xed0] ;  /* 0x000ed000011a7983 */ /* 0x000ee80000100800 */
[----:B------:R-:W3:Y:S01]  /*2ab60*/  LDL R24, [R1+0xed4] ;  /* 0x000ed40001187983 */ /* 0x000ee20000100800 */
[----:B0-----:R-:W-:Y:S01]  /*2ab70*/  @!P0 IMAD.MOV.U32 R4, RZ, RZ, R0 ;  /* 0x000000ffff048224 */ /* 0x001fe200078e0000 */
[----:B------:R-:W-:-:S05]  /*2ab80*/  @!P0 MOV R5, R27 ;  /* 0x0000001b00058202 */ /* 0x000fca0000000f00 */
[----:B------:R0:W3:Y:S04]  /*2ab90*/  @!P0 LDG.E.U16 R48, desc[UR8][R4.64] ;  /* 0x0000000804308981 */ /* 0x0000e8000c1e1500 */
[----:B----4-:R-:W-:Y:S01]  /*2aba0*/  STL [R1+0x3378], R52 ;  /* 0x0033783401007387 */ /* 0x010fe20000100800 */
[----:B------:R-:W-:Y:S01]  /*2abb0*/  PRMT R46, RZ, 0x7610, R46 ;  /* 0x00007610ff2e7816 */ /* 0x000fe2000000002e */
[----:B0-----:R-:W-:Y:S02]  /*2abc0*/  @!P1 IMAD.MOV.U32 R4, RZ, RZ, R25 ;  /* 0x000000ffff049224 */ /* 0x001fe400078e0019 */
[----:B------:R-:W-:-:S05]  /*2abd0*/  @!P1 IMAD.MOV.U32 R5, RZ, RZ, R28 ;  /* 0x000000ffff059224 */ /* 0x000fca00078e001c */
[----:B------:R3:W4:Y:S04]  /*2abe0*/  @!P1 LDG.E.U16 R46, desc[UR8][R4.64] ;  /* 0x00000008042e9981 */ /* 0x000728000c1e1500 */
[----:B--2---:R-:W-:Y:S04]  /*2abf0*/  STL [R1+0x337c], R50 ;  /* 0x00337c3201007387 */ /* 0x004fe80000100800 */
[----:B------:R-:W2:Y:S04]  /*2ac00*/  LDL R27, [R1+0xec8] ;  /* 0x000ec800011b7983 */ /* 0x000ea80000100800 */
[----:B------:R-:W2:Y:S01]  /*2ac10*/  LDL R0, [R1+0xecc] ;  /* 0x000ecc0001007983 */ /* 0x000ea20000100800 */
[----:B------:R-:W-:-:S02]  /*2ac20*/  PRMT R44, RZ, 0x7610, R44 ;  /* 0x00007610ff2c7816 */ /* 0x000fc4000000002c */
[----:B------:R-:W-:Y:S01]  /*2ac30*/  PRMT R42, RZ, 0x7610, R42 ;  /* 0x00007610ff2a7816 */ /* 0x000fe2000000002a */
[----:B---3--:R-:W-:Y:S02]  /*2ac40*/  @!P0 IMAD.MOV.U32 R5, RZ, RZ, R26 ;  /* 0x000000ffff058224 */ /* 0x008fe400078e001a */
[----:B------:R-:W-:-:S05]  /*2ac50*/  @!P0 IMAD.MOV.U32 R4, RZ, RZ, R24 ;  /* 0x000000ffff048224 */ /* 0x000fca00078e0018 */
[----:B------:R2:W3:Y:S04]  /*2ac60*/  @!P0 LDG.E.U16 R44, desc[UR8][R4.64] ;  /* 0x00000008042c8981 */ /* 0x0004e8000c1e1500 */
[----:B------:R-:W-:Y:S04]  /*2ac70*/  STL [R1+0x3380], R48 ;  /* 0x0033803001007387 */ /* 0x000fe80000100800 */
[----:B------:R-:W3:Y:S04]  /*2ac80*/  LDL R28, [R1+0xec0] ;  /* 0x000ec000011c7983 */ /* 0x000ee80000100800 */
[----:B------:R-:W3:Y:S04]  /*2ac90*/  LDL R25, [R1+0xec4] ;  /* 0x000ec40001197983 */ /* 0x000ee80000100800 */
[----:B----4-:R-:W-:Y:S04]  /*2aca0*/  STL [R1+0x3384], R46 ;  /* 0x0033842e01007387 */ /* 0x010fe80000100800 */
[----:B------:R-:W4:Y:S04]  /*2acb0*/  LDL R30, [R1+0xe90] ;  /* 0x000e9000011e7983 */ /* 0x000f280000100800 */
[----:B------:R-:W4:Y:S04]  /*2acc0*/  LDL R26, [R1+0xe94] ;  /* 0x000e9400011a7983 */ /* 0x000f280000100800 */
        /* <DEDUP_REMOVED lines=9> */
[----:B0-----:R-:W-:Y:S02]  /*2ad60*/  @!P0 IMAD.MOV.U32 R4, RZ, RZ, R25 ;  /* 0x000000ffff048224 */ /* 0x001fe400078e0019 */
[----:B------:R-:W-:-:S05]  /*2ad70*/  @!P0 IMAD.MOV.U32 R5, RZ, RZ, R28 ;  /* 0x000000ffff058224 */ /* 0x000fca00078e001c */
[----:B------:R4:W3:Y:S01]  /*2ad80*/  @!P0 LDG.E.U16 R40, desc[UR8][R4.64] ;  /* 0x0000000804288981 */ /* 0x0008e2000c1e1500 */
[----:B------:R-:W-:Y:S01]  /*2ad90*/  PRMT R36, RZ, 0x7610, R36 ;  /* 0x00007610ff247816 */ /* 0x000fe20000000024 */
[----:B----4-:R-:W-:Y:S02]  /*2ada0*/  @!P0 IMAD.MOV.U32 R5, RZ, RZ, R30 ;  /* 0x000000ffff058224 */ /* 0x010fe400078e001e */
[----:B------:R-:W-:-:S05]  /*2adb0*/  @!P0 IMAD.MOV.U32 R4, RZ, RZ, R26 ;  /* 0x000000ffff048224 */ /* 0x000fca00078e001a */
[----:B------:R0:W4:Y:S01]  /*2adc0*/  @!P0 LDG.E.U16 R36, desc[UR8][R4.64] ;  /* 0x0000000804248981 */ /* 0x000122000c1e1500 */
        /* <DEDUP_REMOVED lines=12> */
[----:B------:R0:W-:Y:S04]  /*2ae90*/  STL [R1+0x3390], R40 ;  /* 0x0033902801007387 */ /* 0x0001e80000100800 */
[----:B------:R-:W3:Y:S04]  /*2aea0*/  LDL R26, [R1+0xe14] ;  /* 0x000e1400011a7983 */ /* 0x000ee80000100800 */
[----:B0-----:R-:W3:Y:S04]  /*2aeb0*/  LDL R40, [R1+0xe10] ;  /* 0x000e100001287983 */ /* 0x001ee80000100800 */
[----:B----4-:R-:W-:Y:S04]  /*2aec0*/  STL [R1+0x3394], R36 ;  /* 0x0033942401007387 */ /* 0x010fe80000100800 */
[----:B------:R-:W4:Y:S04]  /*2aed0*/  LDL R24, [R1+0xe0c] ;  /* 0x000e0c0001187983 */ /* 0x000f280000100800 */
[----:B------:R-:W4:Y:S04]  /*2aee0*/  LDL R29, [R1+0xe08] ;  /* 0x000e0800011d7983 */ /* 0x000f280000100800 */
[----:B------:R-:W-:Y:S04]  /*2aef0*/  STL [R1+0x3398], R34 ;  /* 0x0033982201007387 */ /* 0x000fe80000100800 */
[----:B------:R-:W4:Y:S04]  /*2af00*/  LDL R0, [R1+0x1bec] ;  /* 0x001bec0001007983 */ /* 0x000f280000100800 */
[----:B------:R-:W4:Y:S04]  /*2af10*/  LDL R31, [R1+0x1be0] ;  /* 0x001be000011f7983 */ /* 0x000f280000100800 */
[----:B------:R-:W4:Y:S01]  /*2af20*/  LDL R27, [R1+0x1bf4] ;  /* 0x001bf400011b7983 */ /* 0x000f220000100800 */
[----:B--2---:R-:W-:-:S02]  /*2af30*/  @!P1 IMAD.MOV.U32 R5, RZ, RZ, R28 ;  /* 0x000000ffff059224 */ /* 0x004fc400078e001c */
[----:B------:R-:W-:-:S05]  /*2af40*/  @!P1 IMAD.MOV.U32 R4, RZ, RZ, R25 ;  /* 0x000000ffff049224 */ /* 0x000fca00078e0019 */
[----:B------:R0:W2:Y:S01]  /*2af50*/  @!P1 LDG.E.U16 R22, desc[UR8][R4.64] ;  /* 0x0000000804169981 */ /* 0x0000a2000c1e1500 */
[----:B------:R-:W-:-:S03]  /*2af60*/  PRMT R21, RZ, 0x7610, R21 ;  /* 0x00007610ff157816 */ /* 0x000fc60000000015 */
[----:B---3--:R1:W-:Y:S04]  /*2af70*/  STL [R1+0x339c], R23 ;  /* 0x00339c1701007387 */ /* 0x0083e80000100800 */
[----:B------:R-:W3:Y:S04]  /*2af80*/  LDL R30, [R1+0x1be8] ;  /* 0x001be800011e7983 */ /* 0x000ee80000100800 */
[----:B------:R-:W3:Y:S04]  /*2af90*/  LDL R28, [R1+0x1c20] ;  /* 0x001c2000011c7983 */ /* 0x000ee80000100800 */
[----:B------:R-:W3:Y:S01]  /*2afa0*/  LDL R25, [R1+0x1c2c] ;  /* 0x001c2c0001197983 */ /* 0x000ee20000100800 */
[----:B0-----:R-:W-:-:S02]  /*2afb0*/  @!P0 IMAD.MOV.U32 R4, RZ, RZ, R26 ;  /* 0x000000ffff048224 */ /* 0x001fc400078e001a */
[----:B------:R-:W-:-:S05]  /*2afc0*/  @!P0 IMAD.MOV.U32 R5, RZ, RZ, R40 ;  /* 0x000000ffff058224 */ /* 0x000fca00078e0028 */
[----:B------:R4:W3:Y:S02]  /*2afd0*/  @!P0 LDG.E.U16 R21, desc[UR8][R4.64] ;  /* 0x0000000804158981 */ /* 0x0008e4000c1e1500 */
[----:B----4-:R-:W-:Y:S02]  /*2afe0*/  @!P1 IMAD.MOV.U32 R4, RZ, RZ, R24 ;  /* 0x000000ffff049224 */ /* 0x010fe400078e0018 */
[----:B------:R-:W-:Y:S01]  /*2aff0*/  @!P1 IMAD.MOV.U32 R5, RZ, RZ, R29 ;  /* 0x000000ffff059224 */ /* 0x000fe200078e001d */
[----:B------:R-:W-:-:S06]  /*2b000*/  PRMT R20, RZ, 0x7610, R20 ;  /* 0x00007610ff147816 */ /* 0x000fcc0000000014 */
[----:B------:R0:W4:Y:S02]  /*2b010*/  @!P1 LDG.E.U16 R20, desc[UR8][R4.64] ;  /* 0x0000000804149981 */ /* 0x000124000c1e1500 */
[----:B0-----:R-:W-:Y:S02]  /*2b020*/  @!P0 IMAD.MOV.U32 R4, RZ, RZ, R0 ;  /* 0x000000ffff048224 */ /* 0x001fe400078e0000 */
[----:B--2---:R0:W-:Y:S04]  /*2b030*/  STL [R1+0x33a0], R22 ;  /* 0x0033a01601007387 */ /* 0x0041e80000100800 */
[----:B------:R-:W2:Y:S04]  /*2b040*/  LDL R26, [R1+0x1c28] ;  /* 0x001c2800011a7983 */ /* 0x000ea80000100800 */
[----:B-1----:R-:W4:Y:S04]  /*2b050*/  LDL R23, [R1+0x1c34] ;  /* 0x001c340001177983 */ /* 0x002f280000100800 */
[----:B------:R-:W4:Y:S04]  /*2b060*/  LDL R24, [R1+0x1c6c] ;  /* 0x001c6c0001187983 */ /* 0x000f280000100800 */
[----:B------:R-:W4:Y:S04]  /*2b070*/  LDL R29, [R1+0x1c60] ;  /* 0x001c6000011d7983 */ /* 0x000f280000100800 */
[----:B------:R-:W4:Y:S01]  /*2b080*/  LDL R0, [R1+0x1c74] ;  /* 0x001c740001007983 */ /* 0x000f220000100800 */
[----:B------:R-:W-:Y:S01]  /*2b090*/  PRMT R19, RZ, 0x7610, R19 ;  /* 0x00007610ff137816 */ /* 0x000fe20000000013 */
[----:B------:R-:W-:Y:S01]  /*2b0a0*/  @!P0 IMAD.MOV.U32 R5, RZ, RZ, R31 ;  /* 0x000000ffff058224 */ /* 0x000fe200078e001f */
[----:B------:R-:W-:-:S02]  /*2b0b0*/  PRMT R18, RZ, 0x7610, R18 ;  /* 0x00007610ff127816 */ /* 0x000fc40000000012 */
[----:B------:R-:W-:Y:S01]  /*2b0c0*/  PRMT R17, RZ, 0x7610, R17 ;  /* 0x00007610ff117816 */ /* 0x000fe20000000011 */
[----:B0-----:R-:W4:Y:S04]  /*2b0d0*/  LDL R22, [R1+0x1c68] ;  /* 0x001c680001167983 */ /* 0x001f280000100800 */
[----:B------:R0:W4:Y:S01]  /*2b0e0*/  @!P0 LDG.E.U16 R19, desc[UR8][R4.64] ;  /* 0x0000000804138981 */ /* 0x000122000c1e1500 */
        /* <DEDUP_REMOVED lines=9> */
[----:B0-----:R-:W-:-:S02]  /*2b180*/  @!P1 IMAD.MOV.U32 R4, RZ, RZ, R27 ;  /* 0x000000ffff049224 */ /* 0x001fc400078e001b */
[----:B---3--:R-:W-:Y:S01]  /*2b190*/  @!P1 IMAD.MOV.U32 R5, RZ, RZ, R30 ;  /* 0x000000ffff059224 */ /* 0x008fe200078e001e */
[----:B------:R-:W3:Y:S04]  /*2b1a0*/  LDL R27, [R1+0x1cac] ;  /* 0x001cac00011b7983 */ /* 0x000ee80000100800 */
[----:B------:R-:W3:Y:S04]  /*2b1b0*/  LDL R30, [R1+0x1ce0] ;  /* 0x001ce000011e7983 */ /* 0x000ee80000100800 */
[----:B------:R0:W3:Y:S04]  /*2b1c0*/  @!P1 LDG.E.U16 R18, desc[UR8][R4.64] ;  /* 0x0000000804129981 */ /* 0x0000e8000c1e1500 */
[----:B------:R-:W3:Y:S04]  /*2b1d0*/  LDL R34, [R1+0x1da8] ;  /* 0x001da80001227983 */ /* 0x000ee80000100800 */
[----:B------:R-:W3:Y:S01]  /*2b1e0*/  LDL R31, [R1+0x1db4] ;  /* 0x001db400011f7983 */ /* 0x000ee20000100800 */
[----:B------:R-:W-:-:S02]  /*2b1f0*/  PRMT R6, RZ, 0x7610, R6 ;  /* 0x00007610ff067816 */ /* 0x000fc40000000006 */
[----:B------:R-:W-:Y:S02]  /*2b200*/  PRMT R7, RZ, 0x7610, R7 ;  /* 0x00007610ff077816 */ /* 0x000fe40000000007 */
[----:B------:R-:W-:Y:S01]  /*2b210*/  PRMT R32, RZ, 0x7610, R32 ;  /* 0x00007610ff207816 */ /* 0x000fe20000000020 */
[----:B------:R-:W3:Y:S04]  /*2b220*/  LDL R48, [R1+0xdf8] ;  /* 0x000df80001307983 */ /* 0x000ee80000100800 */
[----:B------:R-:W3:Y:S04]  /*2b230*/  LDL R46, [R1+0xdfc] ;  /* 0x000dfc00012e7983 */ /* 0x000ee80000100800 */
[----:B------:R-:W3:Y:S04]  /*2b240*/  LDL R44, [R1+0x1bf0] ;  /* 0x001bf000012c7983 */ /* 0x000ee80000100800 */
[----:B------:R-:W3:Y:S01]  /*2b250*/  LDL R42, [R1+0x1bfc] ;  /* 0x001bfc00012a7983 */ /* 0x000ee20000100800 */
[----:B0-----:R-:W-:Y:S01]  /*2b260*/  @!P0 IMAD.MOV.U32 R4, RZ, RZ, R25 ;  /* 0x000000ffff048224 */ /* 0x001fe200078e0019 */
[----:B------:R-:W-:-:S02]  /*2b270*/  @!P0 MOV R5, R28 ;  /* 0x0000001c00058202 */ /* 0x000fc40000000f00 */
[----:B------:R-:W3:Y:S04]  /*2b280*/  LDL R25, [R1+0x1cb4] ;  /* 0x001cb40001197983 */ /* 0x000ee80000100800 */
[----:B------:R-:W3:Y:S04]  /*2b290*/  LDL R28, [R1+0x1ca0] ;  /* 0x001ca000011c7983 */ /* 0x000ee80000100800 */
[----:B------:R2:W3:Y:S01]  /*2b2a0*/  @!P0 LDG.E.U16 R17, desc[UR8][R4.64] ;  /* 0x0000000804118981 */ /* 0x0004e2000c1e1500 */
[----:B------:R-:W-:-:S03]  /*2b2b0*/  PRMT R38, RZ, 0x7610, R38 ;  /* 0x00007610ff267816 */ /* 0x000fc60000000026 */
[----:B------:R-:W3:Y:S04]  /*2b2c0*/  LDL R40, [R1+0x1c30] ;  /* 0x001c300001287983 */ /* 0x000ee80000100800 */
[----:B------:R-:W3:Y:S04]  /*2b2d0*/  LDL R36, [R1+0x1c3c] ;  /* 0x001c3c0001247983 */ /* 0x000ee80000100800 */
[----:B------:R-:W3:Y:S04]  /*2b2e0*/  LDL R52, [R1+0x1c78] ;  /* 0x001c780001347983 */ /* 0x000ee80000100800 */
[----:B------:R-:W3:Y:S01]  /*2b2f0*/  LDL R50, [R1+0x1c84] ;  /* 0x001c840001327983 */ /* 0x000ee20000100800 */
[----:B--2---:R-:W-:-:S03]  /*2b300*/  @!P1 IMAD.MOV.U32 R5, RZ, RZ, R26 ;  /* 0x000000ffff059224 */ /* 0x004fc600078e001a */
[----:B------:R-:W2:Y:S01]  /*2b310*/  LDL R26, [R1+0x1ca8] ;  /* 0x001ca800011a7983 */ /* 0x000ea20000100800 */
[----:B----4-:R-:W-:-:S03]  /*2b320*/  @!P1 IMAD.MOV.U32 R4, RZ, RZ, R23 ;  /* 0x000000ffff049224 */ /* 0x010fc600078e0017 */
[----:B------:R-:W4:Y:S04]  /*2b330*/  LDL R23, [R1+0x1cec] ;  /* 0x001cec0001177983 */ /* 0x000f280000100800 */
[----:B------:R0:W4:Y:S02]  /*2b340*/  @!P1 LDG.E.U16 R16, desc[UR8][R4.64] ;  /* 0x0000000804109981 */ /* 0x000124000c1e1500 */
[----:B0-----:R-:W-:Y:S02]  /*2b350*/  @!P0 IMAD.MOV.U32 R4, RZ, RZ, R24 ;  /* 0x000000ffff048224 */ /* 0x001fe400078e0018 */
[----:B------:R-:W4:Y:S01]  /*2b360*/  LDL R24, [R1+0x1cf4] ;  /* 0x001cf40001187983 */ /* 0x000f220000100800 */
[----:B------:R-:W-:-:S03]  /*2b370*/  @!P0 IMAD.MOV.U32 R5, RZ, RZ, R29 ;  /* 0x000000ffff058224 */ /* 0x000fc600078e001d */
[----:B------:R-:W4:Y:S04]  /*2b380*/  LDL R29, [R1+0x1ce8] ;  /* 0x001ce800011d7983 */ /* 0x000f280000100800 */
[----:B------:R0:W4:Y:S02]  /*2b390*/  @!P0 LDG.E.U16 R15, desc[UR8][R4.64] ;  /* 0x00000008040f8981 */ /* 0x000124000c1e1500 */
[----:B0-----:R-:W-:Y:S02]  /*2b3a0*/  @!P1 IMAD.MOV.U32 R5, RZ, RZ, R22 ;  /* 0x000000ffff059224 */ /* 0x001fe400078e0016 */
[----:B------:R-:W4:Y:S01]  /*2b3b0*/  LDL R22, [R1+0x1d20] ;  /* 0x001d200001167983 */ /* 0x000f220000100800 */
[----:B------:R-:W-:-:S03]  /*2b3c0*/  @!P1 IMAD.MOV.U32 R4, RZ, RZ, R0 ;  /* 0x000000ffff049224 */ /* 0x000fc600078e0000 */
[----:B------:R-:W4:Y:S04]  /*2b3d0*/  LDL R0, [R1+0x1d2c] ;  /* 0x001d2c0001007983 */ /* 0x000f280000100800 */
[----:B------:R3:W4:Y:S02]  /*2b3e0*/  @!P1 LDG.E.U16 R14, desc[UR8][R4.64] ;  /* 0x00000008040e9981 */ /* 0x000724000c1e1500 */
[----:B---3--:R-:W-:Y:S02]  /*2b3f0*/  @!P0 IMAD.MOV.U32 R4, RZ, RZ, R27 ;  /* 0x000000ffff048224 */ /* 0x008fe400078e001b */
[----:B------:R-:W-:Y:S01]  /*2b400*/  @!P0 IMAD.MOV.U32 R5, RZ, RZ, R28 ;  /* 0x000000ffff058224 */ /* 0x000fe200078e001c */
[----:B------:R-:W3:Y:S04]  /*2b410*/  LDL R27, [R1+0x1d34] ;  /* 0x001d3400011b7983 */ /* 0x000ee80000100800 */
[----:B------:R-:W3:Y:S04]  /*2b420*/  LDL R28, [R1+0x1d28] ;  /* 0x001d2800011c7983 */ /* 0x000ee80000100800 */
[----:B------:R0:W3:Y:S02]  /*2b430*/  @!P0 LDG.E.U16 R13, desc[UR8][R4.64] ;  /* 0x00000008040d8981 */ /* 0x0000e4000c1e1500 */
[----:B0-----:R-:W-:-:S02]  /*2b440*/  @!P1 IMAD.MOV.U32 R4, RZ, RZ, R25 ;  /* 0x000000ffff049224 */ /* 0x001fc400078e0019 */
[----:B------:R-:W3:Y:S01]  /*2b450*/  LDL R25, [R1+0x1d6c] ;  /* 0x001d6c0001197983 */ /* 0x000ee20000100800 */
[----:B--2---:R-:W-:-:S03]  /*2b460*/  @!P1 IMAD.MOV.U32 R5, RZ, RZ, R26 ;  /* 0x000000ffff059224 */ /* 0x004fc600078e001a */
[----:B------:R-:W2:Y:S04]  /*2b470*/  LDL R26, [R1+0x1d60] ;  /* 0x001d6000011a7983 */ /* 0x000ea80000100800 */
[----:B------:R4:W2:Y:S02]  /*2b480*/  @!P1 LDG.E.U16 R12, desc[UR8][R4.64] ;  /* 0x00000008040c9981 */ /* 0x0008a4000c1e1500 */
[----:B----4-:R-:W-:Y:S02]  /*2b490*/  @!P0 IMAD.MOV.U32 R4, RZ, RZ, R23 ;  /* 0x000000ffff048224 */ /* 0x010fe400078e0017 */
[----:B------:R-:W-:Y:S01]  /*2b4a0*/  @!P0 IMAD.MOV.U32 R5, RZ, RZ, R30 ;  /* 0x000000ffff058224 */ /* 0x000fe200078e001e */
[----:B------:R-:W4:Y:S04]  /*2b4b0*/  LDL R23, [R1+0x1d74] ;  /* 0x001d740001177983 */ /* 0x000f280000100800 */
[----:B------:R-:W4:Y:S04]  /*2b4c0*/  LDL R30, [R1+0xeb8] ;  /* 0x000eb800011e7983 */ /* 0x000f280000100800 */
[----:B------:R0:W4:Y:S02]  /*2b4d0*/  @!P0 LDG.E.U16 R11, desc[UR8][R4.64] ;  /* 0x00000008040b8981 */ /* 0x000124000c1e1500 */
[----:B0-----:R-:W-:-:S02]  /*2b4e0*/  @!P1 IMAD.MOV.U32 R4, RZ, RZ, R24 ;  /* 0x000000ffff049224 */ /* 0x001fc400078e0018 */
        /* <DEDUP_REMOVED lines=15> */
[----:B--2---:R-:W-:Y:S02]  /*2b5e0*/  @!P0 IMAD.MOV.U32 R5, RZ, RZ, R26 ;  /* 0x000000ffff058224 */ /* 0x004fe400078e001a */
[----:B------:R-:W3:Y:S04]  /*2b5f0*/  LDL R26, [R1+0xe84] ;  /* 0x000e8400011a7983 */ /* 0x000ee80000100800 */
[----:B------:R-:W2:Y:S01]  /*2b600*/  @!P0 LDG.E.U16 R7, desc[UR8][R4.64] ;  /* 0x0000000804078981 */ /* 0x000ea2000c1e1500 */
[----:B----4-:R-:W-:Y:S02]  /*2b610*/  @!P1 IMAD.MOV.U32 R25, RZ, RZ, R24 ;  /* 0x000000ffff199224 */ /* 0x010fe400078e0018 */
[----:B------:R-:W-:Y:S02]  /*2b620*/  @!P1 IMAD.MOV.U32 R24, RZ, RZ, R23 ;  /* 0x000000ffff189224 */ /* 0x000fe400078e0017 */
[----:B------:R-:W4:Y:S04]  /*2b630*/  LDL R23, [R1+0xe7c] ;  /* 0x000e7c0001177983 */ /* 0x000f280000100800 */
[----:B------:R0:W2:Y:S02]  /*2b640*/  @!P1 LDG.E.U16 R6, desc[UR8][R24.64] ;  /* 0x0000000818069981 */ /* 0x0000a4000c1e1500 */
[----:B0-----:R-:W-:-:S02]  /*2b650*/  @!P0 IMAD.MOV.U32 R25, RZ, RZ, R22 ;  /* 0x000000ffff198224 */ /* 0x001fc400078e0016 */
[----:B------:R-:W2:Y:S01]  /*2b660*/  LDL R22, [R1+0xe40] ;  /* 0x000e400001167983 */ /* 0x000ea20000100800 */
[----:B------:R-:W-:-:S03]  /*2b670*/  @!P0 IMAD.MOV.U32 R24, RZ, RZ, R0 ;  /* 0x000000ffff188224 */ /* 0x000fc600078e0000 */
[----:B------:R-:W2:Y:S01]  /*2b680*/  LDL R0, [R1+0xe44] ;  /* 0x000e440001007983 */ /* 0x000ea20000100800 */
[----:B------:R-:W-:Y:S02]  /*2b690*/  PRMT R5, RZ, 0x7610, R5 ;  /* 0x00007610ff057816 */ /* 0x000fe40000000005 */
[----:B------:R-:W-:-:S04]  /*2b6a0*/  PRMT R4, RZ, 0x7610, R4 ;  /* 0x00007610ff047816 */ /* 0x000fc80000000004 */
[----:B------:R0:W2:Y:S02]  /*2b6b0*/  @!P0 LDG.E.U16 R5, desc[UR8][R24.64] ;  /* 0x0000000818058981 */ /* 0x0000a4000c1e1500 */
[----:B0-----:R-:W-:Y:S01]  /*2b6c0*/  @!P1 IMAD.MOV.U32 R24, RZ, RZ, R31 ;  /* 0x000000ffff189224 */ /* 0x001fe200078e001f */
[----:B------:R-:W-:Y:S01]  /*2b6d0*/  @!P1 MOV R25, R34 ;  /* 0x0000002200199202 */ /* 0x000fe20000000f00 */
[----:B------:R-:W2:Y:S04]  /*2b6e0*/  LDL R31, [R1+0xe3c] ;  /* 0x000e3c00011f7983 */ /* 0x000ea80000100800 */
[----:B------:R-:W2:Y:S04]  /*2b6f0*/  LDL R34, [R1+0xe38] ;  /* 0x000e380001227983 */ /* 0x000ea80000100800 */
[----:B------:R0:W2:Y:S02]  /*2b700*/  @!P1 LDG.E.U16 R4, desc[UR8][R24.64] ;  /* 0x0000000818049981 */ /* 0x0000a4000c1e1500 */
[----:B0-----:R-:W-:-:S02]  /*2b710*/  @!P1 IMAD.MOV.U32 R25, RZ, RZ, R30 ;  /* 0x000000ffff199224 */ /* 0x001fc400078e001e */
[----:B------:R-:W2:Y:S01]  /*2b720*/  LDL R30, [R1+0xe00] ;  /* 0x000e0000011e7983 */ /* 0x000ea20000100800 */
[----:B------:R-:W-:-:S05]  /*2b730*/  @!P1 IMAD.MOV.U32 R24, RZ, RZ, R29 ;  /* 0x000000ffff189224 */ /* 0x000fca00078e001d */
[----:B------:R-:W2:Y:S04]  /*2b740*/  @!P1 LDG.E.U16 R38, desc[UR8][R24.64] ;  /* 0x0000000818269981 */ /* 0x000ea8000c1e1500 */
[----:B---3--:R4:W3:Y:S02]  /*2b750*/  @!P0 LDG.E.U16 R32, desc[UR8][R26.64] ;  /* 0x000000081a208981 */ /* 0x0088e4000c1e1500 */
[----:B----4-:R-:W-:Y:S02]  /*2b760*/  @!P1 IMAD.MOV.U32 R26, RZ, RZ, R23 ;  /* 0x000000ffff1a9224 */ /* 0x010fe400078e0017 */
[----:B------:R-:W4:Y:S01]  /*2b770*/  LDL R23, [R1+0xe04] ;  /* 0x000e040001177983 */ /* 0x000f220000100800 */
[----:B------:R-:W-:Y:S02]  /*2b780*/  @!P1 IMAD.MOV.U32 R27, RZ, RZ, R28 ;  /* 0x000000ffff1b9224 */ /* 0x000fe400078e001c */
[----:B--2---:R-:W-:-:S02]  /*2b790*/  @!P0 IMAD.MOV.U32 R29, RZ, RZ, R22 ;  /* 0x000000ffff1d8224 */ /* 0x004fc400078e0016 */
[----:B------:R-:W2:Y:S01]  /*2b7a0*/  LDL R22, [R1+0x1bf8] ;  /* 0x001bf80001167983 */ /* 0x000ea20000100800 */
[----:B------:R-:W-:-:S03]  /*2b7b0*/  @!P0 IMAD.MOV.U32 R28, RZ, RZ, R0 ;  /* 0x000000ffff1c8224 */ /* 0x000fc600078e0000 */
[----:B------:R-:W2:Y:S01]  /*2b7c0*/  LDL R0, [R1+0x1c04] ;  /* 0x001c040001007983 */ /* 0x000ea20000100800 */
[----:B------:R-:W-:Y:S02]  /*2b7d0*/  PRMT R24, RZ, 0x7610, R24 ;  /* 0x00007610ff187816 */ /* 0x000fe40000000018 */
[----:B------:R-:W-:-:S04]  /*2b7e0*/  PRMT R25, RZ, 0x7610, R25 ;  /* 0x00007610ff197816 */ /* 0x000fc80000000019 */
[----:B------:R0:W2:Y:S04]  /*2b7f0*/  @!P1 LDG.E.U16 R24, desc[UR8][R26.64] ;  /* 0x000000081a189981 */ /* 0x0000a8000c1e1500 */
[----:B------:R1:W2:Y:S01]  /*2b800*/  @!P0 LDG.E.U16 R25, desc[UR8][R28.64] ;  /* 0x000000081c198981 */ /* 0x0002a2000c1e1500 */
[----:B0-----:R-:W-:Y:S01]  /*2b810*/  PRMT R26, RZ, 0x7610, R26 ;  /* 0x00007610ff1a7816 */ /* 0x001fe2000000001a */
[----:B-1----:R-:W-:Y:S01]  /*2b820*/  @!P1 IMAD.MOV.U32 R28, RZ, RZ, R31 ;  /* 0x000000ffff1c9224 */ /* 0x002fe200078e001f */
[----:B------:R-:W-:Y:S01]  /*2b830*/  PRMT R27, RZ, 0x7610, R27 ;  /* 0x00007610ff1b7816 */ /* 0x000fe2000000001b */
[----:B------:R-:W-:Y:S02]  /*2b840*/  @!P1 IMAD.MOV.U32 R29, RZ, RZ, R34 ;  /* 0x000000ffff1d9224 */ /* 0x000fe400078e0022 */
[----:B------:R-:W2:Y:S04]  /*2b850*/  LDL R34, [R1+0x1c38] ;  /* 0x001c380001227983 */ /* 0x000ea80000100800 */
[----:B------:R0:W2:Y:S01]  /*2b860*/  @!P1 LDG.E.U16 R26, desc[UR8][R28.64] ;  /* 0x000000081c1a9981 */ /* 0x0000a2000c1e1500 */
[----:B------:R-:W-:Y:S01]  /*2b870*/  @!P0 IMAD.MOV.U32 R31, RZ, RZ, R30 ;  /* 0x000000ffff1f8224 */ /* 0x000fe200078e001e */
[----:B0-----:R-:W-:-:S02]  /*2b880*/  PRMT R28, RZ, 0x7610, R28 ;  /* 0x00007610ff1c7816 */ /* 0x001fc4000000001c */
[----:B------:R-:W-:Y:S01]  /*2b890*/  PRMT R29, RZ, 0x7610, R29 ;  /* 0x00007610ff1d7816 */ /* 0x000fe2000000001d */
[----:B----4-:R-:W-:Y:S02]  /*2b8a0*/  @!P0 IMAD.MOV.U32 R30, RZ, RZ, R23 ;  /* 0x000000ffff1e8224 */ /* 0x010fe400078e0017 */
[----:B------:R-:W4:Y:S04]  /*2b8b0*/  LDL R23, [R1+0x1c44] ;  /* 0x001c440001177983 */ /* 0x000f280000100800 */
[----:B------:R0:W3:Y:S02]  /*2b8c0*/  @!P0 LDG.E.U16 R27, desc[UR8][R30.64] ;  /* 0x000000081e1b8981 */ /* 0x0000e4000c1e1500 */
[----:B0-----:R-:W-:Y:S02]  /*2b8d0*/  @!P1 IMAD.MOV.U32 R30, RZ, RZ, R46 ;  /* 0x000000ffff1e9224 */ /* 0x001fe400078e002e */
[----:B------:R-:W-:Y:S01]  /*2b8e0*/  @!P1 IMAD.MOV.U32 R31, RZ, RZ, R48 ;  /* 0x000000ffff1f9224 */ /* 0x000fe200078e0030 */
[----:B------:R-:W3:Y:S04]  /*2b8f0*/  LDL R46, [R1+0x1cbc] ;  /* 0x001cbc00012e7983 */ /* 0x000ee80000100800 */
[----:B------:R-:W3:Y:S04]  /*2b900*/  LDL R48, [R1+0x1cb0] ;  /* 0x001cb00001307983 */ /* 0x000ee80000100800 */
[----:B------:R0:W3:Y:S02]  /*2b910*/  @!P1 LDG.E.U16 R28, desc[UR8][R30.64] ;  /* 0x000000081e1c9981 */ /* 0x0000e4000c1e1500 */
[----:B0-----:R-:W-:-:S02]  /*2b920*/  @!P0 IMAD.MOV.U32 R30, RZ, RZ, R42 ;  /* 0x000000ffff1e8224 */ /* 0x001fc400078e002a */
[----:B------:R-:W-:Y:S01]  /*2b930*/  @!P0 IMAD.MOV.U32 R31, RZ, RZ, R44 ;  /* 0x000000ffff1f8224 */ /* 0x000fe200078e002c */
[----:B------:R-:W-:Y:S01]  /*2b940*/  PRMT R33, RZ, 0x7610, R33 ;  /* 0x00007610ff217816 */ /* 0x000fe20000000021 */
[----:B------:R-:W3:Y:S04]  /*2b950*/  LDL R44, [R1+0x1cb8] ;  /* 0x001cb800012c7983 */ /* 0x000ee80000100800 */
[----:B------:R2:W3:Y:S04]  /*2b960*/  @!P0 LDG.E.U16 R29, desc[UR8][R30.64] ;  /* 0x000000081e1d8981 */ /* 0x0004e8000c1e1500 */
[----:B------:R-:W3:Y:S01]  /*2b970*/  LDL R42, [R1+0x1cc4] ;  /* 0x001cc400012a7983 */ /* 0x000ee20000100800 */
[----:B--2---:R-:W-:-:S03]  /*2b980*/  @!P1 IMAD.MOV.U32 R31, RZ, RZ, R22 ;  /* 0x000000ffff1f9224 */ /* 0x004fc600078e0016 */
[----:B------:R-:W2:Y:S01]  /*2b990*/  LDL R22, [R1+0x1c70] ;  /* 0x001c700001167983 */ /* 0x000ea20000100800 */
[----:B------:R-:W-:-:S03]  /*2b9a0*/  @!P1 IMAD.MOV.U32 R30, RZ, RZ, R0 ;  /* 0x000000ffff1e9224 */ /* 0x000fc600078e0000 */
[----:B------:R-:W3:Y:S01]  /*2b9b0*/  LDL R0, [R1+0x1c7c] ;  /* 0x001c7c0001007983 */ /* 0x000ee20000100800 */
[----:B------:R-:W-:-:S03]  /*2b9c0*/  PRMT R35, RZ, 0x7610, R35 ;  /* 0x00007610ff237816 */ /* 0x000fc60000000023 */
[----:B------:R0:W3:Y:S01]  /*2b9d0*/  @!P1 LDG.E.U16 R33, desc[UR8][R30.64] ;  /* 0x000000081e219981 */ /* 0x0000e2000c1e1500 */
[----:B------:R-:W-:Y:S01]  /*2b9e0*/  PRMT R37, RZ, 0x7610, R37 ;  /* 0x00007610ff257816 */ /* 0x000fe20000000025 */
[----:B0-----:R-:W-:Y:S02]  /*2b9f0*/  @!P0 IMAD.MOV.U32 R30, RZ, RZ, R36 ;  /* 0x000000ffff1e8224 */ /* 0x001fe400078e0024 */
[----:B------:R-:W-:Y:S01]  /*2ba00*/  @!P0 IMAD.MOV.U32 R31, RZ, RZ, R40 ;  /* 0x000000ffff1f8224 */ /* 0x000fe200078e0028 */
[----:B------:R-:W3:Y:S04]  /*2ba10*/  LDL R36, [R1+0x1cfc] ;  /* 0x001cfc0001247983 */ /* 0x000ee80000100800 */
[----:B------:R-:W3:Y:S04]  /*2ba20*/  LDL R40, [R1+0x1cf0] ;  /* 0x001cf00001287983 */ /* 0x000ee80000100800 */
[----:B------:R0:W3:Y:S02]  /*2ba30*/  @!P0 LDG.E.U16 R35, desc[UR8][R30.64] ;  /* 0x000000081e238981 */ /* 0x0000e4000c1e1500 */
[----:B0-----:R-:W-:-:S02]  /*2ba40*/  @!P1 IMAD.MOV.U32 R31, RZ, RZ, R34 ;  /* 0x000000ffff1f9224 */ /* 0x001fc400078e0022 */
[----:B------:R-:W3:Y:S01]  /*2ba50*/  LDL R34, [R1+0x1cf8] ;  /* 0x001cf80001227983 */ /* 0x000ee20000100800 */
[----:B----4-:R-:W-:-:S03]  /*2ba60*/  @!P1 IMAD.MOV.U32 R30, RZ, RZ, R23 ;  /* 0x000000ffff1e9224 */ /* 0x010fc600078e0017 */
[----:B------:R-:W4:Y:S04]  /*2ba70*/  LDL R23, [R1+0x1d04] ;  /* 0x001d040001177983 */ /* 0x000f280000100800 */
[----:B------:R2:W4:Y:S02]  /*2ba80*/  @!P1 LDG.E.U16 R37, desc[UR8][R30.64] ;  /* 0x000000081e259981 */ /* 0x000524000c1e1500 */
[----:B--2---:R-:W-:Y:S02]  /*2ba90*/  @!P0 IMAD.MOV.U32 R31, RZ, RZ, R22 ;  /* 0x000000ffff1f8224 */ /* 0x004fe400078e0016 */
[----:B------:R-:W2:Y:S01]  /*2baa0*/  LDL R22, [R1+0x1d30] ;  /* 0x001d300001167983 */ /* 0x000ea20000100800 */
[----:B---3--:R-:W-:-:S03]  /*2bab0*/  @!P0 IMAD.MOV.U32 R30, RZ, RZ, R0 ;  /* 0x000000ffff1e8224 */ /* 0x008fc600078e0000 */
[----:B------:R-:W3:Y:S01]  /*2bac0*/  LDL R0, [R1+0x1d3c] ;  /* 0x001d3c0001007983 */ /* 0x000ee20000100800 */
[----:B------:R-:W-:Y:S02]  /*2bad0*/  PRMT R39, RZ, 0x7610, R39 ;  /* 0x00007610ff277816 */ /* 0x000fe40000000027 */
[----:B------:R-:W-:-:S04]  /*2bae0*/  PRMT R41, RZ, 0x7610, R41 ;  /* 0x00007610ff297816 */ /* 0x000fc80000000029 */
[----:B------:R0:W3:Y:S01]  /*2baf0*/  @!P0 LDG.E.U16 R39, desc[UR8][R30.64] ;  /* 0x000000081e278981 */ /* 0x0000e2000c1e1500 */
[----:B------:R-:W-:Y:S01]  /*2bb00*/  PRMT R43, RZ, 0x7610, R43 ;  /* 0x00007610ff2b7816 */ /* 0x000fe2000000002b */
[----:B0-----:R-:W-:Y:S02]  /*2bb10*/  @!P1 IMAD.MOV.U32 R30, RZ, RZ, R50 ;  /* 0x000000ffff1e9224 */ /* 0x001fe400078e0032 */
[----:B------:R-:W-:-:S05]  /*2bb20*/  @!P1 IMAD.MOV.U32 R31, RZ, RZ, R52 ;  /* 0x000000ffff1f9224 */ /* 0x000fca00078e0034 */
[----:B------:R0:W3:Y:S01]  /*2bb30*/  @!P1 LDG.E.U16 R41, desc[UR8][R30.64] ;  /* 0x000000081e299981 */ /* 0x0000e2000c1e1500 */
[----:B------:R-:W-:Y:S01]  /*2bb40*/  PRMT R45, RZ, 0x7610, R45 ;  /* 0x00007610ff2d7816 */ /* 0x000fe2000000002d */
[----:B0-----:R-:W-:Y:S01]  /*2bb50*/  @!P0 IMAD.MOV.U32 R30, RZ, RZ, R46 ;  /* 0x000000ffff1e8224 */ /* 0x001fe200078e002e */
[----:B------:R-:W-:-:S05]  /*2bb60*/  @!P0 MOV R31, R48 ;  /* 0x00000030001f8202 */ /* 0x000fca0000000f00 */
[----:B------:R0:W3:Y:S01]  /*2bb70*/  @!P0 LDG.E.U16 R43, desc[UR8][R30.64] ;  /* 0x000000081e2b8981 */ /* 0x0000e2000c1e1500 */
[----:B------:R-:W-:Y:S01]  /*2bb80*/  PRMT R47, RZ, 0x7610, R47 ;  /* 0x00007610ff2f7816 */ /* 0x000fe2000000002f */
[----:B0-----:R-:W-:Y:S02]  /*2bb90*/  @!P1 IMAD.MOV.U32 R30, RZ, RZ, R42 ;  /* 0x000000ffff1e9224 */ /* 0x001fe400078e002a */
[----:B------:R-:W-:-:S05]  /*2bba0*/  @!P1 IMAD.MOV.U32 R31, RZ, RZ, R44 ;  /* 0x000000ffff1f9224 */ /* 0x000fca00078e002c */
[----:B------:R0:W3:Y:S01]  /*2bbb0*/  @!P1 LDG.E.U16 R45, desc[UR8][R30.64] ;  /* 0x000000081e2d9981 */ /* 0x0000e2000c1e1500 */
[----:B------:R-:W-:Y:S01]  /*2bbc0*/  PRMT R49, RZ, 0x7610, R49 ;  /* 0x00007610ff317816 */ /* 0x000fe20000000031 */
[----:B0-----:R-:W-:Y:S02]  /*2bbd0*/  @!P0 IMAD.MOV.U32 R30, RZ, RZ, R36 ;  /* 0x000000ffff1e8224 */ /* 0x001fe400078e0024 */
[----:B------:R-:W-:-:S05]  /*2bbe0*/  @!P0 IMAD.MOV.U32 R31, RZ, RZ, R40 ;  /* 0x000000ffff1f8224 */ /* 0x000fca00078e0028 */
[----:B------:R0:W3:Y:S02]  /*2bbf0*/  @!P0 LDG.E.U16 R47, desc[UR8][R30.64] ;  /* 0x000000081e2f8981 */ /* 0x0000e4000c1e1500 */
[----:B0-----:R-:W-:Y:S01]  /*2bc00*/  @!P1 IMAD.MOV.U32 R31, RZ, RZ, R34 ;  /* 0x000000ffff1f9224 */ /* 0x001fe200078e0022 */
[----:B------:R-:W-:Y:S01]  /*2bc10*/  PRMT R51, RZ, 0x7610, R51 ;  /* 0x00007610ff337816 */ /* 0x000fe20000000033 */
[----:B----4-:R-:W-:-:S05]  /*2bc20*/  @!P1 IMAD.MOV.U32 R30, RZ, RZ, R23 ;  /* 0x000000ffff1e9224 */ /* 0x010fca00078e0017 */
[----:B------:R2:W4:Y:S02]  /*2bc30*/  @!P1 LDG.E.U16 R49, desc[UR8][R30.64] ;  /* 0x000000081e319981 */ /* 0x000524000c1e1500 */
[----:B--2---:R-:W-:Y:S02]  /*2bc40*/  @!P0 IMAD.MOV.U32 R31, RZ, RZ, R22 ;  /* 0x000000ffff1f8224 */ /* 0x004fe400078e0016 */
        /* <DEDUP_REMOVED lines=11> */
[----:B---3--:R-:W-:-:S03]  /*2bd00*/  @!P0 IMAD.MOV.U32 R30, RZ, RZ, R0 ;  /* 0x000000ffff1e8224 */ /* 0x008fc600078e0000 */
[----:B------:R-:W3:Y:S04]  /*2bd10*/  LDL.LU R54, [R1+0x44] ;  /* 0x0000440001367983 */ /* 0x000ee80000300800 */
[----:B------:R-:W2:Y:S04]  /*2bd20*/  LDL.LU R58, [R1+0x38] ;  /* 0x00003800013a7983 */ /* 0x000ea80000300800 */
[----:B------:R-:W2:Y:S04]  /*2bd30*/  LDL.LU R59, [R1+0x34] ;  /* 0x00003400013b7983 */ /* 0x000ea80000300800 */
[----:B------:R-:W2:Y:S04]  /*2bd40*/  LDL.LU R60, [R1+0x28] ;  /* 0x00002800013c7983 */ /* 0x000ea80000300800 */
[----:B------:R-:W2:Y:S04]  /*2bd50*/  LDL.LU R61, [R1+0x24] ;  /* 0x00002400013d7983 */ /* 0x000ea80000300800 */
[----:B------:R-:W2:Y:S04]  /*2bd60*/  LDL.LU R0, [R1+0x18] ;  /* 0x0000180001007983 */ /* 0x000ea80000300800 */
[----:B------:R0:W2:Y:S04]  /*2bd70*/  @!P0 LDG.E.U16 R51, desc[UR8][R30.64] ;  /* 0x000000081e338981 */ /* 0x0000a8000c1e1500 */
[----:B------:R-:W0:Y:S04]  /*2bd80*/  LDL R30, [R1+0x1d38] ;  /* 0x001d3800011e7983 */ /* 0x000e280000100800 */
[----:B------:R-:W0:Y:S01]  /*2bd90*/  LDL R31, [R1+0x1d44] ;  /* 0x001d4400011f7983 */ /* 0x000e220000100800 */
[----:B------:R-:W-:-:S02]  /*2bda0*/  PRMT R53, RZ, 0x7610, R53 ;  /* 0x00007610ff357816 */ /* 0x000fc40000000035 */
[----:B0-----:R-:W-:-:S04]  /*2bdb0*/  @!P1 LOP3.LUT R31, R31, R30, RZ, 0x3c, !PT ;  /* 0x0000001e1f1f9212 */ /* 0x001fc800078e3cff */
        /* <DEDUP_REMOVED lines=16> */
[----:B------:R0:W4:Y:S04]  /*2bec0*/  @!P1 LDG.E.U16 R56, desc[UR8][R30.64] ;  /* 0x000000081e389981 */ /* 0x000128000c1e1500 */
[----:B------:R-:W0:Y:S01]  /*2bed0*/  LDL R31, [R1+0x1dc0] ;  /* 0x001dc000011f7983 */ /* 0x000e220000100800 */
[----:B------:R-:W-:-:S03]  /*2bee0*/  PRMT R57, RZ, 0x7610, R57 ;  /* 0x00007610ff397816 */ /* 0x000fc60000000039 */
[----:B------:R1:W-:Y:S04]  /*2bef0*/  STL [R1+0x1dd4], R3 ;  /* 0x001dd40301007387 */ /* 0x0003e80000100800 */
[----:B--2---:R2:W-:Y:S04]  /*2bf00*/  STS.U16 [R2+UR5+0x5100], R22 ;  /* 0x0051001602007988 */ /* 0x0045e80008000405 */
[----:B------:R0:W-:Y:S04]  /*2bf10*/  STS.U16 [R2+UR5+0x5140], R23 ;  /* 0x0051401702007988 */ /* 0x0001e80008000405 */
        /* <DEDUP_REMOVED lines=9> */
[----:B---3--:R3:W-:Y:S04]  /*2bfb0*/  STS.U16 [R2+UR5+0x5b00], R54 ;  /* 0x005b003602007988 */ /* 0x0087e80008000405 */
[----:B------:R0:W-:Y:S04]  /*2bfc0*/  STS.U16 [R2+UR5+0x5d00], R58 ;  /* 0x005d003a02007988 */ /* 0x0001e80008000405 */
[----:B------:R0:W-:Y:S04]  /*2bfd0*/  STS.U16 [R2+UR5+0x5d40], R59 ;  /* 0x005d403b02007988 */ /* 0x0001e80008000405 */
[----:B------:R0:W-:Y:S02]  /*2bfe0*/  STS.U16 [R2+UR5+0x5f40], R60 ;  /* 0x005f403c02007988 */ /* 0x0001e40008000405 */
[----:B0-----:R-:W-:-:S02]  /*2bff0*/  @!P1 IMAD.MOV.U32 R30, RZ, RZ, R31 ;  /* 0x000000ffff1e9224 */ /* 0x001fc400078e001f */
[----:B------:R-:W-:Y:S02]  /*2c000*/  @!P1 IMAD.MOV.U32 R31, RZ, RZ, R3 ;  /* 0x000000ffff1f9224 */ /* 0x000fe400078e0003 */
[----:B-1----:R-:W4:Y:S04]  /*2c010*/  LDL.LU R3, [R1+0x4] ;  /* 0x0000040001037983 */ /* 0x002f280000300800 */
[----:B------:R-:W4:Y:S04]  /*2c020*/  @!P1 LDG.E.U16 R57, desc[UR8][R30.64] ;  /* 0x000000081e399981 */ /* 0x000f28000c1e1500 */
[----:B------:R-:W4:Y:S04]  /*2c030*/  LDL.LU R30, [R1+0x14] ;  /* 0x00001400011e7983 */ /* 0x000f280000300800 */
[----:B------:R-:W4:Y:S04]  /*2c040*/  LDL.LU R31, [R1+0x8] ;  /* 0x00000800011f7983 */ /* 0x000f280000300800 */
[----:B--2---:R-:W2:Y:S04]  /*2c050*/  LDL.LU R22, [R1+0x33a0] ;  /* 0x0033a00001167983 */ /* 0x004ea80000300800 */
        /* <DEDUP_REMOVED lines=10> */
[----:B---3--:R-:W3:Y:S04]  /*2c100*/  LDL.LU R54, [R1+0x3374] ;  /* 0x0033740001367983 */ /* 0x008ee80000300800 */
[----:B------:R-:W2:Y:S04]  /*2c110*/  LDL.LU R58, [R1+0x3370] ;  /* 0x00337000013a7983 */ /* 0x000ea80000300800 */
[----:B------:R-:W2:Y:S04]  /*2c120*/  LDL.LU R59, [R1+0x336c] ;  /* 0x00336c00013b7983 */ /* 0x000ea80000300800 */
[----:B------:R-:W2:Y:S04]  /*2c130*/  LDL.LU R60, [R1+0x3368] ;  /* 0x00336800013c7983 */ /* 0x000ea80000300800 */
[----:B------:R0:W-:Y:S04]  /*2c140*/  STS.U16 [R2+UR5+0x5f00], R61 ;  /* 0x005f003d02007988 */ /* 0x0001e80008000405 */
[----:B------:R1:W-:Y:S04]  /*2c150*/  STS.U16 [R2+UR5+0x6100], R0 ;  /* 0x0061000002007988 */ /* 0x0003e80008000405 */
[----:B0-----:R-:W3:Y:S04]  /*2c160*/  LDL.LU R61, [R1+0x3364] ;  /* 0x00336400013d7983 */ /* 0x001ee80000300800 */
[----:B-1----:R-:W3:Y:S04]  /*2c170*/  LDL.LU R0, [R1+0x3360] ;  /* 0x0033600001007983 */ /* 0x002ee80000300800 */
[----:B----4-:R0:W-:Y:S04]  /*2c180*/  STS.U16 [R2+UR5+0x6140], R30 ;  /* 0x0061401e02007988 */ /* 0x0101e80008000405 */
[----:B------:R1:W-:Y:S04]  /*2c190*/  STS.U16 [R2+UR5+0x6340], R31 ;  /* 0x0063401f02007988 */ /* 0x0003e80008000405 */
[----:B------:R4:W-:Y:S04]  /*2c1a0*/  STS.U16 [R2+UR5+0x6300], R3 ;  /* 0x0063000302007988 */ /* 0x0009e80008000405 */
[----:B0-----:R-:W3:Y:S04]  /*2c1b0*/  LDL.LU R30, [R1+0xd8] ;  /* 0x0000d800011e7983 */ /* 0x001ee80000300800 */
[----:B-1----:R-:W3:Y:S04]  /*2c1c0*/  LDL.LU R31, [R1+0xd4] ;  /* 0x0000d400011f7983 */ /* 0x002ee80000300800 */
[----:B----4-:R-:W4:Y:S04]  /*2c1d0*/  LDL.LU R3, [R1+0xd0] ;  /* 0x0000d00001037983 */ /* 0x010f280000300800 */
[----:B--2---:R0:W-:Y:S04]  /*2c1e0*/  STS.U16 [R2+UR5+0x6500], R60 ;  /* 0x0065003c02007988 */ /* 0x0041e80008000405 */
[----:B0-----:R-:W3:Y:S01]  /*2c1f0*/  LDL.LU R2, [R1+0x335c] ;  /* 0x00335c0001027983 */ /* 0x001ee20000300800 */
[----:B------:R-:W0:Y:S02]  /*2c200*/  S2R R60, SR_TID.X ;  /* 0x00000000003c7919 */ /* 0x000e240000002100 */
[----:B0-----:R-:W-:-:S05]  /*2c210*/  LOP3.LUT R60, R60, 0x1f, RZ, 0xc0, !PT ;  /* 0x0000001f3c3c7812 */ /* 0x001fca00078ec0ff */
[----:B------:R-:W-:-:S05]  /*2c220*/  IMAD.SHL.U32 R60, R60, 0x2, RZ ;  /* 0x000000023c3c7824 */ /* 0x000fca00078e00ff */
[----:B------:R-:W-:-:S05]  /*2c230*/  LOP3.LUT R60, R60, 0x20, RZ, 0x3c, !PT ;  /* 0x000000203c3c7812 */ /* 0x000fca00078e3cff */
        /* <DEDUP_REMOVED lines=55> */
[----:B---3--:R0:W-:Y:S04]  /*2c5b0*/  STS.U16 [R2+UR5+0x4180], R30 ;  /* 0x0041801e02007988 */ /* 0x0081e80008000405 */
[----:B------:R1:W-:Y:S04]  /*2c5c0*/  STS.U16 [R2+UR5+0x41c0], R31 ;  /* 0x0041c01f02007988 */ /* 0x0003e80008000405 */
[----:B0-----:R-:W3:Y:S04]  /*2c5d0*/  LDL.LU R30, [R1+0x1c] ;  /* 0x00001c00011e7983 */ /* 0x001ee80000300800 */
[----:B-1----:R-:W3:Y:S04]  /*2c5e0*/  LDL.LU R31, [R1+0x10] ;  /* 0x00001000011f7983 */ /* 0x002ee80000300800 */
[----:B----4-:R0:W-:Y:S04]  /*2c5f0*/  STS.U16 [R2+UR5+0x43c0], R3 ;  /* 0x0043c00302007988 */ /* 0x0101e80008000405 */
[----:B0-----:R-:W4:Y:S04]  /*2c600*/  LDL.LU R3, [R1+0xc] ;  /* 0x00000c0001037983 */ /* 0x001f280000300800 */
[----:B--2---:R-:W-:Y:S04]  /*2c610*/  STS.U16 [R2+UR5+0x4380], R4 ;  /* 0x0043800402007988 */ /* 0x004fe80008000405 */
        /* <DEDUP_REMOVED lines=27> */
[----:B---3--:R-:W-:Y:S04]  /*2c7d0*/  STS.U16 [R2+UR5+0x5f80], R30 ;  /* 0x005f801e02007988 */ /* 0x008fe80008000405 */
[----:B------:R0:W-:Y:S04]  /*2c7e0*/  STS.U16 [R2+UR5+0x6180], R31 ;  /* 0x0061801f02007988 */ /* 0x0001e80008000405 */
[----:B0-----:R-:W2:Y:S04]  /*2c7f0*/  LDL.LU R31, [R1+0x170] ;  /* 0x00017000011f7983 */ /* 0x001ea80000300800 */
[----:B----4-:R-:W-:Y:S04]  /*2c800*/  STS.U16 [R2+UR5+0x61c0], R3 ;  /* 0x0061c00302007988 */ /* 0x010fe80008000405 */
[----:B------:R0:W-:Y:S04]  /*2c810*/  STS.U16 [R2+UR5+0x63c0], R0 ;  /* 0x0063c00002007988 */ /* 0x0001e80008000405 */
[----:B------:R-:W-:Y:S04]  /*2c820*/  STS.U16 [R2+UR5+0x6380], R61 ;  /* 0x0063803d02007988 */ /* 0x000fe80008000405 */
[----:B------:R-:W-:Y:S04]  /*2c830*/  STS.U16 [R2+UR5+0x6580], R58 ;  /* 0x0065803a02007988 */ /* 0x000fe80008000405 */
[----:B------:R-:W-:Y:S04]  /*2c840*/  STS.U16 [R2+UR5+0x65c0], R54 ;  /* 0x0065c03602007988 */ /* 0x000fe80008000405 */
[----:B------:R1:W-:Y:S04]  /*2c850*/  STS.U16 [R2+UR5+0x67c0], R48 ;  /* 0x0067c03002007988 */ /* 0x0003e80008000405 */
[----:B------:R-:W-:Y:S04]  /*2c860*/  STS.U16 [R2+UR5+0x6780], R46 ;  /* 0x0067802e02007988 */ /* 0x000fe80008000405 */
[----:B------:R-:W-:Y:S04]  /*2c870*/  STS.U16 [R2+UR5+0x6980], R40 ;  /* 0x0069802802007988 */ /* 0x000fe80008000405 */
[----:B------:R-:W-:Y:S01]  /*2c880*/  STS.U16 [R2+UR5+0x69c0], R38 ;  /* 0x0069c02602007988 */ /* 0x000fe20008000405 */
[----:B0-----:R-:W0:Y:S03]  /*2c890*/  S2R R0, SR_TID.X ;  /* 0x0000000000007919 */ /* 0x001e260000002100 */
[----:B------:R-:W-:Y:S04]  /*2c8a0*/  STS.U16 [R2+UR5+0x6bc0], R32 ;  /* 0x006bc02002007988 */ /* 0x000fe80008000405 */
[----:B------:R-:W-:Y:S04]  /*2c8b0*/  STS.U16 [R2+UR5+0x6b80], R24 ;  /* 0x006b801802007988 */ /* 0x000fe80008000405 */
[----:B------:R-:W-:Y:S04]  /*2c8c0*/  STS.U16 [R2+UR5+0x6d80], R25 ;  /* 0x006d801902007988 */ /* 0x000fe80008000405 */
[----:B------:R-:W-:Y:S01]  /*2c8d0*/  STS.U16 [R2+UR5+0x6dc0], R26 ;  /* 0x006dc01a02007988 */ /* 0x000fe20008000405 */
[----:B------:R-:W1:Y:S03]  /*2c8e0*/  S2R R3, SR_TID.X ;  /* 0x0000000000037919 */ /* 0x000e660000002100 */
        /* <DEDUP_REMOVED lines=12> */
[----:B------:R-:W-:Y:S04]  /*2c9b0*/  STS.U16 [R2+UR5+0x7bc0], R51 ;  /* 0x007bc03302007988 */ /* 0x000fe80008000405 */
[----:B------:R-:W-:Y:S04]  /*2c9c0*/  STS.U16 [R2+UR5+0x7b80], R53 ;  /* 0x007b803502007988 */ /* 0x000fe80008000405 */
[----:B------:R-:W-:Y:S04]  /*2c9d0*/  STS.U16 [R2+UR5+0x7d80], R55 ;  /* 0x007d803702007988 */ /* 0x000fe80008000405 */
[----:B------:R-:W-:Y:S01]  /*2c9e0*/  STS.U16 [R2+UR5+0x7dc0], R56 ;  /* 0x007dc03802007988 */ /* 0x000fe20008000405 */
[----:B0-----:R-:W-:-:S02]  /*2c9f0*/  LOP3.LUT R0, R0, 0x7, RZ, 0xc0, !PT ;  /* 0x0000000700007812 */ /* 0x001fc400078ec0ff */
[----:B-1----:R-:W-:-:S03]  /*2ca00*/  LOP3.LUT R48, R3, 0x7, RZ, 0xc0, !PT ;  /* 0x0000000703307812 */ /* 0x002fc600078ec0ff */
[----:B------:R-:W-:Y:S02]  /*2ca10*/  IMAD R0, R0, 0x90, RZ ;  /* 0x0000009000007824 */ /* 0x000fe400078e02ff */
[----:B------:R-:W-:-:S05]  /*2ca20*/  IMAD.SHL.U32 R3, R3, 0x2, RZ ;  /* 0x0000000203037824 */ /* 0x000fca00078e00ff */
[----:B------:R-:W-:Y:S01]  /*2ca30*/  LOP3.LUT R0, R0, 0x30, R3, 0x78, !PT ;  /* 0x0000003000007812 */ /* 0x000fe200078e7803 */
[----:B------:R-:W3:Y:S02]  /*2ca40*/  S2R R50, SR_TID.X ;  /* 0x0000000000327919 */ /* 0x000ee40000002100 */
[----:B---3--:R-:W-:Y:S01]  /*2ca50*/  IMAD.SHL.U32 R49, R50, 0x2, RZ ;  /* 0x0000000232317824 */ /* 0x008fe200078e00ff */
[----:B------:R-:W-:Y:S04]  /*2ca60*/  STL [R1+0x3358], R50 ;  /* 0x0033583201007387 */ /* 0x000fe80000100800 */
[----:B------:R-:W-:Y:S01]  /*2ca70*/  STL.64 [R1+0x3350], R48 ;  /* 0x0033503001007387 */ /* 0x000fe20000100a00 */
[----:B------:R-:W-:Y:S02]  /*2ca80*/  IMAD R58, R48, 0x110, RZ ;  /* 0x00000110303a7824 */ /* 0x000fe400078e02ff */
[----:B------:R-:W-:-:S03]  /*2ca90*/  IMAD.SHL.U32 R61, R50, 0x80, RZ ;  /* 0x00000080323d7824 */ /* 0x000fc600078e00ff */
[----:B------:R-:W-:Y:S01]  /*2caa0*/  LOP3.LUT R59, R58, 0x10, R49, 0x78, !PT ;  /* 0x000000103a3b7812 */ /* 0x000fe200078e7831 */
[----:B--2---:R-:W-:Y:S04]  /*2cab0*/  STS.U16 [R2+UR5+0x7fc0], R31 ;  /* 0x007fc01f02007988 */ /* 0x004fe80008000405 */
[----:B------:R-:W-:Y:S01]  /*2cac0*/  STS.U16 [R2+UR5+0x7f80], R57 ;  /* 0x007f803902007988 */ /* 0x000fe20008000405 */
[----:B------:R-:W-:Y:S06]  /*2cad0*/  BAR.SYNC.DEFER_BLOCKING 0x0 ;  /* 0x0000000000007b1d */ /* 0x000fec0000010000 */
[----:B------:R-:W0:Y:S04]  /*2cae0*/  LDSM.16.M88.4 R36, [R0+UR5+0x4400] ;  /* 0x004400050024783b */ /* 0x000e280008000200 */
[----:B------:R-:W1:Y:S04]  /*2caf0*/  LDSM.16.M88.4 R32, [R0+UR5+0x4800] ;  /* 0x004800050020783b */ /* 0x000e680008000200 */
[----:B------:R-:W2:Y:S04]  /*2cb00*/  LDSM.16.M88.4 R28, [R0+UR5+0x4c00] ;  /* 0x004c0005001c783b */ /* 0x000ea80008000200 */
[----:B------:R-:W3:Y:S04]  /*2cb10*/  LDSM.16.M88.4 R24, [R0+UR5+0x5000] ;  /* 0x005000050018783b */ /* 0x000ee80008000200 */
[----:B------:R-:W4:Y:S04]  /*2cb20*/  LDSM.16.M88.4 R16, [R0+UR5+0x5400] ;  /* 0x005400050010783b */ /* 0x000f280008000200 */
[----:B------:R-:W2:Y:S04]  /*2cb30*/  LDSM.16.M88.4 R20, [R0+UR5+0x5800] ;  /* 0x005800050014783b */ /* 0x000ea80008000200 */
[----:B------:R-:W2:Y:S04]  /*2cb40*/  LDSM.16.M88.4 R44, [R0+UR5+0x5c00] ;  /* 0x005c0005002c783b */ /* 0x000ea80008000200 */
[----:B------:R-:W3:Y:S04]  /*2cb50*/  LDSM.16.M88.4 R8, [R0+UR5+0x6000] ;  /* 0x006000050008783b */ /* 0x000ee80008000200 */
[----:B------:R-:W3:Y:S01]  /*2cb60*/  LDSM.16.M88.4 R4, [R0+UR5+0x6400] ;  /* 0x006400050004783b */ /* 0x000ee20008000200 */
[----:B------:R-:W-:-:S03]  /*2cb70*/  LOP3.LUT R59, R59, 0x800, R61, 0xf8, !PT ;  /* 0x000008003b3b7812 */ /* 0x000fc600078ef83d */
[----:B------:R-:W-:Y:S04]  /*2cb80*/  LDSM.16.M88.4 R40, [R0+UR5+0x4000] ;  /* 0x004000050028783b */ /* 0x000fe80008000200 */
[----:B------:R-:W-:Y:S04]  /*2cb90*/  LDSM.16.M88.4 R52, [R0+UR5+0x7400] ;  /* 0x007400050034783b */ /* 0x000fe80008000200 */
[----:B------:R-:W-:Y:S04]  /*2cba0*/  LDSM.16.MT88.4 R12, [R59+UR5] ;  /* 0x000000053b0c783b */ /* 0x000fe80008004200 */
[----:B0-----:R-:W-:Y:S04]  /*2cbb0*/  STL [R1+0x2f28], R38 ;  /* 0x002f282601007387 */ /* 0x001fe80000100800 */
[----:B------:R-:W-:Y:S04]  /*2cbc0*/  STL [R1+0x2f24], R39 ;  /* 0x002f242701007387 */ /* 0x000fe80000100800 */
[----:B-1----:R-:W-:Y:S04]  /*2cbd0*/  STL [R1+0x2f0c], R34 ;  /* 0x002f0c2201007387 */ /* 0x002fe80000100800 */
[----:B------:R-:W-:Y:S04]  /*2cbe0*/  STL [R1+0x2f08], R35 ;  /* 0x002f082301007387 */ /* 0x000fe80000100800 */
[----:B--2---:R-:W-:Y:S04]  /*2cbf0*/  STL [R1+0x2eec], R30 ;  /* 0x002eec1e01007387 */ /* 0x004fe80000100800 */
[----:B------:R-:W-:Y:S04]  /*2cc00*/  STL [R1+0x2ee8], R31 ;  /* 0x002ee81f01007387 */ /* 0x000fe80000100800 */
[----:B---3--:R-:W-:Y:S04]  /*2cc10*/  STL [R1+0x2ee4], R26 ;  /* 0x002ee41a01007387 */ /* 0x008fe80000100800 */
[----:B------:R-:W-:Y:S04]  /*2cc20*/  STL [R1+0x2ee0], R27 ;  /* 0x002ee01b01007387 */ /* 0x000fe80000100800 */
[----:B----4-:R-:W-:Y:S04]  /*2cc30*/  STL [R1+0x2ef4], R18 ;  /* 0x002ef41201007387 */ /* 0x010fe80000100800 */
[----:B------:R-:W-:Y:S04]  /*2cc40*/  STL [R1+0x2ef0], R19 ;  /* 0x002ef01301007387 */ /* 0x000fe80000100800 */
[----:B------:R0:W-:Y:S04]  /*2cc50*/  STL [R1+0x2efc], R22 ;  /* 0x002efc1601007387 */ /* 0x0001e80000100800 */
[----:B------:R1:W-:Y:S04]  /*2cc60*/  STL [R1+0x2ef8], R23 ;  /* 0x002ef81701007387 */ /* 0x0003e80000100800 */
[----:B------:R-:W-:Y:S04]  /*2cc70*/  STL.64 [R1+0xd0], R44 ;  /* 0x0000d02c01007387 */ /* 0x000fe80000100a00 */
[----:B------:R-:W-:Y:S04]  /*2cc80*/  STL.64 [R1+0xd8], R46 ;  /* 0x0000d82e01007387 */ /* 0x000fe80000100a00 */
[----:B------:R-:W-:Y:S04]  /*2cc90*/  STL.64 [R1+0xc0], R8 ;  /* 0x0000c00801007387 */ /* 0x000fe80000100a00 */
[----:B------:R-:W-:Y:S04]  /*2cca0*/  STL.64 [R1+0xc8], R10 ;  /* 0x0000c80a01007387 */ /* 0x000fe80000100a00 */
[----:B------:R-:W-:Y:S04]  /*2ccb0*/  STL.64 [R1+0xb0], R4 ;  /* 0x0000b00401007387 */ /* 0x000fe80000100a00 */
[----:B------:R-:W-:Y:S01]  /*2ccc0*/  STL.64 [R1+0xb8], R6 ;  /* 0x0000b80601007387 */ /* 0x000fe20000100a00 */
[----:B0-----:R-:W-:-:S03]  /*2ccd0*/  IMAD.MOV.U32 R22, RZ, RZ, R5 ;  /* 0x000000ffff167224 */ /* 0x001fc600078e0005 */
[----:B------:R-:W-:Y:S04]  /*2cce0*/  LDSM.16.M88.4 R8, [R0+UR5+0x6c00] ;  /* 0x006c00050008783b */ /* 0x000fe80008000200 */
[----:B------:R-:W-:Y:S01]  /*2ccf0*/  LDSM.16.MT88.4 R44, [R59+UR5+0x80] ;  /* 0x000080053b2c783b */ /* 0x000fe20008004200 */
[----:B-1----:R-:W-:-:S03]  /*2cd00*/  IMAD.MOV.U32 R23, RZ, RZ, R4 ;  /* 0x000000ffff177224 */ /* 0x002fc600078e0004 */
[----:B------:R-:W0:Y:S04]  /*2cd10*/  LDSM.16.M88.4 R4, [R0+UR5+0x6800] ;  /* 0x006800050004783b */ /* 0x000e280008000200 */
[----:B0-----:R-:W-:Y:S04]  /*2cd20*/  STL.64 [R1+0xa0], R4 ;  /* 0x0000a00401007387 */ /* 0x001fe80000100a00 */
[----:B------:R-:W-:Y:S04]  /*2cd30*/  STL.64 [R1+0xa8], R6 ;  /* 0x0000a80601007387 */ /* 0x000fe80000100a00 */
[----:B------:R-:W2:Y:S04]  /*2cd40*/  LDL.LU.64 R48, [R1+0xdc0] ;  /* 0x000dc00001307983 */ /* 0x000ea80000300a00 */
[----:B------:R-:W-:Y:S04]  /*2cd50*/  STL.64 [R1+0x90], R8 ;  /* 0x0000900801007387 */ /* 0x000fe80000100a00 */
[----:B------:R-:W-:Y:S04]  /*2cd60*/  STL.64 [R1+0x98], R10 ;  /* 0x0000980a01007387 */ /* 0x000fe80000100a00 */
[----:B------:R-:W2:Y:S01]  /*2cd70*/  LDL.LU.64 R50, [R1+0xdc8] ;  /* 0x000dc80001327983 */ /* 0x000ea20000300a00 */
[----:B------:R-:W-:-:S02]  /*2cd80*/  IMAD.MOV.U32 R19, RZ, RZ, R4 ;  /* 0x000000ffff137224 */ /* 0x000fc400078e0004 */
[----:B------:R-:W-:Y:S01]  /*2cd90*/  IMAD.MOV.U32 R18, RZ, RZ, R5 ;  /* 0x000000ffff127224 */ /* 0x000fe200078e0005 */
[----:B------:R-:W-:Y:S04]  /*2cda0*/  LDSM.16.M88.4 R8, [R0+UR5+0x7c00] ;  /* 0x007c00050008783b */ /* 0x000fe80008000200 */
[----:B------:R-:W0:Y:S04]  /*2cdb0*/  LDSM.16.M88.4 R4, [R0+UR5+0x7000] ;  /* 0x007000050004783b */ /* 0x000e280008000200 */
[----:B0-----:R-:W-:Y:S04]  /*2cdc0*/  STL.64 [R1+0x80], R4 ;  /* 0x0000800401007387 */ /* 0x001fe80000100a00 */
[----:B------:R-:W-:Y:S04]  /*2cdd0*/  STL.64 [R1+0x88], R6 ;  /* 0x0000880601007387 */ /* 0x000fe80000100a00 */
[----:B------:R-:W0:Y:S04]  /*2cde0*/  LDSM.16.M88.4 R4, [R0+UR5+0x7800] ;  /* 0x007800050004783b */ /* 0x000e280008000200 */
[----:B0-----:R-:W-:Y:S04]  /*2cdf0*/  STL [R1+0x2ed4], R6 ;  /* 0x002ed40601007387 */ /* 0x001fe80000100800 */
[----:B------:R-:W-:Y:S04]  /*2ce00*/  STL [R1+0x2ed0], R7 ;  /* 0x002ed00701007387 */ /* 0x000fe80000100800 */
[----:B------:R-:W-:Y:S04]  /*2ce10*/  STL.64 [R1+0x78], R54 ;  /* 0x0000783601007387 */ /* 0x000fe80000100a00 */
[----:B------:R0:W-:Y:S04]  /*2ce20*/  STL.64 [R1+0x3330], R52 ;  /* 0x0033303401007387 */ /* 0x0001e80000100a00 */
[----:B0-----:R-:W3:Y:S04]  /*2ce30*/  LDL.LU.64 R52, [R1+0xc50] ;  /* 0x000c500001347983 */ /* 0x001ee80000300a00 */
[----:B------:R-:W3:Y:S04]  /*2ce40*/  LDL.LU.64 R54, [R1+0xc58] ;  /* 0x000c580001367983 */ /* 0x000ee80000300a00 */
[----:B------:R-:W-:Y:S04]  /*2ce50*/  STL [R1+0x2f04], R10 ;  /* 0x002f040a01007387 */ /* 0x000fe80000100800 */
[----:B------:R-:W-:Y:S04]  /*2ce60*/  STL [R1+0x2f00], R11 ;  /* 0x002f000b01007387 */ /* 0x000fe80000100800 */
[----:B------:R-:W-:Y:S04]  /*2ce70*/  STL.64 [R1+0x32f8], R46 ;  /* 0x0032f82e01007387 */ /* 0x000fe80000100a00 */
[----:B------:R0:W-:Y:S04]  /*2ce80*/  STL.64 [R1+0x32f0], R44 ;  /* 0x0032f02c01007387 */ /* 0x0001e80000100a00 */
[----:B0-----:R-:W4:Y:S04]  /*2ce90*/  LDL.LU.64 R44, [R1+0xd40] ;  /* 0x000d4000012c7983 */ /* 0x001f280000300a00 */
[----:B------:R-:W4:Y:S04]  /*2cea0*/  LDL.LU.64 R46, [R1+0xd48] ;  /* 0x000d4800012e7983 */ /* 0x000f280000300a00 */
[----:B------:R-:W-:Y:S01]  /*2ceb0*/  STL [R1+0x3018], R59 ;  /* 0x0030183b01007387 */ /* 0x000fe20000100800 */
[----:B--2---:R-:W-:-:S15]  /*2cec0*/  HMMA.16816.F32.BF16 R48, R12, R40, R48 ;  /* 0x000000280c30723c */ /* 0x004fde0000041830 */
[----:B------:R-:W-:-:S04]  /*2ced0*/  NOP ;  /* 0x0000000000007918 */ /* 0x000fc80000000000 */
[----:B------:R-:W-:Y:S04]  /*2cee0*/  STL.64 [R1+0x470], R48 ;  /* 0x0004703001007387 */ /* 0x000fe80000100a00 */
[----:B------:R0:W-:Y:S04]  /*2cef0*/  STL.64 [R1+0x478], R50 ;  /* 0x0004783201007387 */ /* 0x0001e80000100a00 */
[----:B0-----:R-:W2:Y:S04]  /*2cf00*/  LDL.LU R50, [R1+0x3358] ;  /* 0x0033580001327983 */ /* 0x001ea80000300800 */
[----:B------:R-:W2:Y:S04]  /*2cf10*/  LDL.LU.64 R48, [R1+0x3350] ;  /* 0x0033500001307983 */ /* 0x000ea80000300a00 */
[----:B------:R-:W-:Y:S04]  /*2cf20*/  STL.64 [R1+0x3308], R42 ;  /* 0x0033082a01007387 */ /* 0x000fe80000100a00 */
[----:B------:R0:W-:Y:S04]  /*2cf30*/  STL.64 [R1+0x3300], R40 ;  /* 0x0033002801007387 */ /* 0x0001e80000100a00 */
[----:B0-----:R-:W2:Y:S04]  /*2cf40*/  LDL.LU.64 R40, [R1+0xcd0] ;  /* 0x000cd00001287983 */ /* 0x001ea80000300a00 */
[----:B------:R-:W2:Y:S01]  /*2cf50*/  LDL.LU.64 R42, [R1+0xcd8] ;  /* 0x000cd800012a7983 */ /* 0x000ea20000300a00 */
[----:B----4-:R-:W-:-:S15]  /*2cf60*/  HMMA.16816.F32.BF16 R44, R12, R36, R44 ;  /* 0x000000240c2c723c */ /* 0x010fde000004182c */
[----:B------:R-:W-:-:S04]  /*2cf70*/  NOP ;  /* 0x0000000000007918 */ /* 0x000fc80000000000 */
[----:B------:R-:W-:Y:S02]  /*2cf80*/  IMAD.MOV.U32 R0, RZ, RZ, R47 ;  /* 0x000000ffff007224 */ /* 0x000fe400078e002f */
[----:B------:R-:W-:Y:S02]  /*2cf90*/  IMAD.MOV.U32 R2, RZ, RZ, R46 ;  /* 0x000000ffff027224 */ /* 0x000fe400078e002e */
[----:B------:R-:W-:Y:S01]  /*2cfa0*/  IMAD.MOV.U32 R3, RZ, RZ, R45 ;  /* 0x000000ffff037224 */ /* 0x000fe200078e002d */
[----:B------:R0:W-:Y:S04]  /*2cfb0*/  STL [R1+0x460], R44 ;  /* 0x0004602c01007387 */ /* 0x0001e80000100800 */
[----:B0-----:R-:W4:Y:S04]  /*2cfc0*/  LDL.LU.64 R44, [R1+0xbd0] ;  /* 0x000bd000012c7983 */ /* 0x001f280000300a00 */
[----:B------:R-:W4:Y:S04]  /*2cfd0*/  LDL.LU.64 R46, [R1+0xbd8] ;  /* 0x000bd800012e7983 */ /* 0x000f280000300a00 */
[----:B------:R-:W-:Y:S04]  /*2cfe0*/  STL [R1+0x2f90], R0 ;  /* 0x002f900001007387 */ /* 0x000fe80000100800 */
[----:B------:R-:W-:Y:S04]  /*2cff0*/  STL [R1+0x2f8c], R2 ;  /* 0x002f8c0201007387 */ /* 0x000fe80000100800 */
[----:B------:R-:W-:Y:S01]  /*2d000*/  STL [R1+0x2f88], R3 ;  /* 0x002f880301007387 */ /* 0x000fe20000100800 */
[----:B--2---:R-:W-:-:S15]  /*2d010*/  HMMA.16816.F32.BF16 R40, R12, R32, R40 ;  /* 0x000000200c28723c */ /* 0x004fde0000041828 */
[----:B------:R-:W-:-:S04]  /*2d020*/  NOP ;  /* 0x0000000000007918 */ /* 0x000fc80000000000 */
[----:B------:R-:W-:Y:S04]  /*2d030*/  STL.64 [R1+0x450], R40 ;  /* 0x0004502801007387 */ /* 0x000fe80000100a00 */
[----:B------:R3:W-:Y:S02]  /*2d040*/  STL.64 [R1+0x458], R42 ;  /* 0x0004582a01007387 */ /* 0x0007e40000100a00 */
[----:B---3--:R-:W-:-:S15]  /*2d050*/  HMMA.16816.F32.BF16 R40, R12, R28, R52 ;  /* 0x0000001c0c28723c */ /* 0x008fde0000041834 */
[----:B------:R-:W-:-:S04]  /*2d060*/  NOP ;  /* 0x0000000000007918 */ /* 0x000fc80000000000 */
[----:B------:R-:W-:Y:S02]  /*2d070*/  IMAD.MOV.U32 R31, RZ, RZ, R40 ;  /* 0x000000ffff1f7224 */ /* 0x000fe400078e0028 */
[----:B------:R-:W-:Y:S01]  /*2d080*/  IMAD.MOV.U32 R26, RZ, RZ, R41 ;  /* 0x000000ffff1a7224 */ /* 0x000fe200078e0029 */
[----:B------:R-:W-:Y:S01]  /*2d090*/  MOV R27, R42 ;  /* 0x0000002a001b7202 */ /* 0x000fe20000000f00 */
[----:B------:R-:W-:Y:S01]  /*2d0a0*/  IMAD.MOV.U32 R60, RZ, RZ, R43 ;  /* 0x000000ffff3c7224 */ /* 0x000fe200078e002b */
[----:B------:R-:W2:Y:S04]  /*2d0b0*/  LDL.LU.64 R40, [R1+0xb50] ;  /* 0x000b500001287983 */ /* 0x000ea80000300a00 */
[----:B------:R-:W2:Y:S04]  /*2d0c0*/  LDL.LU.64 R42, [R1+0xb58] ;  /* 0x000b5800012a7983 */ /* 0x000ea80000300a00 */
[----:B------:R-:W-:Y:S04]  /*2d0d0*/  STL [R1+0x2f2c], R60 ;  /* 0x002f2c3c01007387 */ /* 0x000fe80000100800 */
[----:B------:R-:W-:Y:S04]  /*2d0e0*/  STL [R1+0x2f20], R27 ;  /* 0x002f201b01007387 */ /* 0x000fe80000100800 */
[----:B------:R-:W-:Y:S04]  /*2d0f0*/  STL [R1+0x2f14], R26 ;  /* 0x002f141a01007387 */ /* 0x000fe80000100800 */
[----:B------:R-:W-:Y:S01]  /*2d100*/  STL [R1+0x2f10], R31 ;  /* 0x002f101f01007387 */ /* 0x000fe20000100800 */
[----:B------:R-:W-:Y:S01]  /*2d110*/  IMAD.MOV.U32 R57, RZ, RZ, R22 ;  /* 0x000000ffff397224 */ /* 0x000fe200078e0016 */
[----:B----4-:R-:W-:-:S15]  /*2d120*/  HMMA.16816.F32.BF16 R44, R12, R24, R44 ;  /* 0x000000180c2c723c */ /* 0x010fde000004182c */
[----:B------:R-:W-:-:S04]  /*2d130*/  NOP ;  /* 0x0000000000007918 */ /* 0x000fc80000000000 */
[----:B------:R-:W-:Y:S02]  /*2d140*/  IMAD.MOV.U32 R10, RZ, RZ, R45 ;  /* 0x000000ffff0a7224 */ /* 0x000fe400078e002d */
[----:B------:R-:W-:Y:S01]  /*2d150*/  IMAD.MOV.U32 R11, RZ, RZ, R46 ;  /* 0x000000ffff0b7224 */ /* 0x000fe200078e002e */
[----:B------:R-:W-:Y:S04]  /*2d160*/  STL [R1+0x430], R44 ;  /* 0x0004302c01007387 */ /* 0x000fe80000100800 */
[----:B------:R-:W3:Y:S04]  /*2d170*/  LDL.64 R52, [R1+0xd0] ;  /* 0x0000d00001347983 */ /* 0x000ee80000100a00 */
[----:B------:R-:W-:Y:S04]  /*2d180*/  STL.64 [R1+0x3318], R10 ;  /* 0x0033180a01007387 */ /* 0x000fe80000100a00 */
[----:B------:R2:W-:Y:S01]  /*2d190*/  STL.64 [R1+0x3310], R8 ;  /* 0x0033100801007387 */ /* 0x0005e20000100a00 */
[----:B------:R-:W-:-:S05]  /*2d1a0*/  IMAD.MOV.U32 R22, RZ, RZ, R47 ;  /* 0x000000ffff167224 */ /* 0x000fca00078e002f */
[----:B------:R-:W-:Y:S01]  /*2d1b0*/  STL [R1+0x2f94], R22 ;  /* 0x002f941601007387 */ /* 0x000fe20000100800 */
[----:B--2---:R-:W-:Y:S03]  /*2d1c0*/  HMMA.16816.F32.BF16 R8, R12, R16, R40 ;  /* 0x000000100c08723c */ /* 0x004fe60000041828 */
[----:B------:R-:W2:Y:S04]  /*2d1d0*/  LDL.LU.64 R40, [R1+0xaa0] ;  /* 0x000aa00001287983 */ /* 0x000ea80000300a00 */
[----:B------:R-:W2:Y:S01]  /*2d1e0*/  LDL.LU.64 R42, [R1+0xaa8] ;  /* 0x000aa800012a7983 */ /* 0x000ea20000300a00 */
[----:B------:R-:W-:Y:S02]  /*2d1f0*/  IMAD R48, R48, 0x110, RZ ;  /* 0x0000011030307824 */ /* 0x000fe400078e02ff */
[----:B------:R-:W-:Y:S01]  /*2d200*/  IMAD.SHL.U32 R50, R50, 0x80, RZ ;  /* 0x0000008032327824 */ /* 0x000fe200078e00ff */
[----:B------:R-:W4:Y:S08]  /*2d210*/  LDL.64 R44, [R1+0xc0] ;  /* 0x0000c000012c7983 */ /* 0x000f300000100a00 */
[----:B------:R-:W-:-:S02]  /*2d220*/  IMAD.MOV.U32 R60, RZ, RZ, R8 ;  /* 0x000000ffff3c7224 */ /* 0x000fc400078e0008 */
[----:B------:R-:W-:Y:S02]  /*2d230*/  IMAD.MOV.U32 R38, RZ, RZ, R9 ;  /* 0x000000ffff267224 */ /* 0x000fe400078e0009 */
[----:B------:R-:W2:Y:S01]  /*2d240*/  LDL.64 R8, [R1+0x80] ;  /* 0x0000800001087983 */ /* 0x000ea20000100a00 */
[----:B------:R-:W-:-:S04]  /*2d250*/  LOP3.LUT R3, R48, 0x10, R49, 0x78, !PT ;  /* 0x0000001030037812 */ /* 0x000fc800078e7831 */
[----:B------:R-:W-:-:S04]  /*2d260*/  LOP3.LUT R3, R3, 0x800, R50, 0xf8, !PT ;  /* 0x0000080003037812 */ /* 0x000fc800078ef832 */
[----:B------:R-:W-:-:S05]  /*2d270*/  LOP3.LUT R3, R3, 0x20, RZ, 0x3c, !PT ;  /* 0x0000002003037812 */ /* 0x000fca00078e3cff */
[----:B------:R-:W0:Y:S01]  /*2d280*/  LDSM.16.MT88.4 R48, [R3+UR5] ;  /* 0x000000050330783b */ /* 0x000e220008004200 */
[----:B------:R-:W-:Y:S02]  /*2d290*/  IMAD.MOV.U32 R39, RZ, RZ, R10 ;  /* 0x000000ffff277224 */ /* 0x000fe400078e000a */
[----:B------:R-:W-:Y:S01]  /*2d2a0*/  IMAD.MOV.U32 R27, RZ, RZ, R11 ;  /* 0x000000ffff1b7224 */ /* 0x000fe200078e000b */
[----:B--2---:R1:W-:Y:S02]  /*2d2b0*/  STL.64 [R1+0x3338], R8 ;  /* 0x0033380801007387 */ /* 0x0043e40000100a00 */
[----:B-1----:R-:W-:Y:S02]  /*2d2c0*/  IMAD.MOV.U32 R8, RZ, RZ, R19 ;  /* 0x000000ffff087224 */ /* 0x002fe400078e0013 */
[----:B------:R-:W-:-:S05]  /*2d2d0*/  IMAD.MOV.U32 R9, RZ, RZ, R18 ;  /* 0x000000ffff097224 */ /* 0x000fca00078e0012 */
[----:B------:R1:W-:Y:S04]  /*2d2e0*/  STL.64 [R1+0x3348], R8 ;  /* 0x0033480801007387 */ /* 0x0003e80000100a00 */
[----:B-1----:R-:W3:Y:S04]  /*2d2f0*/  LDL.LU.64 R8, [R1+0xa20] ;  /* 0x000a200001087983 */ /* 0x002ee80000300a00 */
[----:B------:R-:W3:Y:S04]  /*2d300*/  LDL.LU.64 R10, [R1+0xa28] ;  /* 0x000a2800010a7983 */ /* 0x000ee80000300a00 */
[----:B------:R-:W-:Y:S04]  /*2d310*/  STL [R1+0x2f9c], R38 ;  /* 0x002f9c2601007387 */ /* 0x000fe80000100800 */
[----:B------:R-:W-:Y:S04]  /*2d320*/  STL [R1+0x2f98], R60 ;  /* 0x002f983c01007387 */ /* 0x000fe80000100800 */
[----:B0-----:R-:W-:Y:S04]  /*2d330*/  STL.64 [R1+0x3280], R50 ;  /* 0x0032803201007387 */ /* 0x001fe80000100a00 */
[----:B------:R0:W-:Y:S04]  /*2d340*/  STL.64 [R1+0x3278], R48 ;  /* 0x0032783001007387 */ /* 0x0001e80000100a00 */
[----:B0-----:R-:W2:Y:S01]  /*2d350*/  LDL.64 R48, [R1+0x90] ;  /* 0x0000900001307983 */ /* 0x001ea20000100a00 */
[----:B------:R-:W-:Y:S01]  /*2d360*/  HMMA.16816.F32.BF16 R40, R12, R20, R40 ;  /* 0x000000140c28723c */ /* 0x000fe20000041828 */
[----:B------:R-:W-:-:S15]  /*2d370*/  IMAD.MOV.U32 R56, RZ, RZ, R23 ;  /* 0x000000ffff387224 */ /* 0x000fde00078e0017 */
[----:B------:R-:W-:-:S03]  /*2d380*/  NOP ;  /* 0x0000000000007918 */ /* 0x000fc60000000000 */
[----:B------:R-:W-:Y:S02]  /*2d390*/  IMAD.MOV.U32 R26, RZ, RZ, R40 ;  /* 0x000000ffff1a7224 */ /* 0x000fe400078e0028 */
[----:B------:R-:W-:Y:S02]  /*2d3a0*/  IMAD.MOV.U32 R31, RZ, RZ, R41 ;  /* 0x000000ffff1f7224 */ /* 0x000fe400078e0029 */
[----:B------:R-:W-:Y:S02]  /*2d3b0*/  IMAD.MOV.U32 R34, RZ, RZ, R42 ;  /* 0x000000ffff227224 */ /* 0x000fe400078e002a */
[----:B------:R-:W-:Y:S01]  /*2d3c0*/  IMAD.MOV.U32 R35, RZ, RZ, R43 ;  /* 0x000000ffff237224 */ /* 0x000fe200078e002b */
[----:B---3--:R-:W-:Y:S01]  /*2d3d0*/  HMMA.16816.F32.BF16 R8, R12, R52, R8 ;  /* 0x000000340c08723c */ /* 0x008fe20000041808 */
[----:B--2---:R0:W-:Y:S04]  /*2d3e0*/  STL.64 [R1+0x3340], R48 ;  /* 0x0033403001007387 */ /* 0x0041e80000100a00 */
[----:B------:R-:W2:Y:S04]  /*2d3f0*/  LDL.LU.64 R40, [R1+0x9a0] ;  /* 0x0009a00001287983 */ /* 0x000ea80000300a00 */
[----:B------:R-:W2:Y:S04]  /*2d400*/  LDL.LU.64 R42, [R1+0x9a8] ;  /* 0x0009a800012a7983 */ /* 0x000ea80000300a00 */
[----:B------:R-:W-:Y:S04]  /*2d410*/  STL.64 [R1+0x3328], R26 ;  /* 0x0033281a01007387 */ /* 0x000fe80000100a00 */
[----:B------:R2:W-:Y:S02]  /*2d420*/  STL.64 [R1+0x3320], R24 ;  /* 0x0033201801007387 */ /* 0x0005e40000100a00 */
[----:B------:R-:W-:-:S02]  /*2d430*/  IMAD.MOV.U32 R23, RZ, RZ, R8 ;  /* 0x000000ffff177224 */ /* 0x000fc400078e0008 */
[----:B------:R-:W-:Y:S02]  /*2d440*/  IMAD.MOV.U32 R18, RZ, RZ, R9 ;  /* 0x000000ffff127224 */ /* 0x000fe400078e0009 */
[----:B------:R-:W-:Y:S02]  /*2d450*/  IMAD.MOV.U32 R19, RZ, RZ, R10 ;  /* 0x000000ffff137224 */ /* 0x000fe400078e000a */
[----:B------:R-:W-:Y:S01]  /*2d460*/  IMAD.MOV.U32 R30, RZ, RZ, R11 ;  /* 0x000000ffff1e7224 */ /* 0x000fe200078e000b */
[----:B------:R-:W3:Y:S04]  /*2d470*/  LDL.LU.64 R8, [R1+0x930] ;  /* 0x0009300001087983 */ /* 0x000ee80000300a00 */
[----:B------:R-:W3:Y:S04]  /*2d480*/  LDL.LU.64 R10, [R1+0x938] ;  /* 0x00093800010a7983 */ /* 0x000ee80000300a00 */
[----:B0-----:R-:W3:Y:S01]  /*2d490*/  LDL.LU.64 R48, [R1+0x910] ;  /* 0x0009100001307983 */ /* 0x001ee20000300a00 */
[----:B------:R-:W-:-:S02]  /*2d4a0*/  IMAD.MOV.U32 R7, RZ, RZ, R52 ;  /* 0x000000ffff077224 */ /* 0x000fc400078e0034 */
[----:B------:R-:W-:Y:S01]  /*2d4b0*/  IMAD.MOV.U32 R6, RZ, RZ, R53 ;  /* 0x000000ffff067224 */ /* 0x000fe200078e0035 */
[----:B------:R-:W3:Y:S04]  /*2d4c0*/  LDL.LU.64 R50, [R1+0x918] ;  /* 0x0009180001327983 */ /* 0x000ee80000300a00 */
[----:B------:R-:W3:Y:S04]  /*2d4d0*/  LDL.LU.64 R52, [R1+0x900] ;  /* 0x0009000001347983 */ /* 0x000ee80000300a00 */
[----:B------:R-:W3:Y:S01]  /*2d4e0*/  LDL.LU.64 R54, [R1+0x908] ;  /* 0x0009080001367983 */ /* 0x000ee20000300a00 */
[----:B----4-:R-:W-:-:S02]  /*2d4f0*/  IMAD.MOV.U32 R38, RZ, RZ, R44 ;  /* 0x000000ffff267224 */ /* 0x010fc400078e002c */
[----:B------:R-:W-:Y:S01]  /*2d500*/  IMAD.MOV.U32 R22, RZ, RZ, R45 ;  /* 0x000000ffff167224 */ /* 0x000fe200078e002d */
[C---:B--2---:R-:W-:Y:S08]  /*2d510*/  HMMA.16816.F32.BF16 R24, R12.reuse, R44, R40 ;  /* 0x0000002c0c18723c */ /* 0x044ff00000041828 */
[C---:B---3--:R-:W-:Y:S11]  /*2d520*/  HMMA.16816.F32.BF16 R8, R12.reuse, R56, R8 ;  /* 0x000000380c08723c */ /* 0x048ff60000041808 */
[----:B------:R0:W-:Y:S04]  /*2d530*/  STL.64 [R1+0x780], R24 ;  /* 0x0007801801007387 */ /* 0x0001e80000100a00 */
[----:B------:R1:W-:Y:S04]  /*2d540*/  STL.64 [R1+0x788], R26 ;  /* 0x0007881a01007387 */ /* 0x0003e80000100a00 */
[----:B0-----:R-:W2:Y:S04]  /*2d550*/  LDL.LU.64 R24, [R1+0x8f0] ;  /* 0x0008f00001187983 */ /* 0x001ea80000300a00 */
[----:B-1----:R-:W2:Y:S04]  /*2d560*/  LDL.LU.64 R26, [R1+0x8f8] ;  /* 0x0008f800011a7983 */ /* 0x002ea80000300a00 */
[----:B------:R-:W3:Y:S04]  /*2d570*/  LDL.LU.64 R40, [R1+0x8e0] ;  /* 0x0008e00001287983 */ /* 0x000ee80000300a00 */
[----:B------:R-:W3:Y:S04]  /*2d580*/  LDL.LU.64 R42, [R1+0x8e8] ;  /* 0x0008e800012a7983 */ /* 0x000ee80000300a00 */
[----:B------:R-:W4:Y:S04]  /*2d590*/  LDL.LU.64 R44, [R1+0x8d0] ;  /* 0x0008d000012c7983 */ /* 0x000f280000300a00 */
[----:B------:R-:W4:Y:S04]  /*2d5a0*/  LDL.LU.64 R46, [R1+0x8d8] ;  /* 0x0008d800012e7983 */ /* 0x000f280000300a00 */
[----:B------:R0:W-:Y:S04]  /*2d5b0*/  STL.64 [R1+0x770], R8 ;  /* 0x0007700801007387 */ /* 0x0001e80000100a00 */
[----:B------:R-:W-:Y:S04]  /*2d5c0*/  STL.64 [R1+0x778], R10 ;  /* 0x0007780a01007387 */ /* 0x000fe80000100a00 */
[----:B0-----:R-:W2:Y:S04]  /*2d5d0*/  LDL.LU.64 R8, [R1+0x3348] ;  /* 0x0033480001087983 */ /* 0x001ea80000300a00 */
[----:B------:R-:W-:Y:S04]  /*2d5e0*/  STL [R1+0x32c8], R58 ;  /* 0x0032c83a01007387 */ /* 0x000fe80000100800 */
[----:B------:R0:W-:Y:S04]  /*2d5f0*/  STL.64 [R1+0x32c0], R56 ;  /* 0x0032c03801007387 */ /* 0x0001e80000100a00 */
[----:B0-----:R-:W3:Y:S04]  /*2d600*/  LDL.LU.64 R56, [R1+0x4c0] ;  /* 0x0004c00001387983 */ /* 0x001ee80000300a00 */
[----:B------:R-:W3:Y:S01]  /*2d610*/  LDL.LU.64 R58, [R1+0x4c8] ;  /* 0x0004c800013a7983 */ /* 0x000ee20000300a00 */
[----:B--2---:R-:W-:Y:S03]  /*2d620*/  HMMA.16816.F32.BF16 R8, R12, R8, R48 ;  /* 0x000000080c08723c */ /* 0x004fe60000041830 */
[----:B------:R-:W2:-:S15]  /*2d630*/  LDL.LU.64 R48, [R1+0x3340] ;  /* 0x0033400001307983 */ /* 0x000e9e0000300a00 */
[----:B------:R-:W-:Y:S01]  /*2d640*/  NOP ;  /* 0x0000000000007918 */ /* 0x000fe20000000000 */
[----:B------:R0:W-:Y:S04]  /*2d650*/  STL.64 [R1+0x760], R8 ;  /* 0x0007600801007387 */ /* 0x0001e80000100a00 */
[----:B------:R-:W-:Y:S04]  /*2d660*/  STL.64 [R1+0x768], R10 ;  /* 0x0007680a01007387 */ /* 0x000fe80000100a00 */
[----:B0-----:R-:W3:Y:S01]  /*2d670*/  LDL.LU.64 R8, [R1+0x3338] ;  /* 0x0033380001087983 */ /* 0x001ee20000300a00 */
[----:B--2---:R-:W-:-:S15]  /*2d680*/  HMMA.16816.F32.BF16 R52, R12, R48, R52 ;  /* 0x000000300c34723c */ /* 0x004fde0000041834 */
[----:B------:R-:W-:-:S04]  /*2d690*/  NOP ;  /* 0x0000000000007918 */ /* 0x000fc80000000000 */
[----:B------:R0:W-:Y:S04]  /*2d6a0*/  STL.64 [R1+0x750], R52 ;  /* 0x0007503401007387 */ /* 0x0001e80000100a00 */
[----:B------:R1:W-:Y:S01]  /*2d6b0*/  STL.64 [R1+0x758], R54 ;  /* 0x0007583601007387 */ /* 0x0003e20000100a00 */
[----:B---3--:R-:W-:Y:S03]  /*2d6c0*/  HMMA.16816.F32.BF16 R24, R12, R8, R24 ;  /* 0x000000080c18723c */ /* 0x008fe60000041818 */
[----:B0-----:R-:W2:Y:S01]  /*2d6d0*/  LDL.LU.64 R52, [R1+0x3330] ;  /* 0x0033300001347983 */ /* 0x001ea20000300a00 */
[----:B-1----:R-:W-:Y:S02]  /*2d6e0*/  IMAD.MOV.U32 R55, RZ, RZ, R48 ;  /* 0x000000ffff377224 */ /* 0x002fe400078e0030 */
[----:B------:R-:W-:-:S02]  /*2d6f0*/  IMAD.MOV.U32 R54, RZ, RZ, R49 ;  /* 0x000000ffff367224 */ /* 0x000fc400078e0031 */
[----:B------:R-:W3:Y:S04]  /*2d700*/  LDL.LU.64 R48, [R1+0xd80] ;  /* 0x000d800001307983 */ /* 0x000ee80000300a00 */
[----:B------:R-:W3:Y:S01]  /*2d710*/  LDL.LU.64 R50, [R1+0xd88] ;  /* 0x000d880001327983 */ /* 0x000ee20000300a00 */
[----:B------:R-:W-:Y:S01]  /*2d720*/  MOV R2, R8 ;  /* 0x0000000800027202 */ /* 0x000fe20000000f00 */
[----:B------:R-:W-:-:S05]  /*2d730*/  IMAD.MOV.U32 R0, RZ, RZ, R9 ;  /* 0x000000ffff007224 */ /* 0x000fca00078e0009 */
[----:B------:R-:W-:Y:S04]  /*2d740*/  STL.64 [R1+0x740], R24 ;  /* 0x0007401801007387 */ /* 0x000fe80000100a00 */
[----:B------:R0:W-:Y:S04]  /*2d750*/  STL.64 [R1+0x748], R26 ;  /* 0x0007481a01007387 */ /* 0x0001e80000100a00 */
[----:B0-----:R-:W3:Y:S04]  /*2d760*/  LDL.LU.64 R26, [R1+0x3328] ;  /* 0x00332800011a7983 */ /* 0x001ee80000300a00 */
[----:B------:R-:W3:Y:S04]  /*2d770*/  LDL.LU.64 R24, [R1+0x3320] ;  /* 0x0033200001187983 */ /* 0x000ee80000300a00 */
[----:B------:R-:W3:Y:S04]  /*2d780*/  LDL.LU.64 R10, [R1+0x3318] ;  /* 0x00331800010a7983 */ /* 0x000ee80000300a00 */
[----:B------:R-:W3:Y:S01]  /*2d790*/  LDL.LU.64 R8, [R1+0x3310] ;  /* 0x0033100001087983 */ /* 0x000ee20000300a00 */
[C---:B----4-:R-:W-:Y:S08]  /*2d7a0*/  HMMA.16816.F32.BF16 R44, R12.reuse, R4, R44 ;  /* 0x000000040c2c723c */ /* 0x050ff0000004182c */
[----:B--2---:R-:W-:-:S15]  /*2d7b0*/  HMMA.16816.F32.BF16 R40, R12, R52, R40 ;  /* 0x000000340c28723c */ /* 0x004fde0000041828 */
[----:B------:R-:W-:-:S04]  /*2d7c0*/  NOP ;  /* 0x0000000000007918 */ /* 0x000fc80000000000 */
[----:B------:R-:W-:Y:S04]  /*2d7d0*/  STL.64 [R1+0x730], R40 ;  /* 0x0007302801007387 */ /* 0x000fe80000100a00 */
[----:B------:R0:W-:Y:S04]  /*2d7e0*/  STL.64 [R1+0x738], R42 ;  /* 0x0007382a01007387 */ /* 0x0001e80000100a00 */
[----:B0-----:R-:W2:Y:S04]  /*2d7f0*/  LDL.LU.64 R42, [R1+0x3308] ;  /* 0x00330800012a7983 */ /* 0x001ea80000300a00 */
[----:B------:R-:W4:Y:S01]  /*2d800*/  LDL.LU.64 R40, [R1+0x3300] ;  /* 0x0033000001287983 */ /* 0x000f220000300a00 */
[----:B---3--:R-:W-:Y:S03]  /*2d810*/  HMMA.16816.F32.BF16 R12, R12, R8, R56 ;  /* 0x000000080c0c723c */ /* 0x008fe60000041838 */
[----:B------:R-:W-:Y:S04]  /*2d820*/  STL.64 [R1+0x3288], R52 ;  /* 0x0032883401007387 */ /* 0x000fe80000100a00 */
[----:B------:R-:W-:Y:S04]  /*2d830*/  STL.64 [R1+0x720], R44 ;  /* 0x0007202c01007387 */ /* 0x000fe80000100a00 */
[----:B------:R0:W-:Y:S04]  /*2d840*/  STL.64 [R1+0x728], R46 ;  /* 0x0007282e01007387 */ /* 0x0001e80000100a00 */
[----:B0-----:R-:W4:Y:S04]  /*2d850*/  LDL.LU.64 R46, [R1+0x32f8] ;  /* 0x0032f800012e7983 */ /* 0x001f280000300a00 */
[----:B------:R-:W4:Y:S04]  /*2d860*/  LDL.LU.64 R44, [R1+0x32f0] ;  /* 0x0032f000012c7983 */ /* 0x000f280000300a00 */
[----:B------:R-:W3:Y:S04]  /*2d870*/  LDL.LU.64 R56, [R1+0xd00] ;  /* 0x000d000001387983 */ /* 0x000ee80000300a00 */
[----:B------:R-:W3:Y:S01]  /*2d880*/  LDL.LU.64 R58, [R1+0xd08] ;  /* 0x000d0800013a7983 */ /* 0x000ee20000300a00 */
[----:B------:R-:W-:-:S02]  /*2d890*/  IMAD.MOV.U32 R52, RZ, RZ, R55 ;  /* 0x000000ffff347224 */ /* 0x000fc400078e0037 */
[----:B------:R-:W-:Y:S01]  /*2d8a0*/  IMAD.MOV.U32 R53, RZ, RZ, R54 ;  /* 0x000000ffff357224 */ /* 0x000fe200078e0036 */
[----:B------:R-:W-:Y:S04]  /*2d8b0*/  STL.64 [R1+0x410], R12 ;  /* 0x0004100c01007387 */ /* 0x000fe80000100a00 */
[----:B------:R-:W-:Y:S04]  /*2d8c0*/  STL.64 [R1+0x418], R14 ;  /* 0x0004180e01007387 */ /* 0x000fe80000100a00 */
[----:B------:R-:W-:Y:S04]  /*2d8d0*/  STL.64 [R1+0x3298], R10 ;  /* 0x0032980a01007387 */ /* 0x000fe80000100a00 */
[----:B------:R-:W-:Y:S04]  /*2d8e0*/  STL.64 [R1+0x3290], R8 ;  /* 0x0032900801007387 */ /* 0x000fe80000100a00 */
[----:B------:R0:W-:Y:S04]  /*2d8f0*/  STL.64 [R1+0x32a0], R52 ;  /* 0x0032a03401007387 */ /* 0x0001e80000100a00 */
[----:B0-----:R-:W2:Y:S01]  /*2d900*/  LDL.64 R52, [R1+0xa0] ;  /* 0x0000a00001347983 */ /* 0x001ea20000100a00 */
[C---:B----4-:R-:W-:Y:S03]  /*2d910*/  HMMA.16816.F32.BF16 R8, R44.reuse, R40, R48 ;  /* 0x000000282c08723c */ /* 0x050fe60000041830 */
[----:B--2---:R0:W-:Y:S04]  /*2d920*/  STL.64 [R1+0x32b8], R52 ;  /* 0x0032b83401007387 */ /* 0x0041e80000100a00 */
[----:B0-----:R-:W2:Y:S04]  /*2d930*/  LDL.LU.64 R52, [R1+0xc80] ;  /* 0x000c800001347983 */ /* 0x001ea80000300a00 */
[----:B------:R-:W2:Y:S08]  /*2d940*/  LDL.LU.64 R54, [R1+0xc88] ;  /* 0x000c880001367983 */ /* 0x000eb00000300a00 */
[----:B------:R0:W-:Y:S04]  /*2d950*/  STL.64 [R1+0x220], R8 ;  /* 0x0002200801007387 */ /* 0x0001e80000100a00 */
[----:B------:R1:W-:Y:S04]  /*2d960*/  STL.64 [R1+0x228], R10 ;  /* 0x0002280a01007387 */ /* 0x0003e80000100a00 */
[----:B------:R-:W4:Y:S04]  /*2d970*/  LDL.LU.64 R48, [R1+0xc10] ;  /* 0x000c100001307983 */ /* 0x000f280000300a00 */
[----:B------:R-:W4:Y:S04]  /*2d980*/  LDL.LU.64 R50, [R1+0xc18] ;  /* 0x000c180001327983 */ /* 0x000f280000300a00 */
[----:B------:R-:W4:Y:S04]  /*2d990*/  LDL.LU.64 R12, [R1+0xb90] ;  /* 0x000b9000010c7983 */ /* 0x000f280000300a00 */
[----:B------:R-:W4:Y:S04]  /*2d9a0*/  LDL.LU.64 R14, [R1+0xb98] ;  /* 0x000b9800010e7983 */ /* 0x000f280000300a00 */
[----:B0-----:R-:W4:Y:S04]  /*2d9b0*/  LDL.LU.64 R8, [R1+0xad0] ;  /* 0x000ad00001087983 */ /* 0x001f280000300a00 */
[----:B-1----:R-:W4:Y:S04]  /*2d9c0*/  LDL.LU.64 R10, [R1+0xad8] ;  /* 0x000ad800010a7983 */ /* 0x002f280000300a00 */
[----:B------:R-:W-:Y:S04]  /*2d9d0*/  STL.64 [R1+0x32b0], R42 ;  /* 0x0032b02a01007387 */ /* 0x000fe80000100a00 */
[----:B------:R3:W-:Y:S02]  /*2d9e0*/  STL.64 [R1+0x32a8], R40 ;  /* 0x0032a82801007387 */ /* 0x0007e40000100a00 */
[----:B---3--:R-:W-:Y:S02]  /*2d9f0*/  HMMA.16816.F32.BF16 R40, R44, R36, R56 ;  /* 0x000000242c28723c */ /* 0x008fe40000041838 */
[----:B------:R-:W-:Y:S04]  /*2da00*/  STL [R1+0x3270], R39 ;  /* 0x0032702701007387 */ /* 0x000fe80000100800 */
[----:B------:R0:W-:Y:S02]  /*2da10*/  STL.64 [R1+0x3268], R36 ;  /* 0x0032682401007387 */ /* 0x0001e40000100a00 */
[----:B0-----:R-:W-:-:S02]  /*2da20*/  IMAD.MOV.U32 R36, RZ, RZ, R38 ;  /* 0x000000ffff247224 */ /* 0x001fc400078e0026 */
[----:B------:R-:W-:-:S09]  /*2da30*/  IMAD.MOV.U32 R37, RZ, RZ, R22 ;  /* 0x000000ffff257224 */ /* 0x000fd200078e0016 */
[----:B------:R-:W-:Y:S04]  /*2da40*/  STL.64 [R1+0x210], R40 ;  /* 0x0002102801007387 */ /* 0x000fe80000100a00 */
[----:B------:R-:W-:Y:S04]  /*2da50*/  STL.64 [R1+0x218], R42 ;  /* 0x0002182a01007387 */ /* 0x000fe80000100a00 */
[----:B------:R0:W-:Y:S02]  /*2da60*/  STL.64 [R1+0x32d0], R36 ;  /* 0x0032d02401007387 */ /* 0x0001e40000100a00 */
[----:B0-----:R-:W-:-:S02]  /*2da70*/  IMAD.MOV.U32 R36, RZ, RZ, R7 ;  /* 0x000000ffff247224 */ /* 0x001fc400078e0007 */
[----:B------:R-:W-:-:S05]  /*2da80*/  IMAD.MOV.U32 R37, RZ, RZ, R6 ;  /* 0x000000ffff257224 */ /* 0x000fca00078e0006 */
[----:B------:R2:W-:Y:S04]  /*2da90*/  STL.64 [R1+0x32e8], R36 ;  /* 0x0032e82401007387 */ /* 0x0005e80000100a00 */
[----:B------:R-:W-:Y:S04]  /*2daa0*/  STL.64 [R1+0x32e0], R34 ;  /* 0x0032e02201007387 */ /* 0x000fe80000100a00 */
[----:B------:R4:W-:Y:S01]  /*2dab0*/  STL.64 [R1+0x32d8], R32 ;  /* 0x0032d82001007387 */ /* 0x0009e20000100a00 */
[C---:B--2---:R-:W-:Y:S08]  /*2dac0*/  HMMA.16816.F32.BF16 R36, R44.reuse, R32, R52 ;  /* 0x000000202c24723c */ /* 0x044ff00000041834 */
[C---:B----4-:R-:W-:Y:S08]  /*2dad0*/  HMMA.16816.F32.BF16 R32, R44.reuse, R28, R48 ;  /* 0x0000001c2c20723c */ /* 0x050ff00000041830 */
[C---:B------:R-:W-:Y:S08]  /*2dae0*/  HMMA.16816.F32.BF16 R12, R44.reuse, R24, R12 ;  /* 0x000000182c0c723c */ /* 0x040ff0000004180c */
[----:B------:R-:W-:Y:S01]  /*2daf0*/  HMMA.16816.F32.BF16 R8, R44, R16, R8 ;  /* 0x000000102c08723c */ /* 0x000fe20000041808 */
[----:B------:R0:W-:Y:S04]  /*2db00*/  STL.64 [R1+0x200], R36 ;  /* 0x0002002401007387 */ /* 0x0001e80000100a00 */
[----:B------:R1:W-:Y:S04]  /*2db10*/  STL.64 [R1+0x208], R38 ;  /* 0x0002082601007387 */ /* 0x0003e80000100a00 */
[----:B------:R2:W-:Y:S04]  /*2db20*/  STL.64 [R1+0x1f0], R32 ;  /* 0x0001f02001007387 */ /* 0x0005e80000100a00 */
[----:B------:R3:W-:Y:S04]  /*2db30*/  STL.64 [R1+0x1f8], R34 ;  /* 0x0001f82201007387 */ /* 0x0007e80000100a00 */
[----:B------:R-:W-:Y:S04]  /*2db40*/  STL.64 [R1+0x1e0], R12 ;  /* 0x0001e00c01007387 */ /* 0x000fe80000100a00 */
[----:B------:R-:W-:Y:S04]  /*2db50*/  STL.64 [R1+0x1e8], R14 ;  /* 0x0001e80e01007387 */ /* 0x000fe80000100a00 */
[----:B------:R-:W4:Y:S04]  /*2db60*/  LDSM.16.MT88.4 R12, [R3+UR5+0x80] ;  /* 0x00008005030c783b */ /* 0x000f280008004200 */
[----:B------:R2:W-:Y:S04]  /*2db70*/  STL.64 [R1+0x1d0], R8 ;  /* 0x0001d00801007387 */ /* 0x0005e80000100a00 */
[----:B0-----:R-:W4:Y:S04]  /*2db80*/  LDL.LU.64 R36, [R1+0xa60] ;  /* 0x000a600001247983 */ /* 0x001f280000300a00 */
[----:B-1----:R-:W4:Y:S04]  /*2db90*/  LDL.LU.64 R38, [R1+0xa68] ;  /* 0x000a680001267983 */ /* 0x002f280000300a00 */
[----:B--2---:R-:W2:Y:S04]  /*2dba0*/  LDL.LU.64 R32, [R1+0x9e0] ;  /* 0x0009e00001207983 */ /* 0x004ea80000300a00 */
[----:B---3--:R-:W2:Y:S04]  /*2dbb0*/  LDL.LU.64 R34, [R1+0x9e8] ;  /* 0x0009e80001227983 */ /* 0x008ea80000300a00 */
[----:B------:R-:W3:Y:S04]  /*2dbc0*/  LDL.LU.64 R56, [R1+0x6c0] ;  /* 0x0006c00001387983 */ /* 0x000ee80000300a00 */
[----:B------:R-:W3:Y:S04]  /*2dbd0*/  LDL.LU.64 R58, [R1+0x6c8] ;  /* 0x0006c800013a7983 */ /* 0x000ee80000300a00 */
[----:B------:R-:W2:Y:S04]  /*2dbe0*/  LDL.LU.64 R52, [R1+0x530] ;  /* 0x0005300001347983 */ /* 0x000ea80000300a00 */
[----:B------:R-:W2:Y:S04]  /*2dbf0*/  LDL.LU.64 R54, [R1+0x538] ;  /* 0x0005380001367983 */ /* 0x000ea80000300a00 */
[----:B------:R-:W2:Y:S04]  /*2dc00*/  LDL.LU.64 R40, [R1+0x520] ;  /* 0x0005200001287983 */ /* 0x000ea80000300a00 */
[----:B------:R-:W2:Y:S01]  /*2dc10*/  LDL.LU.64 R42, [R1+0x528] ;  /* 0x00052800012a7983 */ /* 0x000ea20000300a00 */
[----:B------:R-:W-:-:S02]  /*2dc20*/  IMAD.MOV.U32 R6, RZ, RZ, R10 ;  /* 0x000000ffff067224 */ /* 0x000fc400078e000a */
[----:B------:R-:W-:Y:S01]  /*2dc30*/  IMAD.MOV.U32 R7, RZ, RZ, R11 ;  /* 0x000000ffff077224 */ /* 0x000fe200078e000b */
[----:B------:R-:W2:Y:S04]  /*2dc40*/  LDL.LU.64 R8, [R1+0x510] ;  /* 0x0005100001087983 */ /* 0x000ea80000300a00 */
[----:B------:R-:W2:Y:S04]  /*2dc50*/  LDL.LU.64 R10, [R1+0x518] ;  /* 0x00051800010a7983 */ /* 0x000ea80000300a00 */
[----:B------:R-:W2:Y:S04]  /*2dc60*/  LDL.LU.64 R48, [R1+0x500] ;  /* 0x0005000001307983 */ /* 0x000ea80000300a00 */
[----:B------:R-:W2:Y:S04]  /*2dc70*/  LDL.LU.64 R50, [R1+0x508] ;  /* 0x0005080001327983 */ /* 0x000ea80000300a00 */
[----:B----4-:R-:W-:Y:S04]  /*2dc80*/  STL.64 [R1+0x31e8], R14 ;  /* 0x0031e80e01007387 */ /* 0x010fe80000100a00 */
[----:B------:R-:W-:Y:S01]  /*2dc90*/  STL.64 [R1+0x31e0], R12 ;  /* 0x0031e00c01007387 */ /* 0x000fe20000100a00 */
[----:B------:R-:W-:-:S15]  /*2dca0*/  HMMA.16816.F32.BF16 R36, R44, R20, R36 ;  /* 0x000000142c24723c */ /* 0x000fde0000041824 */
[----:B------:R-:W-:-:S04]  /*2dcb0*/  NOP ;  /* 0x0000000000007918 */ /* 0x000fc80000000000 */
[----:B------:R0:W-:Y:S04]  /*2dcc0*/  STL.64 [R1+0x600], R36 ;  /* 0x0006002401007387 */ /* 0x0001e80000100a00 */
[----:B------:R2:W-:Y:S04]  /*2dcd0*/  STL.64 [R1+0x608], R38 ;  /* 0x0006082601007387 */ /* 0x0005e80000100a00 */
[----:B0-----:R-:W2:Y:S02]  /*2dce0*/  LDL.LU.64 R36, [R1+0x32e8] ;  /* 0x0032e80001247983 */ /* 0x001ea40000300a00 */
[----:B--2---:R-:W-:Y:S02]  /*2dcf0*/  HMMA.16816.F32.BF16 R36, R44, R36, R32 ;  /* 0x000000242c24723c */ /* 0x004fe40000041820 */
[----:B------:R-:W2:Y:S04]  /*2dd00*/  LDL.LU.64 R34, [R1+0x32e0] ;  /* 0x0032e00001227983 */ /* 0x000ea80000300a00 */
[----:B------:R-:W4:-:S13]  /*2dd10*/  LDL.LU.64 R32, [R1+0x32d8] ;  /* 0x0032d80001207983 */ /* 0x000f1a0000300a00 */
[----:B------:R0:W-:Y:S04]  /*2dd20*/  STL.64 [R1+0x5f0], R36 ;  /* 0x0005f02401007387 */ /* 0x0001e80000100a00 */
[----:B------:R3:W-:Y:S04]  /*2dd30*/  STL.64 [R1+0x5f8], R38 ;  /* 0x0005f82601007387 */ /* 0x0007e80000100a00 */
[----:B0-----:R-:W3:Y:S02]  /*2dd40*/  LDL.LU.64 R36, [R1+0x32d0] ;  /* 0x0032d00001247983 */ /* 0x001ee40000300a00 */
[----:B---3--:R-:W-:Y:S02]  /*2dd50*/  HMMA.16816.F32.BF16 R36, R44, R36, R56 ;  /* 0x000000242c24723c */ /* 0x008fe40000041838 */
[----:B------:R-:W3:Y:S04]  /*2dd60*/  LDL.LU R58, [R1+0x32c8] ;  /* 0x0032c800013a7983 */ /* 0x000ee80000300800 */
[----:B------:R-:W2:-:S13]  /*2dd70*/  LDL.LU.64 R56, [R1+0x32c0] ;  /* 0x0032c00001387983 */ /* 0x000e9a0000300a00 */
[----:B------:R0:W-:Y:S04]  /*2dd80*/  STL.64 [R1+0x5e0], R36 ;  /* 0x0005e02401007387 */ /* 0x0001e80000100a00 */
[----:B------:R1:W-:Y:S04]  /*2dd90*/  STL.64 [R1+0x5e8], R38 ;  /* 0x0005e82601007387 */ /* 0x0003e80000100a00 */
[----:B0-----:R-:W3:Y:S04]  /*2dda0*/  LDL.LU.64 R36, [R1+0x160] ;  /* 0x0001600001247983 */ /* 0x001ee80000300a00 */
[----:B-1----:R-:W3:Y:S01]  /*2ddb0*/  LDL.LU.64 R38, [R1+0x168] ;  /* 0x0001680001267983 */ /* 0x002ee20000300a00 */
[----:B--2---:R-:W-:-:S15]  /*2ddc0*/  HMMA.16816.F32.BF16 R52, R44, R56, R52 ;  /* 0x000000382c34723c */ /* 0x004fde0000041834 */
[----:B------:R-:W-:-:S04]  /*2ddd0*/  NOP ;  /* 0x0000000000007918 */ /* 0x000fc80000000000 */
[----:B------:R0:W-:Y:S04]  /*2dde0*/  STL.64 [R1+0x5d0], R52 ;  /* 0x0005d03401007387 */ /* 0x0001e80000100a00 */
[----:B------:R-:W-:Y:S04]  /*2ddf0*/  STL.64 [R1+0x5d8], R54 ;  /* 0x0005d83601007387 */ /* 0x000fe80000100a00 */
[----:B0-----:R-:W2:Y:S04]  /*2de00*/  LDL.LU.64 R52, [R1+0x32b8] ;  /* 0x0032b80001347983 */ /* 0x001ea80000300a00 */
[----:B---3--:R-:W-:Y:S04]  /*2de10*/  STL [R1+0x3238], R58 ;  /* 0x0032383a01007387 */ /* 0x008fe80000100800 */
[----:B------:R0:W-:Y:S01]  /*2de20*/  STL.64 [R1+0x3230], R56 ;  /* 0x0032303801007387 */ /* 0x0001e20000100a00 */
[----:B------:R-:W-:-:S02]  /*2de30*/  IMAD.MOV.U32 R12, RZ, RZ, R2 ;  /* 0x000000ffff0c7224 */ /* 0x000fc400078e0002 */
[----:B------:R-:W-:Y:S01]  /*2de40*/  IMAD.MOV.U32 R13, RZ, RZ, R0 ;  /* 0x000000ffff0d7224 */ /* 0x000fe200078e0000 */
[----:B0-----:R-:W3:Y:S04]  /*2de50*/  LDL.LU.64 R56, [R1+0x4e0] ;  /* 0x0004e00001387983 */ /* 0x001ee80000300a00 */
[----:B------:R-:W3:Y:S01]  /*2de60*/  LDL.LU.64 R58, [R1+0x4e8] ;  /* 0x0004e800013a7983 */ /* 0x000ee20000300a00 */
[----:B--2---:R-:W-:Y:S01]  /*2de70*/  HMMA.16816.F32.BF16 R40, R44, R52, R40 ;  /* 0x000000342c28723c */ /* 0x004fe20000041828 */
[----:B------:R-:W-:Y:S02]  /*2de80*/  IMAD.MOV.U32 R2, RZ, RZ, R52 ;  /* 0x000000ffff027224 */ /* 0x000fe400078e0034 */
[----:B------:R-:W-:-:S15]  /*2de90*/  IMAD.MOV.U32 R0, RZ, RZ, R53 ;  /* 0x000000ffff007224 */ /* 0x000fde00078e0035 */
[----:B------:R-:W-:Y:S01]  /*2dea0*/  NOP ;  /* 0x0000000000007918 */ /* 0x000fe20000000000 */
[----:B------:R-:W-:Y:S04]  /*2deb0*/  STL.64 [R1+0x5c0], R40 ;  /* 0x0005c02801007387 */ /* 0x000fe80000100a00 */
[----:B------:R0:W-:Y:S04]  /*2dec0*/  STL.64 [R1+0x5c8], R42 ;  /* 0x0005c82a01007387 */ /* 0x0001e80000100a00 */
[----:B0-----:R-:W2:Y:S04]  /*2ded0*/  LDL.LU.64 R42, [R1+0x32b0] ;  /* 0x0032b000012a7983 */ /* 0x001ea80000300a00 */
[----:B------:R-:W2:Y:S04]  /*2dee0*/  LDL.LU.64 R40, [R1+0x32a8] ;  /* 0x0032a80001287983 */ /* 0x000ea80000300a00 */
[----:B------:R-:W2:Y:S01]  /*2def0*/  LDL.LU.64 R52, [R1+0x32a0] ;  /* 0x0032a00001347983 */ /* 0x000ea20000300a00 */
[C---:B------:R-:W-:Y:S08]  /*2df00*/  HMMA.16816.F32.BF16 R48, R44.reuse, R12, R48 ;  /* 0x0000000c2c30723c */ /* 0x040ff00000041830 */
[----:B--2---:R-:W-:Y:S01]  /*2df10*/  HMMA.16816.F32.BF16 R52, R44, R52, R8 ;  /* 0x000000342c34723c */ /* 0x004fe20000041808 */
[----:B------:R-:W2:Y:S04]  /*2df20*/  LDL.LU.64 R10, [R1+0x3298] ;  /* 0x00329800010a7983 */ /* 0x000ea80000300a00 */
[----:B------:R-:W2:-:S14]  /*2df30*/  LDL.LU.64 R8, [R1+0x3290] ;  /* 0x0032900001087983 */ /* 0x000e9c0000300a00 */
[----:B------:R0:W-:Y:S04]  /*2df40*/  STL.64 [R1+0x5b0], R52 ;  /* 0x0005b03401007387 */ /* 0x0001e80000100a00 */
[----:B------:R-:W-:Y:S04]  /*2df50*/  STL.64 [R1+0x5b8], R54 ;  /* 0x0005b83601007387 */ /* 0x000fe80000100a00 */
[----:B0-----:R-:W2:Y:S04]  /*2df60*/  LDL.LU.64 R52, [R1+0x3288] ;  /* 0x0032880001347983 */ /* 0x001ea80000300a00 */
[----:B------:R-:W-:Y:S04]  /*2df70*/  STL.64 [R1+0x5a0], R48 ;  /* 0x0005a03001007387 */ /* 0x000fe80000100a00 */
[----:B------:R0:W-:Y:S04]  /*2df80*/  STL.64 [R1+0x5a8], R50 ;  /* 0x0005a83201007387 */ /* 0x0001e80000100a00 */
[----:B0-----:R-:W3:Y:S04]  /*2df90*/  LDL.LU.64 R50, [R1+0x3280] ;  /* 0x0032800001327983 */ /* 0x001ee80000300a00 */
[----:B------:R-:W3:Y:S04]  /*2dfa0*/  LDL.LU.64 R48, [R1+0x3278] ;  /* 0x0032780001307983 */ /* 0x000ee80000300a00 */
[----:B------:R0:W-:Y:S04]  /*2dfb0*/  STL.64 [R1+0x3200], R12 ;  /* 0x0032000c01007387 */ /* 0x0001e80000100a00 */
[----:B0-----:R-:W3:Y:S04]  /*2dfc0*/  LDL.LU.64 R12, [R1+0x4f0] ;  /* 0x0004f000010c7983 */ /* 0x001ee80000300a00 */
[----:B------:R-:W3:Y:S04]  /*2dfd0*/  LDL.LU.64 R14, [R1+0x4f8] ;  /* 0x0004f800010e7983 */ /* 0x000ee80000300a00 */
[----:B--2---:R-:W-:Y:S01]  /*2dfe0*/  STL.64 [R1+0x3208], R52 ;  /* 0x0032083401007387 */ /* 0x004fe20000100a00 */
[----:B---3--:R-:W-:-:S15]  /*2dff0*/  HMMA.16816.F32.BF16 R12, R44, R52, R12 ;  /* 0x000000342c0c723c */ /* 0x008fde000004180c */
[----:B------:R-:W-:-:S04]  /*2e000*/  NOP ;  /* 0x0000000000007918 */ /* 0x000fc80000000000 */
[----:B------:R0:W-:Y:S04]  /*2e010*/  STL.64 [R1+0x590], R12 ;  /* 0x0005900c01007387 */ /* 0x0001e80000100a00 */
[----:B------:R-:W-:Y:S04]  /*2e020*/  STL.64 [R1+0x598], R14 ;  /* 0x0005980e01007387 */ /* 0x000fe80000100a00 */
[----:B0-----:R-:W2:Y:S01]  /*2e030*/  LDL.64 R12, [R1+0x90] ;  /* 0x00009000010c7983 */ /* 0x001ea20000100a00 */
[----:B------:R-:W-:Y:S03]  /*2e040*/  HMMA.16816.F32.BF16 R52, R44, R4, R56 ;  /* 0x000000042c34723c */ /* 0x000fe60000041838 */
[----:B--2---:R-:W-:-:S15]  /*2e050*/  STL.64 [R1+0x3210], R12 ;  /* 0x0032100c01007387 */ /* 0x004fde0000100a00 */
[----:B------:R-:W-:Y:S01]  /*2e060*/  NOP ;  /* 0x0000000000007918 */ /* 0x000fe20000000000 */
[----:B------:R-:W-:Y:S04]  /*2e070*/  STL.64 [R1+0x580], R52 ;  /* 0x0005803401007387 */ /* 0x000fe80000100a00 */
[----:B------:R-:W-:Y:S04]  /*2e080*/  STL.64 [R1+0x588], R54 ;  /* 0x0005883601007387 */ /* 0x000fe80000100a00 */
[----:B------:R-:W-:Y:S04]  /*2e090*/  STL.64 [R1+0x31f8], R6 ;  /* 0x0031f80601007387 */ /* 0x000fe80000100a00 */
[----:B------:R0:W-:Y:S02]  /*2e0a0*/  STL.64 [R1+0x31f0], R4 ;  /* 0x0031f00401007387 */ /* 0x0001e40000100a00 */
[----:B0-----:R-:W-:Y:S02]  /*2e0b0*/  HMMA.16816.F32.BF16 R4, R44, R8, R36 ;  /* 0x000000082c04723c */ /* 0x001fe40000041824 */
[----:B------:R-:W2:Y:S04]  /*2e0c0*/  LDL.LU.64 R36, [R1+0xda0] ;  /* 0x000da00001247983 */ /* 0x000ea80000300a00 */
[----:B------:R-:W2:-:S13]  /*2e0d0*/  LDL.LU.64 R38, [R1+0xda8] ;  /* 0x000da80001267983 */ /* 0x000e9a0000300a00 */
[----:B------:R0:W-:Y:S04]  /*2e0e0*/  STL.64 [R1+0x1c0], R4 ;  /* 0x0001c00401007387 */ /* 0x0001e80000100a00 */
[----:B------:R1:W-:Y:S04]  /*2e0f0*/  STL.64 [R1+0x1c8], R6 ;  /* 0x0001c80601007387 */ /* 0x0003e80000100a00 */
[----:B0-----:R-:W3:Y:S04]  /*2e100*/  LDL.LU.64 R4, [R1+0xd20] ;  /* 0x000d200001047983 */ /* 0x001ee80000300a00 */
[----:B-1----:R-:W3:Y:S04]  /*2e110*/  LDL.LU.64 R6, [R1+0xd28] ;  /* 0x000d280001067983 */ /* 0x002ee80000300a00 */
[----:B------:R-:W3:Y:S04]  /*2e120*/  LDL.LU.64 R44, [R1+0xbb0] ;  /* 0x000bb000012c7983 */ /* 0x000ee80000300a00 */
[----:B------:R-:W3:Y:S04]  /*2e130*/  LDL.LU.64 R46, [R1+0xbb8] ;  /* 0x000bb800012e7983 */ /* 0x000ee80000300a00 */
[----:B------:R-:W3:Y:S04]  /*2e140*/  LDL.LU.64 R52, [R1+0xaf0] ;  /* 0x000af00001347983 */ /* 0x000ee80000300a00 */
[----:B------:R-:W3:Y:S04]  /*2e150*/  LDL.LU.64 R54, [R1+0xaf8] ;  /* 0x000af80001367983 */ /* 0x000ee80000300a00 */
[----:B------:R-:W3:Y:S01]  /*2e160*/  LDL.64 R56, [R1+0xc0] ;  /* 0x0000c00001387983 */ /* 0x000ee20000100a00 */
[----:B------:R-:W-:-:S02]  /*2e170*/  IMAD.MOV.U32 R12, RZ, RZ, R2 ;  /* 0x000000ffff0c7224 */ /* 0x000fc400078e0002 */
[----:B------:R-:W-:Y:S01]  /*2e180*/  IMAD.MOV.U32 R13, RZ, RZ, R0 ;  /* 0x000000ffff0d7224 */ /* 0x000fe200078e0000 */
[C---:B--2---:R-:W-:Y:S01]  /*2e190*/  HMMA.16816.F32.BF16 R36, R48.reuse, R40, R36 ;  /* 0x000000283024723c */ /* 0x044fe20000041824 */
[----:B---3--:R0:W-:Y:S04]  /*2e1a0*/  STL.64 [R1+0x3250], R56 ;  /* 0x0032503801007387 */ /* 0x0081e80000100a00 */
[----:B0-----:R-:W2:Y:S04]  /*2e1b0*/  LDL.64 R56, [R1+0xd0] ;  /* 0x0000d00001387983 */ /* 0x001ea80000100a00 */
[----:B------:R-:W-:Y:S04]  /*2e1c0*/  STL.64 [R1+0x3220], R10 ;  /* 0x0032200a01007387 */ /* 0x000fe80000100a00 */
[----:B------:R0:W-:Y:S04]  /*2e1d0*/  STL.64 [R1+0x3218], R8 ;  /* 0x0032180801007387 */ /* 0x0001e80000100a00 */
[----:B0-----:R-:W3:Y:S04]  /*2e1e0*/  LDL.LU.64 R8, [R1+0xc30] ;  /* 0x000c300001087983 */ /* 0x001ee80000300a00 */
[----:B------:R-:W3:Y:S04]  /*2e1f0*/  LDL.LU.64 R10, [R1+0xc38] ;  /* 0x000c3800010a7983 */ /* 0x000ee80000300a00 */
[----:B------:R0:W-:Y:S04]  /*2e200*/  STL.64 [R1+0x3228], R12 ;  /* 0x0032280c01007387 */ /* 0x0001e80000100a00 */
[----:B0-----:R-:W4:Y:S04]  /*2e210*/  LDL.LU.64 R12, [R1+0xca0] ;  /* 0x000ca000010c7983 */ /* 0x001f280000300a00 */
[----:B------:R-:W4:Y:S04]  /*2e220*/  LDL.LU.64 R14, [R1+0xca8] ;  /* 0x000ca800010e7983 */ /* 0x000f280000300a00 */
[----:B------:R-:W-:Y:S04]  /*2e230*/  STL.64 [R1+0x400], R36 ;  /* 0x0004002401007387 */ /* 0x000fe80000100a00 */
[----:B------:R0:W-:Y:S04]  /*2e240*/  STL.64 [R1+0x408], R38 ;  /* 0x0004082601007387 */ /* 0x0001e80000100a00 */
[----:B0-----:R-:W2:Y:S04]  /*2e250*/  LDL.LU R39, [R1+0x3270] ;  /* 0x0032700001277983 */ /* 0x001ea80000300800 */
[----:B------:R-:W2:Y:S04]  /*2e260*/  LDL.LU.64 R36, [R1+0x3268] ;  /* 0x0032680001247983 */ /* 0x000ea80000300a00 */
[----:B------:R-:W-:Y:S04]  /*2e270*/  STL.64 [R1+0x3248], R42 ;  /* 0x0032482a01007387 */ /* 0x000fe80000100a00 */
[----:B------:R2:W-:Y:S01]  /*2e280*/  STL.64 [R1+0x3240], R40 ;  /* 0x0032402801007387 */ /* 0x0005e20000100a00 */
[----:B------:R-:W0:Y:S01]  /*2e290*/  S2R R59, SR_TID.X ;  /* 0x00000000003b7919 */ /* 0x000e220000002100 */
[C---:B----4-:R-:W-:Y:S08]  /*2e2a0*/  HMMA.16816.F32.BF16 R12, R48.reuse, R32, R12 ;  /* 0x00000020300c723c */ /* 0x050ff0000004180c */
[----:B--2---:R-:W-:Y:S01]  /*2e2b0*/  HMMA.16816.F32.BF16 R40, R48, R36, R4 ;  /* 0x000000243028723c */ /* 0x004fe20000041804 */
[----:B------:R-:W2:-:S15]  /*2e2c0*/  LDL.LU.64 R4, [R1+0xa70] ;  /* 0x000a700001047983 */ /* 0x000e9e0000300a00 */
[----:B------:R-:W-:-:S03]  /*2e2d0*/  NOP ;  /* 0x0000000000007918 */ /* 0x000fc60000000000 */
[----:B------:R-:W-:Y:S04]  /*2e2e0*/  STL.64 [R1+0x3f0], R40 ;  /* 0x0003f02801007387 */ /* 0x000fe80000100a00 */
[----:B------:R-:W-:Y:S04]  /*2e2f0*/  STL.64 [R1+0x3f8], R42 ;  /* 0x0003f82a01007387 */ /* 0x000fe80000100a00 */
[----:B------:R-:W2:Y:S04]  /*2e300*/  LDL.LU.64 R6, [R1+0xa78] ;  /* 0x000a780001067983 */ /* 0x000ea80000300a00 */
[----:B------:R-:W-:Y:S04]  /*2e310*/  STL [R1+0x3260], R39 ;  /* 0x0032602701007387 */ /* 0x000fe80000100800 */
[----:B------:R3:W-:Y:S04]  /*2e320*/  STL.64 [R1+0x3258], R36 ;  /* 0x0032582401007387 */ /* 0x0007e80000100a00 */
[----:B------:R-:W-:Y:S04]  /*2e330*/  STL.64 [R1+0x3e0], R12 ;  /* 0x0003e00c01007387 */ /* 0x000fe80000100a00 */
[----:B------:R1:W-:Y:S01]  /*2e340*/  STL.64 [R1+0x3e8], R14 ;  /* 0x0003e80e01007387 */ /* 0x0003e20000100a00 */
[C---:B---3--:R-:W-:Y:S08]  /*2e350*/  HMMA.16816.F32.BF16 R36, R48.reuse, R28, R8 ;  /* 0x0000001c3024723c */ /* 0x048ff00000041808 */
[----:B-1----:R-:W-:Y:S11]  /*2e360*/  HMMA.16816.F32.BF16 R12, R48, R24, R44 ;  /* 0x00000018300c723c */ /* 0x002ff6000004182c */
[----:B------:R1:W-:Y:S04]  /*2e370*/  STL.64 [R1+0x3d0], R36 ;  /* 0x0003d02401007387 */ /* 0x0003e80000100a00 */
[----:B------:R3:W-:Y:S04]  /*2e380*/  STL.64 [R1+0x3d8], R38 ;  /* 0x0003d82601007387 */ /* 0x0007e80000100a00 */
[----:B-1----:R-:W4:Y:S04]  /*2e390*/  LDL.LU.64 R36, [R1+0xa00] ;  /* 0x000a000001247983 */ /* 0x002f280000300a00 */
[----:B------:R1:W-:Y:S04]  /*2e3a0*/  STL.64 [R1+0x3c0], R12 ;  /* 0x0003c00c01007387 */ /* 0x0003e80000100a00 */
[----:B------:R1:W-:Y:S04]  /*2e3b0*/  STL.64 [R1+0x3c8], R14 ;  /* 0x0003c80e01007387 */ /* 0x0003e80000100a00 */
[----:B---3--:R-:W4:Y:S01]  /*2e3c0*/  LDL.LU.64 R38, [R1+0xa08] ;  /* 0x000a080001267983 */ /* 0x008f220000300a00 */
[C---:B0-----:R-:W-:Y:S01]  /*2e3d0*/  LOP3.LUT R0, R59.reuse, 0x7, RZ, 0xc0, !PT ;  /* 0x000000073b007812 */ /* 0x041fe200078ec0ff */
[----:B------:R-:W-:-:S04]  /*2e3e0*/  IMAD.SHL.U32 R2, R59, 0x2, RZ ;  /* 0x000000023b027824 */ /* 0x000fc800078e00ff */
[----:B------:R-:W-:Y:S02]  /*2e3f0*/  IMAD R0, R0, 0x110, RZ ;  /* 0x0000011000007824 */ /* 0x000fe400078e02ff */
[----:B------:R-:W-:-:S03]  /*2e400*/  IMAD.SHL.U32 R59, R59, 0x80, RZ ;  /* 0x000000803b3b7824 */ /* 0x000fc600078e00ff */
[----:B------:R-:W-:-:S04]  /*2e410*/  LOP3.LUT R0, R0, 0x10, R2, 0x78, !PT ;  /* 0x0000001000007812 */ /* 0x000fc800078e7802 */
[----:B------:R-:W-:-:S04]  /*2e420*/  LOP3.LUT R0, R0, 0x800, R59, 0xf8, !PT ;  /* 0x0000080000007812 */ /* 0x000fc800078ef83b */
[----:B------:R-:W-:-:S05]  /*2e430*/  LOP3.LUT R0, R0, 0x40, RZ, 0x3c, !PT ;  /* 0x0000004000007812 */ /* 0x000fca00078e3cff */
[----:B------:R-:W0:Y:S01]  /*2e440*/  LDSM.16.MT88.4 R44, [R0+UR5] ;  /* 0x00000005002c783b */ /* 0x000e220008004200 */
[----:B------:R-:W-:-:S15]  /*2e450*/  HMMA.16816.F32.BF16 R8, R48, R16, R52 ;  /* 0x000000103008723c */ /* 0x000fde0000041834 */
[----:B------:R-:W-:-:S04]  /*2e460*/  NOP ;  /* 0x0000000000007918 */ /* 0x000fc80000000000 */
[----:B------:R3:W-:Y:S04]  /*2e470*/  STL.64 [R1+0x3b0], R8 ;  /* 0x0003b00801007387 */ /* 0x0007e80000100a00 */
[----:B------:R0:W-:Y:S04]  /*2e480*/  STL.64 [R1+0x3b8], R10 ;  /* 0x0003b80a01007387 */ /* 0x0001e80000100a00 */
[----:B------:R-:W4:Y:S04]  /*2e490*/  LDL.LU.64 R40, [R1+0x980] ;  /* 0x0009800001287983 */ /* 0x000f280000300a00 */
[----:B------:R-:W4:Y:S04]  /*2e4a0*/  LDL.LU.64 R42, [R1+0x988] ;  /* 0x00098800012a7983 */ /* 0x000f280000300a00 */
[----:B-1----:R-:W4:Y:S04]  /*2e4b0*/  LDL.LU.64 R12, [R1+0x6b0] ;  /* 0x0006b000010c7983 */ /* 0x002f280000300a00 */
[----:B------:R-:W4:Y:S04]  /*2e4c0*/  LDL.LU.64 R14, [R1+0x6b8] ;  /* 0x0006b800010e7983 */ /* 0x000f280000300a00 */
[----:B0-----:R-:W-:Y:S04]  /*2e4d0*/  STL.64 [R1+0x3158], R46 ;  /* 0x0031582e01007387 */ /* 0x001fe80000100a00 */
[----:B------:R-:W-:Y:S04]  /*2e4e0*/  STL.64 [R1+0x3150], R44 ;  /* 0x0031502c01007387 */ /* 0x000fe80000100a00 */
[----:B---3--:R-:W3:Y:S04]  /*2e4f0*/  LDL.LU.64 R8, [R1+0x6a0] ;  /* 0x0006a00001087983 */ /* 0x008ee80000300a00 */
[----:B------:R-:W3:Y:S01]  /*2e500*/  LDL.LU.64 R10, [R1+0x6a8] ;  /* 0x0006a800010a7983 */ /* 0x000ee20000300a00 */
[----:B------:R-:W-:-:S02]  /*2e510*/  IMAD.MOV.U32 R3, RZ, RZ, R56 ;  /* 0x000000ffff037224 */ /* 0x000fc400078e0038 */
[----:B------:R-:W-:Y:S01]  /*2e520*/  IMAD.MOV.U32 R2, RZ, RZ, R57 ;  /* 0x000000ffff027224 */ /* 0x000fe200078e0039 */
[----:B--2---:R-:W-:-:S15]  /*2e530*/  HMMA.16816.F32.BF16 R4, R48, R20, R4 ;  /* 0x000000143004723c */ /* 0x004fde0000041804 */
[----:B------:R-:W-:-:S04]  /*2e540*/  NOP ;  /* 0x0000000000007918 */ /* 0x000fc80000000000 */
[----:B------:R0:W-:Y:S04]  /*2e550*/  STL.64 [R1+0x710], R4 ;  /* 0x0007100401007387 */ /* 0x0001e80000100a00 */
[----:B------:R1:W-:Y:S04]  /*2e560*/  STL.64 [R1+0x718], R6 ;  /* 0x0007180601007387 */ /* 0x0003e80000100a00 */
[----:B------:R-:W2:Y:S04]  /*2e570*/  LDL.LU.64 R52, [R1+0x690] ;  /* 0x0006900001347983 */ /* 0x000ea80000300a00 */
[----:B------:R-:W2:Y:S04]  /*2e580*/  LDL.LU.64 R54, [R1+0x698] ;  /* 0x0006980001367983 */ /* 0x000ea80000300a00 */
[----:B0-----:R-:W2:Y:S04]  /*2e590*/  LDL.LU.64 R4, [R1+0x680] ;  /* 0x0006800001047983 */ /* 0x001ea80000300a00 */
[----:B-1----:R-:W2:Y:S04]  /*2e5a0*/  LDL.LU.64 R6, [R1+0x688] ;  /* 0x0006880001067983 */ /* 0x002ea80000300a00 */
[----:B------:R-:W2:Y:S04]  /*2e5b0*/  LDL.LU.64 R44, [R1+0x670] ;  /* 0x00067000012c7983 */ /* 0x000ea80000300a00 */
[----:B------:R-:W2:Y:S01]  /*2e5c0*/  LDL.LU.64 R46, [R1+0x678] ;  /* 0x00067800012e7983 */ /* 0x000ea20000300a00 */
[----:B----4-:R-:W-:-:S15]  /*2e5d0*/  HMMA.16816.F32.BF16 R36, R48, R56, R36 ;  /* 0x000000383024723c */ /* 0x010fde0000041824 */
[----:B------:R-:W-:-:S04]  /*2e5e0*/  NOP ;  /* 0x0000000000007918 */ /* 0x000fc80000000000 */
[----:B------:R-:W-:Y:S04]  /*2e5f0*/  STL.64 [R1+0x700], R36 ;  /* 0x0007002401007387 */ /* 0x000fe80000100a00 */
[----:B------:R0:W-:Y:S04]  /*2e600*/  STL.64 [R1+0x708], R38 ;  /* 0x0007082601007387 */ /* 0x0001e80000100a00 */
[----:B0-----:R-:W4:Y:S04]  /*2e610*/  LDL.LU R39, [R1+0x3260] ;  /* 0x0032600001277983 */ /* 0x001f280000300800 */
[----:B------:R-:W2:Y:S04]  /*2e620*/  LDL.LU.64 R36, [R1+0x3258] ;  /* 0x0032580001247983 */ /* 0x000ea80000300a00 */
[----:B------:R-:W2:Y:S02]  /*2e630*/  LDL.LU.64 R56, [R1+0x3250] ;  /* 0x0032500001387983 */ /* 0x000ea40000300a00 */
[----:B--2---:R-:W-:Y:S01]  /*2e640*/  HMMA.16816.F32.BF16 R40, R48, R56, R40 ;  /* 0x000000383028723c */ /* 0x004fe20000041828 */
[----:B------:R-:W-:-:S02]  /*2e650*/  IMAD.MOV.U32 R38, RZ, RZ, R56 ;  /* 0x000000ffff267224 */ /* 0x000fc400078e0038 */
[----:B------:R-:W-:-:S15]  /*2e660*/  IMAD.MOV.U32 R22, RZ, RZ, R57 ;  /* 0x000000ffff167224 */ /* 0x000fde00078e0039 */
[----:B------:R-:W-:Y:S01]  /*2e670*/  NOP ;  /* 0x0000000000007918 */ /* 0x000fe20000000000 */
[----:B------:R-:W-:Y:S04]  /*2e680*/  STL.64 [R1+0x6f0], R40 ;  /* 0x0006f02801007387 */ /* 0x000fe80000100a00 */
[----:B------:R0:W-:Y:S04]  /*2e690*/  STL.64 [R1+0x6f8], R42 ;  /* 0x0006f82a01007387 */ /* 0x0001e80000100a00 */
[----:B0-----:R-:W2:Y:S04]  /*2e6a0*/  LDL.LU.64 R42, [R1+0x3248] ;  /* 0x00324800012a7983 */ /* 0x001ea80000300a00 */
[----:B------:R-:W2:Y:S04]  /*2e6b0*/  LDL.LU.64 R40, [R1+0x3240] ;  /* 0x0032400001287983 */ /* 0x000ea80000300a00 */
[----:B------:R-:W2:Y:S04]  /*2e6c0*/  LDL.LU R58, [R1+0x3238] ;  /* 0x00323800013a7983 */ /* 0x000ea80000300800 */
[----:B------:R-:W2:Y:S02]  /*2e6d0*/  LDL.LU.64 R56, [R1+0x3230] ;  /* 0x0032300001387983 */ /* 0x000ea40000300a00 */
[----:B--2---:R-:W-:-:S15]  /*2e6e0*/  HMMA.16816.F32.BF16 R12, R48, R56, R12 ;  /* 0x00000038300c723c */ /* 0x004fde000004180c */
[----:B------:R-:W-:-:S04]  /*2e6f0*/  NOP ;  /* 0x0000000000007918 */ /* 0x000fc80000000000 */
[----:B------:R0:W-:Y:S04]  /*2e700*/  STL.64 [R1+0x6e0], R12 ;  /* 0x0006e00c01007387 */ /* 0x0001e80000100a00 */
[----:B------:R-:W-:Y:S04]  /*2e710*/  STL.64 [R1+0x6e8], R14 ;  /* 0x0006e80e01007387 */ /* 0x000fe80000100a00 */
[----:B0-----:R-:W3:Y:S04]  /*2e720*/  LDL.LU.64 R12, [R1+0x3228] ;  /* 0x00322800010c7983 */ /* 0x001ee80000300a00 */
[----:B------:R-:W-:Y:S04]  /*2e730*/  STL [R1+0x31b8], R58 ;  /* 0x0031b83a01007387 */ /* 0x000fe80000100800 */
[----:B------:R0:W-:Y:S04]  /*2e740*/  STL.64 [R1+0x31b0], R56 ;  /* 0x0031b03801007387 */ /* 0x0001e80000100a00 */
[----:B0-----:R-:W2:Y:S04]  /*2e750*/  LDL.LU.64 R56, [R1+0x660] ;  /* 0x0006600001387983 */ /* 0x001ea80000300a00 */
[----:B------:R-:W2:Y:S01]  /*2e760*/  LDL.LU.64 R58, [R1+0x668] ;  /* 0x00066800013a7983 */ /* 0x000ea20000300a00 */
[----:B---3--:R-:W-:Y:S03]  /*2e770*/  HMMA.16816.F32.BF16 R12, R48, R12, R8 ;  /* 0x0000000c300c723c */ /* 0x008fe60000041808 */
[----:B------:R-:W3:Y:S04]  /*2e780*/  LDL.LU.64 R10, [R1+0x3220] ;  /* 0x00322000010a7983 */ /* 0x000ee80000300a00 */
[----:B------:R-:W2:-:S12]  /*2e790*/  LDL.LU.64 R8, [R1+0x3218] ;  /* 0x0032180001087983 */ /* 0x000e980000300a00 */
[----:B------:R0:W-:Y:S04]  /*2e7a0*/  STL.64 [R1+0x6d0], R12 ;  /* 0x0006d00c01007387 */ /* 0x0001e80000100a00 */
[----:B------:R-:W-:Y:S04]  /*2e7b0*/  STL.64 [R1+0x6d8], R14 ;  /* 0x0006d80e01007387 */ /* 0x000fe80000100a00 */
[----:B0-----:R-:W2:Y:S02]  /*2e7c0*/  LDL.LU.64 R12, [R1+0x3210] ;  /* 0x00321000010c7983 */ /* 0x001ea40000300a00 */
[----:B--2---:R-:W-:-:S15]  /*2e7d0*/  HMMA.16816.F32.BF16 R52, R48, R12, R52 ;  /* 0x0000000c3034723c */ /* 0x004fde0000041834 */
[----:B------:R-:W-:-:S04]  /*2e7e0*/  NOP ;  /* 0x0000000000007918 */ /* 0x000fc80000000000 */
[----:B------:R0:W-:Y:S04]  /*2e7f0*/  STL.64 [R1+0x6c0], R52 ;  /* 0x0006c03401007387 */ /* 0x0001e80000100a00 */
[----:B------:R1:W-:Y:S04]  /*2e800*/  STL.64 [R1+0x6c8], R54 ;  /* 0x0006c83601007387 */ /* 0x0003e80000100a00 */
[----:B0-----:R-:W2:Y:S01]  /*2e810*/  LDL.LU.64 R52, [R1+0x3208] ;  /* 0x0032080001347983 */ /* 0x001ea20000300a00 */
[----:B-1----:R-:W-:Y:S02]  /*2e820*/  IMAD.MOV.U32 R55, RZ, RZ, R12 ;  /* 0x000000ffff377224 */ /* 0x002fe400078e000c */
[----:B------:R-:W-:-:S02]  /*2e830*/  IMAD.MOV.U32 R54, RZ, RZ, R13 ;  /* 0x000000ffff367224 */ /* 0x000fc400078e000d */
[----:B------:R-:W3:Y:S01]  /*2e840*/  LDL.LU.64 R12, [R1+0x3200] ;  /* 0x00320000010c7983 */ /* 0x000ee20000300a00 */
[C---:B--2---:R-:W-:Y:S08]  /*2e850*/  HMMA.16816.F32.BF16 R44, R48.reuse, R52, R44 ;  /* 0x00000034302c723c */ /* 0x044ff0000004182c */
[----:B---3--:R-:W-:Y:S01]  /*2e860*/  HMMA.16816.F32.BF16 R12, R48, R12, R4 ;  /* 0x0000000c300c723c */ /* 0x008fe20000041804 */
[----:B------:R-:W2:Y:S04]  /*2e870*/  LDL.LU.64 R6, [R1+0x31f8] ;  /* 0x0031f80001067983 */ /* 0x000ea80000300a00 */
[----:B------:R-:W3:-:S14]  /*2e880*/  LDL.LU.64 R4, [R1+0x31f0] ;  /* 0x0031f00001047983 */ /* 0x000edc0000300a00 */
[----:B------:R-:W-:Y:S04]  /*2e890*/  STL.64 [R1+0x6b0], R12 ;  /* 0x0006b00c01007387 */ /* 0x000fe80000100a00 */
[----:B------:R0:W-:Y:S04]  /*2e8a0*/  STL.64 [R1+0x6b8], R14 ;  /* 0x0006b80e01007387 */ /* 0x0001e80000100a00 */
[----:B0-----:R-:W2:Y:S04]  /*2e8b0*/  LDL.LU.64 R14, [R1+0x31e8] ;  /* 0x0031e800010e7983 */ /* 0x001ea80000300a00 */
[----:B------:R-:W2:Y:S04]  /*2e8c0*/  LDL.LU.64 R12, [R1+0x31e0] ;  /* 0x0031e000010c7983 */ /* 0x000ea80000300a00 */
[----:B------:R0:W-:Y:S04]  /*2e8d0*/  STL.64 [R1+0x6a0], R44 ;  /* 0x0006a02c01007387 */ /* 0x0001e80000100a00 */
[----:B------:R1:W-:Y:S04]  /*2e8e0*/  STL.64 [R1+0x6a8], R46 ;  /* 0x0006a82e01007387 */ /* 0x0003e80000100a00 */
[----:B0-----:R-:W2:Y:S04]  /*2e8f0*/  LDL.LU.64 R44, [R1+0xd60] ;  /* 0x000d6000012c7983 */ /* 0x001ea80000300a00 */
[----:B-1----:R-:W2:Y:S04]  /*2e900*/  LDL.LU.64 R46, [R1+0xd68] ;  /* 0x000d6800012e7983 */ /* 0x002ea80000300a00 */
[----:B------:R0:W-:Y:S04]  /*2e910*/  STL.64 [R1+0x3160], R52 ;  /* 0x0031603401007387 */ /* 0x0001e80000100a00 */
[----:B0-----:R-:W2:Y:S01]  /*2e920*/  LDL.64 R52, [R1+0x80] ;  /* 0x0000800001347983 */ /* 0x001ea20000100a00 */
[----:B---3--:R-:W-:Y:S03]  /*2e930*/  HMMA.16816.F32.BF16 R56, R48, R4, R56 ;  /* 0x000000043038723c */ /* 0x008fe60000041838 */
[----:B--2---:R0:W-:-:S15]  /*2e940*/  STL.64 [R1+0x3178], R52 ;  /* 0x0031783401007387 */ /* 0x0041de0000100a00 */
[----:B------:R-:W-:Y:S01]  /*2e950*/  NOP ;  /* 0x0000000000007918 */ /* 0x000fe20000000000 */
[----:B------:R1:W-:Y:S04]  /*2e960*/  STL.64 [R1+0x690], R56 ;  /* 0x0006903801007387 */ /* 0x0003e80000100a00 */
[----:B------:R2:W-:Y:S01]  /*2e970*/  STL.64 [R1+0x698], R58 ;  /* 0x0006983a01007387 */ /* 0x0005e20000100a00 */
[----:B0-----:R-:W-:Y:S02]  /*2e980*/  IMAD.MOV.U32 R52, RZ, RZ, R55 ;  /* 0x000000ffff347224 */ /* 0x001fe400078e0037 */
[----:B------:R-:W-:Y:S01]  /*2e990*/  IMAD.MOV.U32 R53, RZ, RZ, R54 ;  /* 0x000000ffff357224 */ /* 0x000fe200078e0036 */
[----:B-1----:R-:W3:Y:S04]  /*2e9a0*/  LDL.LU.64 R56, [R1+0xce0] ;  /* 0x000ce00001387983 */ /* 0x002ee80000300a00 */
[----:B--2---:R-:W3:Y:S04]  /*2e9b0*/  LDL.LU.64 R58, [R1+0xce8] ;  /* 0x000ce800013a7983 */ /* 0x004ee80000300a00 */
[----:B------:R0:W-:Y:S04]  /*2e9c0*/  STL.64 [R1+0x3190], R52 ;  /* 0x0031903401007387 */ /* 0x0001e80000100a00 */
[----:B0-----:R-:W2:Y:S04]  /*2e9d0*/  LDL.64 R52, [R1+0xa0] ;  /* 0x0000a00001347983 */ /* 0x001ea80000100a00 */
[----:B--2---:R0:W-:Y:S04]  /*2e9e0*/  STL.64 [R1+0x31a8], R52 ;  /* 0x0031a83401007387 */ /* 0x0041e80000100a00 */
[----:B0-----:R-:W2:Y:S04]  /*2e9f0*/  LDL.LU.64 R52, [R1+0x270] ;  /* 0x0002700001347983 */ /* 0x001ea80000300a00 */
[----:B------:R-:W2:Y:S04]  /*2ea00*/  LDL.LU.64 R54, [R1+0x278] ;  /* 0x0002780001367983 */ /* 0x000ea80000300a00 */
[----:B------:R-:W-:Y:S04]  /*2ea10*/  STL.64 [R1+0x3170], R6 ;  /* 0x0031700601007387 */ /* 0x000fe80000100a00 */
[----:B------:R2:W-:Y:S04]  /*2ea20*/  STL.64 [R1+0x3168], R4 ;  /* 0x0031680401007387 */ /* 0x0005e80000100a00 */
[----:B------:R-:W-:Y:S04]  /*2ea30*/  STL.64 [R1+0x3188], R10 ;  /* 0x0031880a01007387 */ /* 0x000fe80000100a00 */
[----:B------:R-:W-:Y:S01]  /*2ea40*/  STL.64 [R1+0x3180], R8 ;  /* 0x0031800801007387 */ /* 0x000fe20000100a00 */
[----:B--2---:R-:W-:-:S15]  /*2ea50*/  HMMA.16816.F32.BF16 R4, R48, R8, R52 ;  /* 0x000000083004723c */ /* 0x004fde0000041834 */
[----:B------:R-:W-:-:S04]  /*2ea60*/  NOP ;  /* 0x0000000000007918 */ /* 0x000fc80000000000 */
[----:B------:R-:W-:Y:S04]  /*2ea70*/  STL.64 [R1+0x3a0], R4 ;  /* 0x0003a00401007387 */ /* 0x000fe80000100a00 */
[----:B------:R0:W-:Y:S04]  /*2ea80*/  STL.64 [R1+0x3a8], R6 ;  /* 0x0003a80601007387 */ /* 0x0001e80000100a00 */
[----:B------:R-:W2:Y:S04]  /*2ea90*/  LDL.LU.64 R48, [R1+0xc60] ;  /* 0x000c600001307983 */ /* 0x000ea80000300a00 */
[----:B------:R-:W2:Y:S01]  /*2eaa0*/  LDL.LU.64 R50, [R1+0xc68] ;  /* 0x000c680001327983 */ /* 0x000ea20000300a00 */
[----:B0-----:R-:W-:-:S15]  /*2eab0*/  HMMA.16816.F32.BF16 R4, R12, R40, R44 ;  /* 0x000000280c04723c */ /* 0x001fde000004182c */
[----:B------:R-:W-:-:S04]  /*2eac0*/  NOP ;  /* 0x0000000000007918 */ /* 0x000fc80000000000 */
[----:B------:R0:W-:Y:S04]  /*2ead0*/  STL.64 [R1+0x1b0], R4 ;  /* 0x0001b00401007387 */ /* 0x0001e80000100a00 */
[----:B------:R1:W-:Y:S04]  /*2eae0*/  STL.64 [R1+0x1b8], R6 ;  /* 0x0001b80601007387 */ /* 0x0003e80000100a00 */
[----:B------:R-:W2:Y:S04]  /*2eaf0*/  LDL.LU.64 R44, [R1+0xbe0] ;  /* 0x000be000012c7983 */ /* 0x000ea80000300a00 */
[----:B------:R-:W2:Y:S04]  /*2eb00*/  LDL.LU.64 R46, [R1+0xbe8] ;  /* 0x000be800012e7983 */ /* 0x000ea80000300a00 */
[----:B------:R-:W2:Y:S04]  /*2eb10*/  LDL.LU.64 R8, [R1+0xb70] ;  /* 0x000b700001087983 */ /* 0x000ea80000300a00 */
[----:B------:R-:W2:Y:S04]  /*2eb20*/  LDL.LU.64 R10, [R1+0xb78] ;  /* 0x000b7800010a7983 */ /* 0x000ea80000300a00 */
[----:B0-----:R-:W2:Y:S04]  /*2eb30*/  LDL.LU.64 R4, [R1+0xab0] ;  /* 0x000ab00001047983 */ /* 0x001ea80000300a00 */
[----:B-1----:R-:W2:Y:S04]  /*2eb40*/  LDL.LU.64 R6, [R1+0xab8] ;  /* 0x000ab80001067983 */ /* 0x002ea80000300a00 */
[----:B------:R-:W-:Y:S04]  /*2eb50*/  STL.64 [R1+0x31a0], R42 ;  /* 0x0031a02a01007387 */ /* 0x000fe80000100a00 */
[----:B------:R3:W-:Y:S02]  /*2eb60*/  STL.64 [R1+0x3198], R40 ;  /* 0x0031982801007387 */ /* 0x0007e40000100a00 */
[----:B---3--:R-:W-:Y:S02]  /*2eb70*/  HMMA.16816.F32.BF16 R40, R12, R36, R56 ;  /* 0x000000240c28723c */ /* 0x008fe40000041838 */
[----:B----4-:R-:W-:Y:S04]  /*2eb80*/  STL [R1+0x3148], R39 ;  /* 0x0031482701007387 */ /* 0x010fe80000100800 */
[----:B------:R0:W-:Y:S02]  /*2eb90*/  STL.64 [R1+0x3140], R36 ;  /* 0x0031402401007387 */ /* 0x0001e40000100a00 */
[----:B0-----:R-:W-:Y:S01]  /*2eba0*/  MOV R36, R38 ;  /* 0x0000002600247202 */ /* 0x001fe20000000f00 */
[----:B------:R-:W-:-:S10]  /*2ebb0*/  IMAD.MOV.U32 R37, RZ, RZ, R22 ;  /* 0x000000ffff257224 */ /* 0x000fd400078e0016 */
        /* <DEDUP_REMOVED lines=8> */
[C---:B--2---:R-:W-:Y:S03]  /*2ec40*/  HMMA.16816.F32.BF16 R36, R12.reuse, R32, R48 ;  /* 0x000000200c24723c */ /* 0x044fe60000041830 */
[----:B------:R-:W1:Y:S05]  /*2ec50*/  LDSM.16.MT88.4 R48, [R0+UR5+0x80] ;  /* 0x000080050030783b */ /* 0x000e6a0008004200 */
[C---:B0-----:R-:W-:Y:S08]  /*2ec60*/  HMMA.16816.F32.BF16 R32, R12.reuse, R28, R44 ;  /* 0x0000001c0c20723c */ /* 0x041ff0000004182c */
[C---:B------:R-:W-:Y:S03]  /*2ec70*/  HMMA.16816.F32.BF16 R8, R12.reuse, R24, R8 ;  /* 0x000000180c08723c */ /* 0x040fe60000041808 */
[----:B------:R0:W-:Y:S04]  /*2ec80*/  STL.64 [R1+0x190], R36 ;  /* 0x0001902401007387 */ /* 0x0001e80000100a00 */
[----:B------:R2:W-:Y:S04]  /*2ec90*/  STL.64 [R1+0x198], R38 ;  /* 0x0001982601007387 */ /* 0x0005e80000100a00 */
[----:B------:R3:W-:Y:S04]  /*2eca0*/  STL.64 [R1+0x180], R32 ;  /* 0x0001802001007387 */ /* 0x0007e80000100a00 */
[----:B------:R4:W-:Y:S04]  /*2ecb0*/  STL.64 [R1+0x188], R34 ;  /* 0x0001882201007387 */ /* 0x0009e80000100a00 */
[----:B0-----:R-:W4:Y:S04]  /*2ecc0*/  LDL.LU.64 R36, [R1+0xa30] ;  /* 0x000a300001247983 */ /* 0x001f280000300a00 */
[----:B------:R0:W-:Y:S04]  /*2ecd0*/  STL.64 [R1+0x170], R8 ;  /* 0x0001700801007387 */ /* 0x0001e80000100a00 */
[----:B------:R0:W-:Y:S04]  /*2ece0*/  STL.64 [R1+0x178], R10 ;  /* 0x0001780a01007387 */ /* 0x0001e80000100a00 */
[----:B--2---:R-:W2:Y:S01]  /*2ecf0*/  LDL.LU.64 R38, [R1+0xa38] ;  /* 0x000a380001267983 */ /* 0x004ea20000300a00 */
[----:B------:R-:W-:-:S15]  /*2ed00*/  HMMA.16816.F32.BF16 R4, R12, R16, R4 ;  /* 0x000000100c04723c */ /* 0x000fde0000041804 */
[----:B------:R-:W-:-:S04]  /*2ed10*/  NOP ;  /* 0x0000000000007918 */ /* 0x000fc80000000000 */
[----:B------:R0:W-:Y:S04]  /*2ed20*/  STL.64 [R1+0x160], R4 ;  /* 0x0001600401007387 */ /* 0x0001e80000100a00 */
[----:B------:R0:W-:Y:S04]  /*2ed30*/  STL.64 [R1+0x168], R6 ;  /* 0x0001680601007387 */ /* 0x0001e80000100a00 */
[----:B---3--:R-:W3:Y:S04]  /*2ed40*/  LDL.LU.64 R32, [R1+0x9b0] ;  /* 0x0009b00001207983 */ /* 0x008ee80000300a00 */
[----:B----4-:R-:W3:Y:S04]  /*2ed50*/  LDL.LU.64 R34, [R1+0x9b8] ;  /* 0x0009b80001227983 */ /* 0x010ee80000300a00 */
[----:B------:R-:W4:Y:S04]  /*2ed60*/  LDL.LU.64 R56, [R1+0x950] ;  /* 0x0009500001387983 */ /* 0x000f280000300a00 */
[----:B------:R-:W4:Y:S04]  /*2ed70*/  LDL.LU.64 R58, [R1+0x958] ;  /* 0x00095800013a7983 */ /* 0x000f280000300a00 */
[----:B------:R-:W3:Y:S04]  /*2ed80*/  LDL.LU.64 R52, [R1+0x4d0] ;  /* 0x0004d00001347983 */ /* 0x000ee80000300a00 */
[----:B------:R-:W3:Y:S04]  /*2ed90*/  LDL.LU.64 R54, [R1+0x4d8] ;  /* 0x0004d80001367983 */ /* 0x000ee80000300a00 */
[----:B------:R-:W3:Y:S04]  /*2eda0*/  LDL.LU.64 R40, [R1+0x4b0] ;  /* 0x0004b00001287983 */ /* 0x000ee80000300a00 */
[----:B------:R-:W3:Y:S04]  /*2edb0*/  LDL.LU.64 R42, [R1+0x4b8] ;  /* 0x0004b800012a7983 */ /* 0x000ee80000300a00 */
[----:B0-----:R-:W3:Y:S04]  /*2edc0*/  LDL.LU.64 R8, [R1+0x4a0] ;  /* 0x0004a00001087983 */ /* 0x001ee80000300a00 */
[----:B------:R-:W3:Y:S04]  /*2edd0*/  LDL.LU.64 R10, [R1+0x4a8] ;  /* 0x0004a800010a7983 */ /* 0x000ee80000300a00 */
[----:B------:R-:W3:Y:S04]  /*2ede0*/  LDL.LU.64 R4, [R1+0x490] ;  /* 0x0004900001047983 */ /* 0x000ee80000300a00 */
[----:B------:R-:W3:Y:S04]  /*2edf0*/  LDL.LU.64 R6, [R1+0x498] ;  /* 0x0004980001067983 */ /* 0x000ee80000300a00 */
[----:B------:R-:W3:Y:S04]  /*2ee00*/  LDL.LU.64 R44, [R1+0x480] ;  /* 0x00048000012c7983 */ /* 0x000ee80000300a00 */
[----:B------:R-:W3:Y:S04]  /*2ee10*/  LDL.LU.64 R46, [R1+0x488] ;  /* 0x00048800012e7983 */ /* 0x000ee80000300a00 */
[----:B-1----:R-:W-:Y:S04]  /*2ee20*/  STL.64 [R1+0x30b8], R50 ;  /* 0x0030b83201007387 */ /* 0x002fe80000100a00 */
[----:B------:R0:W-:Y:S04]  /*2ee30*/  STL.64 [R1+0x30b0], R48 ;  /* 0x0030b03001007387 */ /* 0x0001e80000100a00 */
[----:B0-----:R-:W3:Y:S04]  /*2ee40*/  LDL.LU.64 R48, [R1+0x2d0] ;  /* 0x0002d00001307983 */ /* 0x001ee80000300a00 */
[----:B------:R-:W3:Y:S01]  /*2ee50*/  LDL.LU.64 R50, [R1+0x2d8] ;  /* 0x0002d80001327983 */ /* 0x000ee20000300a00 */
[----:B--2---:R-:W-:-:S15]  /*2ee60*/  HMMA.16816.F32.BF16 R36, R12, R20, R36 ;  /* 0x000000140c24723c */ /* 0x004fde0000041824 */
[----:B------:R-:W-:-:S04]  /*2ee70*/  NOP ;  /* 0x0000000000007918 */ /* 0x000fc80000000000 */
[----:B------:R0:W-:Y:S04]  /*2ee80*/  STL.64 [R1+0x150], R36 ;  /* 0x0001502401007387 */ /* 0x0001e80000100a00 */
[----:B------:R3:W-:Y:S04]  /*2ee90*/  STL.64 [R1+0x158], R38 ;  /* 0x0001582601007387 */ /* 0x0007e80000100a00 */
[----:B0-----:R-:W3:Y:S02]  /*2eea0*/  LDL.LU.64 R36, [R1+0x31d8] ;  /* 0x0031d80001247983 */ /* 0x001ee40000300a00 */
[----:B---3--:R-:W-:Y:S02]  /*2eeb0*/  HMMA.16816.F32.BF16 R36, R12, R36, R32 ;  /* 0x000000240c24723c */ /* 0x008fe40000041820 */
[----:B------:R-:W2:Y:S04]  /*2eec0*/  LDL.LU.64 R34, [R1+0x31d0] ;  /* 0x0031d00001227983 */ /* 0x000ea80000300a00 */
[----:B------:R-:W3:-:S13]  /*2eed0*/  LDL.LU.64 R32, [R1+0x31c8] ;  /* 0x0031c80001207983 */ /* 0x000eda0000300a00 */
[----:B------:R0:W-:Y:S04]  /*2eee0*/  STL.64 [R1+0x140], R36 ;  /* 0x0001402401007387 */ /* 0x0001e80000100a00 */
[----:B------:R4:W-:Y:S04]  /*2eef0*/  STL.64 [R1+0x148], R38 ;  /* 0x0001482601007387 */ /* 0x0009e80000100a00 */
[----:B0-----:R-:W4:Y:S02]  /*2ef00*/  LDL.LU.64 R36, [R1+0x31c0] ;  /* 0x0031c00001247983 */ /* 0x001f240000300a00 */
[----:B----4-:R-:W-:Y:S02]  /*2ef10*/  HMMA.16816.F32.BF16 R36, R12, R36, R56 ;  /* 0x000000240c24723c */ /* 0x010fe40000041838 */
[----:B------:R-:W4:Y:S04]  /*2ef20*/  LDL.LU R58, [R1+0x31b8] ;  /* 0x0031b800013a7983 */ /* 0x000f280000300800 */
        /* <DEDUP_REMOVED lines=10> */
[----:B------:R-:W-:Y:S01]  /*2efd0*/  STL.64 [R1+0x3108], R56 ;  /* 0x0031083801007387 */ /* 0x000fe20000100a00 */
        /* <DEDUP_REMOVED lines=8> */
[----:B------:R-:W2:Y:S02]  /*2f060*/  LDL.LU.64 R52, [R1+0x3190] ;  /* 0x0031900001347983 */ /* 0x000ea40000300a00 */
[----:B--2---:R-:W-:Y:S02]  /*2f070*/  HMMA.16816.F32.BF16 R52, R12, R52, R8 ;  /* 0x000000340c34723c */ /* 0x004fe40000041808 */
[----:B------:R-:W2:Y:S04]  /*2f080*/  LDL.LU.64 R10, [R1+0x3188] ;  /* 0x00318800010a7983 */ /* 0x000ea80000300a00 */
[----:B------:R-:W3:-:S13]  /*2f090*/  LDL.LU.64 R8, [R1+0x3180] ;  /* 0x0031800001087983 */ /* 0x000eda0000300a00 */
[----:B------:R0:W-:Y:S04]  /*2f0a0*/  STL.64 [R1+0x100], R52 ;  /* 0x0001003401007387 */ /* 0x0001e80000100a00 */
[----:B------:R-:W-:Y:S04]  /*2f0b0*/  STL.64 [R1+0x108], R54 ;  /* 0x0001083601007387 */ /* 0x000fe80000100a00 */
[----:B0-----:R-:W2:Y:S02]  /*2f0c0*/  LDL.LU.64 R52, [R1+0x3178] ;  /* 0x0031780001347983 */ /* 0x001ea40000300a00 */
        /* <DEDUP_REMOVED lines=9> */
[C---:B--2---:R-:W-:Y:S08]  /*2f160*/  HMMA.16816.F32.BF16 R44, R12.reuse, R52, R44 ;  /* 0x000000340c2c723c */ /* 0x044ff0000004182c */
[C---:B------:R-:W-:Y:S11]  /*2f170*/  HMMA.16816.F32.BF16 R48, R12.reuse, R4, R48 ;  /* 0x000000040c30723c */ /* 0x040ff60000041830 */
[----:B------:R-:W-:Y:S04]  /*2f180*/  STL.64 [R1+0xe0], R44 ;  /* 0x0000e02c01007387 */ /* 0x000fe80000100a00 */
[----:B------:R0:W-:Y:S04]  /*2f190*/  STL.64 [R1+0xe8], R46 ;  /* 0x0000e82e01007387 */ /* 0x0001e80000100a00 */
[----:B0-----:R-:W2:Y:S04]  /*2f1a0*/  LDL.LU.64 R46, [R1+0x3158] ;  /* 0x00315800012e7983 */ /* 0x001ea80000300a00 */
[----:B------:R-:W2:Y:S04]  /*2f1b0*/  LDL.LU.64 R44, [R1+0x3150] ;  /* 0x00315000012c7983 */ /* 0x000ea80000300a00 */
[----:B------:R-:W-:Y:S04]  /*2f1c0*/  STL.64 [R1+0x30c0], R52 ;  /* 0x0030c03401007387 */ /* 0x000fe80000100a00 */
[----:B------:R-:W-:Y:S04]  /*2f1d0*/  STL.64 [R1+0x30d0], R6 ;  /* 0x0030d00601007387 */ /* 0x000fe80000100a00 */
[----:B------:R0:W-:Y:S04]  /*2f1e0*/  STL.64 [R1+0x30c8], R4 ;  /* 0x0030c80401007387 */ /* 0x0001e80000100a00 */
[----:B------:R-:W-:Y:S04]  /*2f1f0*/  STL.64 [R1+0x570], R48 ;  /* 0x0005703001007387 */ /* 0x000fe80000100a00 */
[----:B------:R-:W-:Y:S04]  /*2f200*/  STL.64 [R1+0x578], R50 ;  /* 0x0005783201007387 */ /* 0x000fe80000100a00 */
[----:B0-----:R-:W2:Y:S04]  /*2f210*/  LDL.64 R4, [R1+0x90] ;  /* 0x0000900001047983 */ /* 0x001ea80000100a00 */
[----:B--2---:R3:W-:Y:S02]  /*2f220*/  STL.64 [R1+0x30e8], R4 ;  /* 0x0030e80401007387 */ /* 0x0047e40000100a00 */
[----:B---3--:R-:W-:Y:S02]  /*2f230*/  HMMA.16816.F32.BF16 R4, R12, R8, R36 ;  /* 0x000000080c04723c */ /* 0x008fe40000041824 */
[----:B------:R-:W2:Y:S04]  /*2f240*/  LDL.LU.64 R36, [R1+0xdb0] ;  /* 0x000db00001247983 */ /* 0x000ea80000300a00 */
[----:B------:R-:W2:-:S13]  /*2f250*/  LDL.LU.64 R38, [R1+0xdb8] ;  /* 0x000db80001267983 */ /* 0x000e9a0000300a00 */
[----:B------:R0:W-:Y:S04]  /*2f260*/  STL.64 [R1+0x60], R4 ;  /* 0x0000600401007387 */ /* 0x0001e80000100a00 */
[----:B------:R-:W-:Y:S04]  /*2f270*/  STL.64 [R1+0x68], R6 ;  /* 0x0000680601007387 */ /* 0x000fe80000100a00 */
[----:B------:R-:W3:Y:S04]  /*2f280*/  LDL.LU.64 R52, [R1+0xc40] ;  /* 0x000c400001347983 */ /* 0x000ee80000300a00 */
[----:B------:R-:W3:Y:S04]  /*2f290*/  LDL.LU.64 R54, [R1+0xc48] ;  /* 0x000c480001367983 */ /* 0x000ee80000300a00 */
[----:B------:R-:W3:Y:S04]  /*2f2a0*/  LDL.LU.64 R48, [R1+0xbc0] ;  /* 0x000bc00001307983 */ /* 0x000ee80000300a00 */
[----:B------:R-:W3:Y:S04]  /*2f2b0*/  LDL.LU.64 R50, [R1+0xbc8] ;  /* 0x000bc80001327983 */ /* 0x000ee80000300a00 */
[----:B------:R-:W3:Y:S04]  /*2f2c0*/  LDL.LU.64 R12, [R1+0xb00] ;  /* 0x000b0000010c7983 */ /* 0x000ee80000300a00 */
[----:B------:R-:W3:Y:S04]  /*2f2d0*/  LDL.LU.64 R14, [R1+0xb08] ;  /* 0x000b0800010e7983 */ /* 0x000ee80000300a00 */
[----:B------:R-:W3:Y:S01]  /*2f2e0*/  LDL.64 R56, [R1+0xc0] ;  /* 0x0000c00001387983 */ /* 0x000ee20000100a00 */
[----:B0-----:R-:W-:-:S02]  /*2f2f0*/  IMAD.MOV.U32 R4, RZ, RZ, R22 ;  /* 0x000000ffff047224 */ /* 0x001fc400078e0016 */
[----:B------:R-:W-:Y:S01]  /*2f300*/  IMAD.MOV.U32 R5, RZ, RZ, R0 ;  /* 0x000000ffff057224 */ /* 0x000fe200078e0000 */
[----:B--2---:R-:W-:Y:S01]  /*2f310*/  HMMA.16816.F32.BF16 R36, R44, R40, R36 ;  /* 0x000000282c24723c */ /* 0x004fe20000041824 */
[----:B---3--:R-:W-:Y:S04]  /*2f320*/  STL.64 [R1+0x3120], R56 ;  /* 0x0031203801007387 */ /* 0x008fe80000100a00 */
[----:B------:R0:W-:Y:S04]  /*2f330*/  STL.64 [R1+0x3100], R4 ;  /* 0x0031000401007387 */ /* 0x0001e80000100a00 */
[----:B0-----:R-:W2:Y:S04]  /*2f340*/  LDL.LU.64 R4, [R1+0xcc0] ;  /* 0x000cc00001047983 */ /* 0x001ea80000300a00 */
[----:B------:R-:W2:Y:S04]  /*2f350*/  LDL.LU.64 R6, [R1+0xcc8] ;  /* 0x000cc80001067983 */ /* 0x000ea80000300a00 */
[----:B------:R-:W-:Y:S04]  /*2f360*/  STL.64 [R1+0x30e0], R10 ;  /* 0x0030e00a01007387 */ /* 0x000fe80000100a00 */
[----:B------:R0:W-:Y:S04]  /*2f370*/  STL.64 [R1+0x30d8], R8 ;  /* 0x0030d80801007387 */ /* 0x0001e80000100a00 */
[----:B0-----:R-:W3:Y:S04]  /*2f380*/  LDL.LU.64 R8, [R1+0xd30] ;  /* 0x000d300001087983 */ /* 0x001ee80000300a00 */
[----:B------:R-:W3:Y:S04]  /*2f390*/  LDL.LU.64 R10, [R1+0xd38] ;  /* 0x000d3800010a7983 */ /* 0x000ee80000300a00 */
[----:B------:R-:W-:Y:S04]  /*2f3a0*/  STL.64 [R1+0x390], R36 ;  /* 0x0003902401007387 */ /* 0x000fe80000100a00 */
[----:B------:R0:W-:Y:S04]  /*2f3b0*/  STL.64 [R1+0x398], R38 ;  /* 0x0003982601007387 */ /* 0x0001e80000100a00 */
[----:B0-----:R-:W3:Y:S04]  /*2f3c0*/  LDL.LU R39, [R1+0x3148] ;  /* 0x0031480001277983 */ /* 0x001ee80000300800 */
[----:B------:R-:W3:Y:S04]  /*2f3d0*/  LDL.LU.64 R36, [R1+0x3140] ;  /* 0x0031400001247983 */ /* 0x000ee80000300a00 */
[----:B------:R-:W3:Y:S01]  /*2f3e0*/  LDL.64 R56, [R1+0xd0] ;  /* 0x0000d00001387983 */ /* 0x000ee20000100a00 */
[----:B------:R-:W0:Y:S02]  /*2f3f0*/  S2R R59, SR_TID.X ;  /* 0x00000000003b7919 */ /* 0x000e240000002100 */
[----:B0-----:R-:W-:-:S05]  /*2f400*/  IMAD.SHL.U32 R59, R59, 0x2, RZ ;  /* 0x000000023b3b7824 */ /* 0x001fca00078e00ff */
[----:B----4-:R-:W-:Y:S01]  /*2f410*/  LOP3.LUT R0, R58, 0x10, R59, 0x78, !PT ;  /* 0x000000103a007812 */ /* 0x010fe200078e783b */
[C---:B--2---:R-:W-:Y:S08]  /*2f420*/  HMMA.16816.F32.BF16 R4, R44.reuse, R32, R4 ;  /* 0x000000202c04723c */ /* 0x044ff00000041804 */
[C---:B---3--:R-:W-:Y:S01]  /*2f430*/  HMMA.16816.F32.BF16 R8, R44.reuse, R36, R8 ;  /* 0x000000242c08723c */ /* 0x048fe20000041808 */
[----:B------:R-:W-:Y:S04]  /*2f440*/  STL.64 [R1+0x3138], R56 ;  /* 0x0031383801007387 */ /* 0x000fe80000100a00 */
[----:B------:R-:W-:Y:S04]  /*2f450*/  STL.64 [R1+0x30f8], R42 ;  /* 0x0030f82a01007387 */ /* 0x000fe80000100a00 */
[----:B------:R-:W-:Y:S04]  /*2f460*/  STL.64 [R1+0x30f0], R40 ;  /* 0x0030f02801007387 */ /* 0x000fe80000100a00 */
[----:B------:R-:W-:Y:S04]  /*2f470*/  STL [R1+0x3118], R39 ;  /* 0x0031182701007387 */ /* 0x000fe80000100800 */
[----:B------:R-:W-:Y:S04]  /*2f480*/  STL.64 [R1+0x3110], R36 ;  /* 0x0031102401007387 */ /* 0x000fe80000100a00 */
[----:B------:R-:W-:Y:S04]  /*2f490*/  STL.64 [R1+0x380], R8 ;  /* 0x0003800801007387 */ /* 0x000fe80000100a00 */
[----:B------:R-:W-:Y:S04]  /*2f4a0*/  STL.64 [R1+0x388], R10 ;  /* 0x0003880a01007387 */ /* 0x000fe80000100a00 */
[----:B------:R-:W-:Y:S04]  /*2f4b0*/  STL.64 [R1+0x3130], R34 ;  /* 0x0031302201007387 */ /* 0x000fe80000100a00 */
[----:B------:R0:W-:Y:S02]  /*2f4c0*/  STL.64 [R1+0x3128], R32 ;  /* 0x0031282001007387 */ /* 0x0001e40000100a00 */
[C---:B0-----:R-:W-:Y:S08]  /*2f4d0*/  HMMA.16816.F32.BF16 R32, R44.reuse, R28, R52 ;  /* 0x0000001c2c20723c */ /* 0x041ff00000041834 */
[----:B------:R-:W-:Y:S01]  /*2f4e0*/  HMMA.16816.F32.BF16 R8, R44, R24, R48 ;  /* 0x000000182c08723c */ /* 0x000fe20000041830 */
[----:B------:R-:W-:Y:S04]  /*2f4f0*/  STL.64 [R1+0x370], R4 ;  /* 0x0003700401007387 */ /* 0x000fe80000100a00 */
[----:B------:R0:W-:Y:S06]  /*2f500*/  STL.64 [R1+0x378], R6 ;  /* 0x0003780601007387 */ /* 0x0001ec0000100a00 */
[----:B------:R1:W-:Y:S04]  /*2f510*/  STL.64 [R1+0x360], R32 ;  /* 0x0003602001007387 */ /* 0x0003e80000100a00 */
[----:B------:R2:W-:Y:S04]  /*2f520*/  STL.64 [R1+0x368], R34 ;  /* 0x0003682201007387 */ /* 0x0005e80000100a00 */
[----:B------:R-:W3:Y:S04]  /*2f530*/  LDL.LU.64 R56, [R1+0xa90] ;  /* 0x000a900001387983 */ /* 0x000ee80000300a00 */
[----:B------:R-:W-:Y:S04]  /*2f540*/  STL.64 [R1+0x350], R8 ;  /* 0x0003500801007387 */ /* 0x000fe80000100a00 */
[----:B------:R-:W-:Y:S04]  /*2f550*/  STL.64 [R1+0x358], R10 ;  /* 0x0003580a01007387 */ /* 0x000fe80000100a00 */
[----:B------:R-:W3:Y:S01]  /*2f560*/  LDL.LU.64 R58, [R1+0xa98] ;  /* 0x000a9800013a7983 */ /* 0x000ee20000300a00 */
[----:B------:R-:W-:-:S04]  /*2f570*/  LOP3.LUT R0, R0, 0x800, R61, 0xf8, !PT ;  /* 0x0000080000007812 */ /* 0x000fc800078ef83d */
[----:B------:R-:W-:Y:S01]  /*2f580*/  LOP3.LUT R0, R0, 0x60, RZ, 0x3c, !PT ;  /* 0x0000006000007812 */ /* 0x000fe200078e3cff */
[----:B0-----:R-:W-:Y:S04]  /*2f590*/  HMMA.16816.F32.BF16 R4, R44, R16, R12 ;  /* 0x000000102c04723c */ /* 0x001fe8000004180c */
[----:B------:R-:W0:-:S15]  /*2f5a0*/  LDSM.16.MT88.4 R12, [R0+UR5] ;  /* 0x00000005000c783b */ /* 0x000e1e0008004200 */
[----:B------:R4:W-:Y:S04]  /*2f5b0*/  STL.64 [R1+0x340], R4 ;  /* 0x0003400401007387 */ /* 0x0009e80000100a00 */
[----:B------:R0:W-:Y:S04]  /*2f5c0*/  STL.64 [R1+0x348], R6 ;  /* 0x0003480601007387 */ /* 0x0001e80000100a00 */
[----:B-1----:R-:W3:Y:S04]  /*2f5d0*/  LDL.LU.64 R32, [R1+0xa10] ;  /* 0x000a100001207983 */ /* 0x002ee80000300a00 */
[----:B--2---:R-:W2:Y:S04]  /*2f5e0*/  LDL.LU.64 R34, [R1+0xa18] ;  /* 0x000a180001227983 */ /* 0x004ea80000300a00 */
[----:B------:R-:W2:Y:S04]  /*2f5f0*/  LDL.LU.64 R36, [R1+0x990] ;  /* 0x0009900001247983 */ /* 0x000ea80000300a00 */
[----:B------:R-:W2:Y:S04]  /*2f600*/  LDL.LU.64 R38, [R1+0x998] ;  /* 0x0009980001267983 */ /* 0x000ea80000300a00 */
[----:B----4-:R-:W4:Y:S04]  /*2f610*/  LDL.LU.64 R4, [R1+0x920] ;  /* 0x0009200001047983 */ /* 0x010f280000300a00 */
[----:B0-----:R-:W4:Y:S04]  /*2f620*/  LDL.LU.64 R6, [R1+0x928] ;  /* 0x0009280001067983 */ /* 0x001f280000300a00 */
[----:B------:R-:W2:Y:S04]  /*2f630*/  LDL.LU.64 R40, [R1+0x650] ;  /* 0x0006500001287983 */ /* 0x000ea80000300a00 */
[----:B------:R-:W2:Y:S04]  /*2f640*/  LDL.LU.64 R42, [R1+0x658] ;  /* 0x00065800012a7983 */ /* 0x000ea80000300a00 */
[----:B------:R-:W2:Y:S04]  /*2f650*/  LDL.LU.64 R8, [R1+0x640] ;  /* 0x0006400001087983 */ /* 0x000ea80000300a00 */
[----:B------:R-:W2:Y:S04]  /*2f660*/  LDL.LU.64 R10, [R1+0x648] ;  /* 0x00064800010a7983 */ /* 0x000ea80000300a00 */
[----:B------:R-:W-:Y:S04]  /*2f670*/  STL.64 [R1+0x3038], R14 ;  /* 0x0030380e01007387 */ /* 0x000fe80000100a00 */
[----:B------:R-:W-:Y:S04]  /*2f680*/  STL.64 [R1+0x3030], R12 ;  /* 0x0030300c01007387 */ /* 0x000fe80000100a00 */
[----:B------:R-:W2:Y:S04]  /*2f690*/  LDL.LU.64 R52, [R1+0x630] ;  /* 0x0006300001347983 */ /* 0x000ea80000300a00 */
[----:B------:R-:W2:Y:S04]  /*2f6a0*/  LDL.LU.64 R54, [R1+0x638] ;  /* 0x0006380001367983 */ /* 0x000ea80000300a00 */
[----:B------:R-:W2:Y:S04]  /*2f6b0*/  LDL.LU.64 R48, [R1+0x8c0] ;  /* 0x0008c00001307983 */ /* 0x000ea80000300a00 */
[----:B------:R-:W2:Y:S01]  /*2f6c0*/  LDL.LU.64 R50, [R1+0x8c8] ;  /* 0x0008c80001327983 */ /* 0x000ea20000300a00 */
[----:B---3--:R-:W-:-:S15]  /*2f6d0*/  HMMA.16816.F32.BF16 R56, R44, R20, R56 ;  /* 0x000000142c38723c */ /* 0x008fde0000041838 */
[----:B------:R-:W-:-:S04]  /*2f6e0*/  NOP ;  /* 0x0000000000007918 */ /* 0x000fc80000000000 */
[----:B------:R0:W-:Y:S04]  /*2f6f0*/  STL.64 [R1+0x330], R56 ;  /* 0x0003303801007387 */ /* 0x0001e80000100a00 */
[----:B------:R-:W-:Y:S04]  /*2f700*/  STL.64 [R1+0x338], R58 ;  /* 0x0003383a01007387 */ /* 0x000fe80000100a00 */
[----:B0-----:R-:W2:Y:S01]  /*2f710*/  LDL.LU.64 R56, [R1+0x3138] ;  /* 0x0031380001387983 */ /* 0x001ea20000300a00 */
[----:B------:R-:W-:Y:S02]  /*2f720*/  IMAD.MOV.U32 R12, RZ, RZ, R3 ;  /* 0x000000ffff0c7224 */ /* 0x000fe400078e0003 */
[----:B------:R-:W-:Y:S01]  /*2f730*/  IMAD.MOV.U32 R13, RZ, RZ, R2 ;  /* 0x000000ffff0d7224 */ /* 0x000fe200078e0002 */
[----:B--2---:R-:W-:Y:S01]  /*2f740*/  HMMA.16816.F32.BF16 R32, R44, R56, R32 ;  /* 0x000000382c20723c */ /* 0x004fe20000041820 */
[----:B------:R-:W-:-:S02]  /*2f750*/  IMAD.MOV.U32 R3, RZ, RZ, R56 ;  /* 0x000000ffff037224 */ /* 0x000fc400078e0038 */
[----:B------:R-:W-:-:S15]  /*2f760*/  IMAD.MOV.U32 R2, RZ, RZ, R57 ;  /* 0x000000ffff027224 */ /* 0x000fde00078e0039 */
[----:B------:R-:W-:Y:S01]  /*2f770*/  NOP ;  /* 0x0000000000007918 */ /* 0x000fe20000000000 */
[----:B------:R-:W-:Y:S04]  /*2f780*/  STL.64 [R1+0x680], R32 ;  /* 0x0006802001007387 */ /* 0x000fe80000100a00 */
[----:B------:R0:W-:Y:S04]  /*2f790*/  STL.64 [R1+0x688], R34 ;  /* 0x0006882201007387 */ /* 0x0001e80000100a00 */
[----:B0-----:R-:W2:Y:S04]  /*2f7a0*/  LDL.LU.64 R34, [R1+0x3130] ;  /* 0x0031300001227983 */ /* 0x001ea80000300a00 */
[----:B------:R-:W3:Y:S04]  /*2f7b0*/  LDL.LU.64 R32, [R1+0x3128] ;  /* 0x0031280001207983 */ /* 0x000ee80000300a00 */
[----:B------:R-:W2:Y:S02]  /*2f7c0*/  LDL.LU.64 R56, [R1+0x3120] ;  /* 0x0031200001387983 */ /* 0x000ea40000300a00 */
[----:B--2---:R-:W-:Y:S01]  /*2f7d0*/  HMMA.16816.F32.BF16 R36, R44, R56, R36 ;  /* 0x000000382c24723c */ /* 0x004fe20000041824 */
[----:B------:R-:W-:-:S02]  /*2f7e0*/  IMAD.MOV.U32 R15, RZ, RZ, R56 ;  /* 0x000000ffff0f7224 */ /* 0x000fc400078e0038 */
[----:B------:R-:W-:-:S15]  /*2f7f0*/  IMAD.MOV.U32 R14, RZ, RZ, R57 ;  /* 0x000000ffff0e7224 */ /* 0x000fde00078e0039 */
[----:B------:R-:W-:Y:S01]  /*2f800*/  NOP ;  /* 0x0000000000007918 */ /* 0x000fe20000000000 */
[----:B------:R-:W-:Y:S04]  /*2f810*/  STL.64 [R1+0x670], R36 ;  /* 0x0006702401007387 */ /* 0x000fe80000100a00 */
[----:B------:R0:W-:Y:S04]  /*2f820*/  STL.64 [R1+0x678], R38 ;  /* 0x0006782601007387 */ /* 0x0001e80000100a00 */
[----:B0-----:R-:W2:Y:S04]  /*2f830*/  LDL.LU R39, [R1+0x3118] ;  /* 0x0031180001277983 */ /* 0x001ea80000300800 */
[----:B------:R-:W2:Y:S04]  /*2f840*/  LDL.LU.64 R36, [R1+0x3110] ;  /* 0x0031100001247983 */ /* 0x000ea80000300a00 */
[----:B------:R-:W4:Y:S02]  /*2f850*/  LDL.LU.64 R56, [R1+0x3108] ;  /* 0x0031080001387983 */ /* 0x000f240000300a00 */
[----:B----4-:R-:W-:Y:S02]  /*2f860*/  HMMA.16816.F32.BF16 R56, R44, R56, R4 ;  /* 0x000000382c38723c */ /* 0x010fe40000041804 */
[----:B------:R-:W4:-:S15]  /*2f870*/  LDL.LU.64 R4, [R1+0x3100] ;  /* 0x0031000001047983 */ /* 0x000f1e0000300a00 */
[----:B------:R-:W-:Y:S02]  /*2f880*/  NOP ;  /* 0x0000000000007918 */ /* 0x000fe40000000000 */
[----:B------:R0:W-:Y:S04]  /*2f890*/  STL.64 [R1+0x660], R56 ;  /* 0x0006603801007387 */ /* 0x0001e80000100a00 */
[----:B------:R1:W-:Y:S04]  /*2f8a0*/  STL.64 [R1+0x668], R58 ;  /* 0x0006683a01007387 */ /* 0x0003e80000100a00 */
[----:B0-----:R-:W2:Y:S04]  /*2f8b0*/  LDL.LU.64 R56, [R1+0x250] ;  /* 0x0002500001387983 */ /* 0x001ea80000300a00 */
[----:B-1----:R-:W2:Y:S01]  /*2f8c0*/  LDL.LU.64 R58, [R1+0x258] ;  /* 0x00025800013a7983 */ /* 0x002ea20000300a00 */
[----:B----4-:R-:W-:Y:S03]  /*2f8d0*/  HMMA.16816.F32.BF16 R4, R44, R4, R40 ;  /* 0x000000042c04723c */ /* 0x010fe60000041828 */
[----:B------:R-:W4:Y:S04]  /*2f8e0*/  LDL.LU.64 R42, [R1+0x30f8] ;  /* 0x0030f800012a7983 */ /* 0x000f280000300a00 */
[----:B------:R-:W2:-:S12]  /*2f8f0*/  LDL.LU.64 R40, [R1+0x30f0] ;  /* 0x0030f00001287983 */ /* 0x000e980000300a00 */
[----:B------:R0:W-:Y:S04]  /*2f900*/  STL.64 [R1+0x650], R4 ;  /* 0x0006500401007387 */ /* 0x0001e80000100a00 */
[----:B------:R-:W-:Y:S04]  /*2f910*/  STL.64 [R1+0x658], R6 ;  /* 0x0006580601007387 */ /* 0x000fe80000100a00 */
[----:B0-----:R-:W2:Y:S01]  /*2f920*/  LDL.LU.64 R4, [R1+0x30e8] ;  /* 0x0030e80001047983 */ /* 0x001ea20000300a00 */
[C---:B------:R-:W-:Y:S08]  /*2f930*/  HMMA.16816.F32.BF16 R52, R44.reuse, R12, R52 ;  /* 0x0000000c2c34723c */ /* 0x040ff00000041834 */
        /* <DEDUP_REMOVED lines=8> */
[----:B------:R-:W2:Y:S04]  /*2f9c0*/  LDL.LU.64 R6, [R1+0x30d0] ;  /* 0x0030d00001067983 */ /* 0x000ea80000300a00 */
[----:B------:R-:W2:Y:S04]  /*2f9d0*/  LDL.LU.64 R4, [R1+0x30c8] ;  /* 0x0030c80001047983 */ /* 0x000ea80000300a00 */
[----:B------:R0:W-:Y:S04]  /*2f9e0*/  STL.64 [R1+0x630], R52 ;  /* 0x0006303401007387 */ /* 0x0001e80000100a00 */
[----:B------:R-:W-:Y:S04]  /*2f9f0*/  STL.64 [R1+0x638], R54 ;  /* 0x0006383601007387 */ /* 0x000fe80000100a00 */
[----:B0-----:R-:W2:Y:S04]  /*2fa00*/  LDL.LU.64 R52, [R1+0x30c0] ;  /* 0x0030c00001347983 */ /* 0x001ea80000300a00 */
[----:B------:R-:W-:Y:S01]  /*2fa10*/  STL.64 [R1+0x3048], R12 ;  /* 0x0030480c01007387 */ /* 0x000fe20000100a00 */
[----:B--2---:R-:W-:-:S15]  /*2fa20*/  HMMA.16816.F32.BF16 R48, R44, R52, R48 ;  /* 0x000000342c30723c */ /* 0x004fde0000041830 */
[----:B------:R-:W-:-:S04]  /*2fa30*/  NOP ;  /* 0x0000000000007918 */ /* 0x000fc80000000000 */
[----:B------:R-:W-:Y:S04]  /*2fa40*/  STL.64 [R1+0x620], R48 ;  /* 0x0006203001007387 */ /* 0x000fe80000100a00 */
[----:B------:R0:W-:Y:S04]  /*2fa50*/  STL.64 [R1+0x628], R50 ;  /* 0x0006283201007387 */ /* 0x0001e80000100a00 */
[----:B0-----:R-:W2:Y:S04]  /*2fa60*/  LDL.LU.64 R50, [R1+0x30b8] ;  /* 0x0030b80001327983 */ /* 0x001ea80000300a00 */
[----:B------:R-:W2:Y:S04]  /*2fa70*/  LDL.LU.64 R48, [R1+0x30b0] ;  /* 0x0030b00001307983 */ /* 0x000ea80000300a00 */
[----:B------:R0:W-:Y:S04]  /*2fa80*/  STL.64 [R1+0x3040], R52 ;  /* 0x0030403401007387 */ /* 0x0001e80000100a00 */
[----:B0-----:R-:W2:Y:S04]  /*2fa90*/  LDL.LU.64 R52, [R1+0x8b0] ;  /* 0x0008b00001347983 */ /* 0x001ea80000300a00 */
[----:B------:R-:W2:Y:S01]  /*2faa0*/  LDL.LU.64 R54, [R1+0x8b8] ;  /* 0x0008b80001367983 */ /* 0x000ea20000300a00 */
[----:B------:R-:W-:-:S02]  /*2fab0*/  IMAD.MOV.U32 R12, RZ, RZ, R38 ;  /* 0x000000ffff0c7224 */ /* 0x000fc400078e0026 */
[----:B------:R-:W-:Y:S01]  /*2fac0*/  IMAD.MOV.U32 R13, RZ, RZ, R22 ;  /* 0x000000ffff0d7224 */ /* 0x000fe200078e0016 */
[----:B------:R-:W-:Y:S04]  /*2fad0*/  STL.64 [R1+0x3058], R6 ;  /* 0x0030580601007387 */ /* 0x000fe80000100a00 */
[----:B------:R-:W-:Y:S01]  /*2fae0*/  STL.64 [R1+0x3050], R4 ;  /* 0x0030500401007387 */ /* 0x000fe20000100a00 */
[----:B--2---:R-:W-:-:S15]  /*2faf0*/  HMMA.16816.F32.BF16 R52, R44, R4, R52 ;  /* 0x000000042c34723c */ /* 0x004fde0000041834 */
[----:B------:R-:W-:-:S04]  /*2fb00*/  NOP ;  /* 0x0000000000007918 */ /* 0x000fc80000000000 */
[----:B------:R-:W-:Y:S04]  /*2fb10*/  STL.64 [R1+0x610], R52 ;  /* 0x0006103401007387 */ /* 0x000fe80000100a00 */
[----:B------:R-:W-:Y:S04]  /*2fb20*/  STL.64 [R1+0x618], R54 ;  /* 0x0006183601007387 */ /* 0x000fe80000100a00 */
[----:B------:R0:W-:Y:S04]  /*2fb30*/  STL.64 [R1+0x3060], R12 ;  /* 0x0030600c01007387 */ /* 0x0001e80000100a00 */
[----:B0-----:R-:W2:Y:S01]  /*2fb40*/  LDL.LU.64 R12, [R1+0xa0] ;  /* 0x0000a000010c7983 */ /* 0x001ea20000300a00 */
[----:B------:R-:W-:Y:S03]  /*2fb50*/  HMMA.16816.F32.BF16 R4, R44, R8, R56 ;  /* 0x000000082c04723c */ /* 0x000fe60000041838 */
[----:B--2---:R0:W-:Y:S04]  /*2fb60*/  STL.64 [R1+0x3078], R12 ;  /* 0x0030780c01007387 */ /* 0x0041e80000100a00 */
[----:B0-----:R-:W2:Y:S04]  /*2fb70*/  LDL.64 R12, [R1+0xb0] ;  /* 0x0000b000010c7983 */ /* 0x001ea80000100a00 */
[----:B--2---:R0:W-:Y:S08]  /*2fb80*/  STL.64 [R1+0x3090], R12 ;  /* 0x0030900c01007387 */ /* 0x0041f00000100a00 */
[----:B------:R1:W-:Y:S04]  /*2fb90*/  STL.64 [R1+0x320], R4 ;  /* 0x0003200401007387 */ /* 0x0003e80000100a00 */
[----:B------:R2:W-:Y:S04]  /*2fba0*/  STL.64 [R1+0x328], R6 ;  /* 0x0003280601007387 */ /* 0x0005e80000100a00 */
[----:B------:R-:W3:Y:S04]  /*2fbb0*/  LDL.LU.64 R56, [R1+0xc70] ;  /* 0x000c700001387983 */ /* 0x000ee80000300a00 */
[----:B------:R-:W3:Y:S04]  /*2fbc0*/  LDL.LU.64 R58, [R1+0xc78] ;  /* 0x000c7800013a7983 */ /* 0x000ee80000300a00 */
[----:B------:R-:W3:Y:S04]  /*2fbd0*/  LDL.LU.64 R52, [R1+0xc00] ;  /* 0x000c000001347983 */ /* 0x000ee80000300a00 */
[----:B------:R-:W3:Y:S04]  /*2fbe0*/  LDL.LU.64 R54, [R1+0xc08] ;  /* 0x000c080001367983 */ /* 0x000ee80000300a00 */
[----:B------:R-:W3:Y:S04]  /*2fbf0*/  LDL.LU.64 R44, [R1+0xb80] ;  /* 0x000b8000012c7983 */ /* 0x000ee80000300a00 */
[----:B------:R-:W3:Y:S01]  /*2fc00*/  LDL.LU.64 R46, [R1+0xb88] ;  /* 0x000b8800012e7983 */ /* 0x000ee20000300a00 */
[----:B0-----:R-:W-:-:S02]  /*2fc10*/  IMAD.MOV.U32 R12, RZ, RZ, R15 ;  /* 0x000000ffff0c7224 */ /* 0x001fc400078e000f */
[----:B------:R-:W-:Y:S01]  /*2fc20*/  IMAD.MOV.U32 R13, RZ, RZ, R14 ;  /* 0x000000ffff0d7224 */ /* 0x000fe200078e000e */
[----:B-1----:R-:W3:Y:S04]  /*2fc30*/  LDL.LU.64 R4, [R1+0xac0] ;  /* 0x000ac00001047983 */ /* 0x002ee80000300a00 */
[----:B--2---:R-:W2:Y:S04]  /*2fc40*/  LDL.LU.64 R6, [R1+0xac8] ;  /* 0x000ac80001067983 */ /* 0x004ea80000300a00 */
[----:B------:R0:W-:Y:S04]  /*2fc50*/  STL.64 [R1+0x30a8], R12 ;  /* 0x0030a80c01007387 */ /* 0x0001e80000100a00 */
[----:B0-----:R-:W2:Y:S04]  /*2fc60*/  LDL.LU.64 R12, [R1+0xcf0] ;  /* 0x000cf000010c7983 */ /* 0x001ea80000300a00 */
[----:B------:R-:W2:Y:S04]  /*2fc70*/  LDL.LU.64 R14, [R1+0xcf8] ;  /* 0x000cf800010e7983 */ /* 0x000ea80000300a00 */
[----:B------:R-:W-:Y:S04]  /*2fc80*/  STL.64 [R1+0x3070], R10 ;  /* 0x0030700a01007387 */ /* 0x000fe80000100a00 */
[----:B------:R0:W-:Y:S04]  /*2fc90*/  STL.64 [R1+0x3068], R8 ;  /* 0x0030680801007387 */ /* 0x0001e80000100a00 */
[----:B0-----:R-:W2:Y:S04]  /*2fca0*/  LDL.LU.64 R8, [R1+0xd70] ;  /* 0x000d700001087983 */ /* 0x001ea80000300a00 */
[----:B------:R-:W2:Y:S04]  /*2fcb0*/  LDL.LU.64 R10, [R1+0xd78] ;  /* 0x000d7800010a7983 */ /* 0x000ea80000300a00 */
[----:B----4-:R-:W-:Y:S04]  /*2fcc0*/  STL.64 [R1+0x3088], R42 ;  /* 0x0030882a01007387 */ /* 0x010fe80000100a00 */
[----:B------:R-:W-:Y:S01]  /*2fcd0*/  STL.64 [R1+0x3080], R40 ;  /* 0x0030802801007387 */ /* 0x000fe20000100a00 */
[----:B--2---:R-:W-:-:S15]  /*2fce0*/  HMMA.16816.F32.BF16 R8, R48, R40, R8 ;  /* 0x000000283008723c */ /* 0x004fde0000041808 */
[----:B------:R-:W-:-:S04]  /*2fcf0*/  NOP ;  /* 0x0000000000007918 */ /* 0x000fc80000000000 */
[----:B------:R-:W-:Y:S04]  /*2fd00*/  STL.64 [R1+0x560], R8 ;  /* 0x0005600801007387 */ /* 0x000fe80000100a00 */
[----:B------:R0:W-:Y:S02]  /*2fd10*/  STL.64 [R1+0x568], R10 ;  /* 0x0005680a01007387 */ /* 0x0001e40000100a00 */
[----:B0-----:R-:W-:-:S15]  /*2fd20*/  HMMA.16816.F32.BF16 R8, R48, R36, R12 ;  /* 0x000000243008723c */ /* 0x001fde000004180c */
[----:B------:R-:W-:-:S04]  /*2fd30*/  NOP ;  /* 0x0000000000007918 */ /* 0x000fc80000000000 */
[----:B------:R-:W-:Y:S04]  /*2fd40*/  STL.64 [R1+0x550], R8 ;  /* 0x0005500801007387 */ /* 0x000fe80000100a00 */
[----:B------:R3:W-:Y:S01]  /*2fd50*/  STL [R1+0x558], R10 ;  /* 0x0005580a01007387 */ /* 0x0007e20000100800 */
[----:B------:R-:W-:Y:S02]  /*2fd60*/  IMAD.MOV.U32 R61, RZ, RZ, R11 ;  /* 0x000000ffff3d7224 */ /* 0x000fe400078e000b */
[C---:B---3--:R-:W-:Y:S01]  /*2fd70*/  HMMA.16816.F32.BF16 R8, R48.reuse, R32, R56 ;  /* 0x000000203008723c */ /* 0x048fe20000041838 */
[----:B------:R-:W-:Y:S04]  /*2fd80*/  STL [R1+0x30a0], R39 ;  /* 0x0030a02701007387 */ /* 0x000fe80000100800 */
[----:B------:R-:W-:Y:S04]  /*2fd90*/  STL.64 [R1+0x3098], R36 ;  /* 0x0030982401007387 */ /* 0x000fe80000100a00 */
[----:B------:R-:W-:Y:S04]  /*2fda0*/  STL.64 [R1+0x3028], R34 ;  /* 0x0030282201007387 */ /* 0x000fe80000100a00 */
[----:B------:R-:W-:Y:S01]  /*2fdb0*/  STL.64 [R1+0x3020], R32 ;  /* 0x0030202001007387 */ /* 0x000fe20000100a00 */
[C---:B------:R-:W-:Y:S05]  /*2fdc0*/  HMMA.16816.F32.BF16 R12, R48.reuse, R28, R52 ;  /* 0x0000001c300c723c */ /* 0x040fea0000041834 */
[----:B------:R-:W-:Y:S04]  /*2fdd0*/  STL.64 [R1+0x540], R8 ;  /* 0x0005400801007387 */ /* 0x000fe80000100a00 */
[----:B------:R0:W-:Y:S02]  /*2fde0*/  STL.64 [R1+0x548], R10 ;  /* 0x0005480a01007387 */ /* 0x0001e40000100a00 */
[C---:B0-----:R-:W-:Y:S08]  /*2fdf0*/  HMMA.16816.F32.BF16 R8, R48.reuse, R24, R44 ;  /* 0x000000183008723c */ /* 0x041ff0000004182c */
[----:B------:R0:W-:Y:S04]  /*2fe00*/  STL.64 [R1+0x530], R12 ;  /* 0x0005300c01007387 */ /* 0x0001e80000100a00 */
[----:B------:R1:W-:Y:S04]  /*2fe10*/  STL.64 [R1+0x538], R14 ;  /* 0x0005380e01007387 */ /* 0x0003e80000100a00 */
[----:B------:R-:W2:Y:S01]  /*2fe20*/  LDL.LU.64 R56, [R1+0xa50] ;  /* 0x000a500001387983 */ /* 0x000ea20000300a00 */
[----:B------:R-:W-:Y:S03]  /*2fe30*/  HMMA.16816.F32.BF16 R4, R48, R16, R4 ;  /* 0x000000103004723c */ /* 0x000fe60000041804 */
[----:B------:R-:W3:Y:S04]  /*2fe40*/  LDSM.16.MT88.4 R44, [R0+UR5+0x80] ;  /* 0x00008005002c783b */ /* 0x000ee80008004200 */
[----:B------:R4:W-:Y:S04]  /*2fe50*/  STL.64 [R1+0x520], R8 ;  /* 0x0005200801007387 */ /* 0x0009e80000100a00 */
[----:B------:R0:W-:Y:S04]  /*2fe60*/  STL.64 [R1+0x528], R10 ;  /* 0x0005280a01007387 */ /* 0x0001e80000100a00 */
[----:B------:R-:W2:Y:S04]  /*2fe70*/  LDL.LU.64 R58, [R1+0xa58] ;  /* 0x000a5800013a7983 */ /* 0x000ea80000300a00 */
[----:B------:R1:W-:Y:S04]  /*2fe80*/  STL.64 [R1+0x510], R4 ;  /* 0x0005100401007387 */ /* 0x0003e80000100a00 */
[----:B------:R3:W-:Y:S04]  /*2fe90*/  STL.64 [R1+0x518], R6 ;  /* 0x0005180601007387 */ /* 0x0007e80000100a00 */
[----:B0-----:R-:W2:Y:S04]  /*2fea0*/  LDL.LU.64 R12, [R1+0x9d0] ;  /* 0x0009d000010c7983 */ /* 0x001ea80000300a00 */
[----:B-1----:R-:W2:Y:S04]  /*2feb0*/  LDL.LU.64 R14, [R1+0x9d8] ;  /* 0x0009d800010e7983 */ /* 0x002ea80000300a00 */
[----:B------:R-:W2:Y:S04]  /*2fec0*/  LDL.LU.64 R36, [R1+0x960] ;  /* 0x0009600001247983 */ /* 0x000ea80000300a00 */
[----:B------:R-:W2:Y:S04]  /*2fed0*/  LDL.LU.64 R38, [R1+0x968] ;  /* 0x0009680001267983 */ /* 0x000ea80000300a00 */
[----:B------:R-:W2:Y:S04]  /*2fee0*/  LDL.LU.64 R40, [R1+0x2c0] ;  /* 0x0002c00001287983 */ /* 0x000ea80000300a00 */
[----:B------:R-:W2:Y:S04]  /*2fef0*/  LDL.LU.64 R42, [R1+0x2c8] ;  /* 0x0002c800012a7983 */ /* 0x000ea80000300a00 */
[----:B----4-:R-:W4:Y:S04]  /*2ff00*/  LDL.LU.64 R8, [R1+0x2b0] ;  /* 0x0002b00001087983 */ /* 0x010f280000300a00 */
[----:B------:R-:W4:Y:S04]  /*2ff10*/  LDL.LU.64 R10, [R1+0x2b8] ;  /* 0x0002b800010a7983 */ /* 0x000f280000300a00 */
[----:B------:R-:W4:Y:S04]  /*2ff20*/  LDL.LU.64 R4, [R1+0x2a0] ;  /* 0x0002a00001047983 */ /* 0x000f280000300a00 */
[----:B---3--:R-:W3:Y:S04]  /*2ff30*/  LDL.LU.64 R6, [R1+0x2a8] ;  /* 0x0002a80001067983 */ /* 0x008ee80000300a00 */
[----:B------:R-:W3:Y:S04]  /*2ff40*/  LDL.LU.64 R52, [R1+0x290] ;  /* 0x0002900001347983 */ /* 0x000ee80000300a00 */
[----:B------:R-:W3:Y:S01]  /*2ff50*/  LDL.LU.64 R54, [R1+0x298] ;  /* 0x0002980001367983 */ /* 0x000ee20000300a00 */
[----:B------:R-:W-:-:S02]  /*2ff60*/  IMAD.MOV.U32 R32, RZ, RZ, R3 ;  /* 0x000000ffff207224 */ /* 0x000fc400078e0003 */
[----:B------:R-:W-:Y:S01]  /*2ff70*/  IMAD.MOV.U32 R33, RZ, RZ, R2 ;  /* 0x000000ffff217224 */ /* 0x000fe200078e0002 */
[----:B------:R-:W-:Y:S04]  /*2ff80*/  STL.64 [R1+0x2fa8], R46 ;  /* 0x002fa82e01007387 */ /* 0x000fe80000100a00 */
[----:B------:R0:W-:Y:S04]  /*2ff90*/  STL.64 [R1+0x2fa0], R44 ;  /* 0x002fa02c01007387 */ /* 0x0001e80000100a00 */
[----:B0-----:R-:W3:Y:S04]  /*2ffa0*/  LDL.LU.64 R44, [R1+0x280] ;  /* 0x00028000012c7983 */ /* 0x001ee80000300a00 */
[----:B------:R-:W3:Y:S01]  /*2ffb0*/  LDL.LU.64 R46, [R1+0x288] ;  /* 0x00028800012e7983 */ /* 0x000ee20000300a00 */
[C---:B--2---:R-:W-:Y:S08]  /*2ffc0*/  HMMA.16816.F32.BF16 R56, R48.reuse, R20, R56 ;  /* 0x000000143038723c */ /* 0x044ff00000041838 */
[C---:B------:R-:W-:Y:S11]  /*2ffd0*/  HMMA.16816.F32.BF16 R32, R48.reuse, R32, R12 ;  /* 0x000000203020723c */ /* 0x040ff6000004180c */
[----:B------:R0:W-:Y:S04]  /*2ffe0*/  STL.64 [R1+0x500], R56 ;  /* 0x0005003801007387 */ /* 0x0001e80000100a00 */
[----:B------:R1:W-:Y:S04]  /*2fff0*/  STL.64 [R1+0x508], R58 ;  /* 0x0005083a01007387 */ /* 0x0003e80000100a00 */
[----:B0-----:R-:W2:Y:S04]  /*30000*/  LDL.LU.64 R56, [R1+0x260] ;  /* 0x0002600001387983 */ /* 0x001ea80000300a00 */
[----:B-1----:R-:W2:Y:S04]  /*30010*/  LDL.LU.64 R58, [R1+0x268] ;  /* 0x00026800013a7983 */ /* 0x002ea80000300a00 */
[----:B------:R-:W2:Y:S04]  /*30020*/  LDL.LU.64 R12, [R1+0x30a8] ;  /* 0x0030a800010c7983 */ /* 0x000ea80000300a00 */
[----:B------:R0:W-:Y:S04]  /*30030*/  STL.64 [R1+0x4f0], R32 ;  /* 0x0004f02001007387 */ /* 0x0001e80000100a00 */
[----:B------:R1:W-:Y:S04]  /*30040*/  STL.64 [R1+0x4f8], R34 ;  /* 0x0004f82201007387 */ /* 0x0003e80000100a00 */
[----:B0-----:R-:W3:Y:S04]  /*30050*/  LDL.LU.64 R32, [R1+0x230] ;  /* 0x0002300001207983 */ /* 0x001ee80000300a00 */
[----:B-1----:R-:W3:Y:S01]  /*30060*/  LDL.LU.64 R34, [R1+0x238] ;  /* 0x0002380001227983 */ /* 0x002ee20000300a00 */
[----:B--2---:R-:W-:Y:S03]  /*30070*/  HMMA.16816.F32.BF16 R12, R48, R12, R36 ;  /* 0x0000000c300c723c */ /* 0x004fe60000041824 */
[----:B------:R-:W2:Y:S04]  /*30080*/  LDL.LU R39, [R1+0x30a0] ;  /* 0x0030a00001277983 */ /* 0x000ea80000300800 */
[----:B------:R-:W2:-:S12]  /*30090*/  LDL.LU.64 R36, [R1+0x3098] ;  /* 0x0030980001247983 */ /* 0x000e980000300a00 */
[----:B------:R0:W-:Y:S04]  /*300a0*/  STL.64 [R1+0x4e0], R12 ;  /* 0x0004e00c01007387 */ /* 0x0001e80000100a00 */
[----:B------:R-:W-:Y:S04]  /*300b0*/  STL.64 [R1+0x4e8], R14 ;  /* 0x0004e80e01007387 */ /* 0x000fe80000100a00 */
[----:B0-----:R-:W2:Y:S02]  /*300c0*/  LDL.LU.64 R12, [R1+0x3090] ;  /* 0x00309000010c7983 */ /* 0x001ea40000300a00 */
[----:B--2---:R-:W-:Y:S01]  /*300d0*/  HMMA.16816.F32.BF16 R40, R48, R12, R40 ;  /* 0x0000000c3028723c */ /* 0x004fe20000041828 */
[----:B------:R-:W-:Y:S01]  /*300e0*/  MOV R22, R12 ;  /* 0x0000000c00167202 */ /* 0x000fe20000000f00 */
[----:B------:R-:W-:-:S15]  /*300f0*/  IMAD.MOV.U32 R3, RZ, RZ, R13 ;  /* 0x000000ffff037224 */ /* 0x000fde00078e000d */
[----:B------:R-:W-:Y:S02]  /*30100*/  NOP ;  /* 0x0000000000007918 */ /* 0x000fe40000000000 */
[----:B------:R-:W-:Y:S04]  /*30110*/  STL.64 [R1+0x4d0], R40 ;  /* 0x0004d02801007387 */ /* 0x000fe80000100a00 */
[----:B------:R0:W-:Y:S04]  /*30120*/  STL.64 [R1+0x4d8], R42 ;  /* 0x0004d82a01007387 */ /* 0x0001e80000100a00 */
[----:B0-----:R-:W2:Y:S04]  /*30130*/  LDL.LU.64 R42, [R1+0x3088] ;  /* 0x00308800012a7983 */ /* 0x001ea80000300a00 */
[----:B------:R-:W2:Y:S04]  /*30140*/  LDL.LU.64 R40, [R1+0x3080] ;  /* 0x0030800001287983 */ /* 0x000ea80000300a00 */
[----:B------:R-:W4:Y:S02]  /*30150*/  LDL.LU.64 R12, [R1+0x3078] ;  /* 0x00307800010c7983 */ /* 0x000f240000300a00 */
[----:B----4-:R-:W-:Y:S01]  /*30160*/  HMMA.16816.F32.BF16 R8, R48, R12, R8 ;  /* 0x0000000c3008723c */ /* 0x010fe20000041808 */
[----:B------:R-:W-:-:S02]  /*30170*/  IMAD.MOV.U32 R2, RZ, RZ, R12 ;  /* 0x000000ffff027224 */ /* 0x000fc400078e000c */
[----:B------:R-:W-:-:S15]  /*30180*/  IMAD.MOV.U32 R0, RZ, RZ, R13 ;  /* 0x000000ffff007224 */ /* 0x000fde00078e000d */
[----:B------:R-:W-:Y:S01]  /*30190*/  NOP ;  /* 0x0000000000007918 */ /* 0x000fe20000000000 */
[----:B------:R-:W-:Y:S04]  /*301a0*/  STL.64 [R1+0x4c0], R8 ;  /* 0x0004c00801007387 */ /* 0x000fe80000100a00 */
[----:B------:R0:W-:Y:S04]  /*301b0*/  STL.64 [R1+0x4c8], R10 ;  /* 0x0004c80a01007387 */ /* 0x0001e80000100a00 */
[----:B0-----:R-:W4:Y:S04]  /*301c0*/  LDL.LU.64 R10, [R1+0x3070] ;  /* 0x00307000010a7983 */ /* 0x001f280000300a00 */
[----:B------:R-:W2:Y:S04]  /*301d0*/  LDL.LU.64 R8, [R1+0x3068] ;  /* 0x0030680001087983 */ /* 0x000ea80000300a00 */
[----:B------:R-:W3:Y:S02]  /*301e0*/  LDL.LU.64 R12, [R1+0x3060] ;  /* 0x00306000010c7983 */ /* 0x000ee40000300a00 */
[----:B---3--:R-:W-:Y:S02]  /*301f0*/  HMMA.16816.F32.BF16 R12, R48, R12, R4 ;  /* 0x0000000c300c723c */ /* 0x008fe40000041804 */
[----:B------:R-:W3:Y:S04]  /*30200*/  LDL.LU.64 R6, [R1+0x3058] ;  /* 0x0030580001067983 */ /* 0x000ee80000300a00 */
[----:B------:R-:W2:-:S13]  /*30210*/  LDL.LU.64 R4, [R1+0x3050] ;  /* 0x0030500001047983 */ /* 0x000e9a0000300a00 */
[----:B------:R0:W-:Y:S04]  /*30220*/  STL.64 [R1+0x4b0], R12 ;  /* 0x0004b00c01007387 */ /* 0x0001e80000100a00 */
[----:B------:R1:W-:Y:S04]  /*30230*/  STL.64 [R1+0x4b8], R14 ;  /* 0x0004b80e01007387 */ /* 0x0003e80000100a00 */
[----:B0-----:R-:W1:Y:S02]  /*30240*/  LDL.LU.64 R12, [R1+0x3048] ;  /* 0x00304800010c7983 */ /* 0x001e640000300a00 */
[----:B-1----:R-:W-:Y:S02]  /*30250*/  HMMA.16816.F32.BF16 R12, R48, R12, R52 ;  /* 0x0000000c300c723c */ /* 0x002fe40000041834 */
[----:B------:R-:W2:-:S15]  /*30260*/  LDL.LU.64 R52, [R1+0x3040] ;  /* 0x0030400001347983 */ /* 0x000e9e0000300a00 */
[----:B------:R-:W-:Y:S02]  /*30270*/  NOP ;  /* 0x0000000000007918 */ /* 0x000fe40000000000 */
[----:B------:R-:W-:Y:S04]  /*30280*/  STL.64 [R1+0x4a0], R12 ;  /* 0x0004a00c01007387 */ /* 0x000fe80000100a00 */
[----:B------:R0:W-:Y:S04]  /*30290*/  STL.64 [R1+0x4a8], R14 ;  /* 0x0004a80e01007387 */ /* 0x0001e80000100a00 */
[----:B0-----:R-:W3:Y:S04]  /*302a0*/  LDL.LU.64 R14, [R1+0x3038] ;  /* 0x00303800010e7983 */ /* 0x001ee80000300a00 */
[----:B------:R-:W3:Y:S01]  /*302b0*/  LDL.LU.64 R12, [R1+0x3030] ;  /* 0x00303000010c7983 */ /* 0x000ee20000300a00 */
[----:B--2---:R-:W-:-:S15]  /*302c0*/  HMMA.16816.F32.BF16 R44, R48, R52, R44 ;  /* 0x00000034302c723c */ /* 0x004fde000004182c */
[----:B------:R-:W-:-:S04]  /*302d0*/  NOP ;  /* 0x0000000000007918 */ /* 0x000fc80000000000 */
[----:B------:R0:W-:Y:S04]  /*302e0*/  STL.64 [R1+0x490], R44 ;  /* 0x0004902c01007387 */ /* 0x0001e80000100a00 */
[----:B------:R1:W-:Y:S04]  /*302f0*/  STL.64 [R1+0x498], R46 ;  /* 0x0004982e01007387 */ /* 0x0003e80000100a00 */
[----:B0-----:R-:W2:Y:S04]  /*30300*/  LDL.LU.64 R44, [R1+0xd90] ;  /* 0x000d9000012c7983 */ /* 0x001ea80000300a00 */
[----:B-1----:R-:W2:Y:S04]  /*30310*/  LDL.LU.64 R46, [R1+0xd98] ;  /* 0x000d9800012e7983 */ /* 0x002ea80000300a00 */
[----:B------:R0:W-:Y:S04]  /*30320*/  STL.64 [R1+0x2fd0], R52 ;  /* 0x002fd03401007387 */ /* 0x0001e80000100a00 */
[----:B---3--:R-:W-:Y:S04]  /*30330*/  STL.64 [R1+0x2fc8], R6 ;  /* 0x002fc80601007387 */ /* 0x008fe80000100a00 */
[----:B------:R1:W-:Y:S01]  /*30340*/  STL.64 [R1+0x2fc0], R4 ;  /* 0x002fc00401007387 */ /* 0x0003e20000100a00 */
[C---:B0-----:R-:W-:Y:S08]  /*30350*/  HMMA.16816.F32.BF16 R52, R48.reuse, R4, R56 ;  /* 0x000000043034723c */ /* 0x041ff00000041838 */
[----:B-1----:R-:W-:Y:S11]  /*30360*/  HMMA.16816.F32.BF16 R4, R48, R8, R32 ;  /* 0x000000083004723c */ /* 0x002ff60000041820 */
[----:B------:R-:W-:Y:S04]  /*30370*/  STL.64 [R1+0x480], R52 ;  /* 0x0004803401007387 */ /* 0x000fe80000100a00 */
[----:B------:R-:W-:Y:S04]  /*30380*/  STL.64 [R1+0x488], R54 ;  /* 0x0004883601007387 */ /* 0x000fe80000100a00 */
[----:B------:R-:W3:Y:S04]  /*30390*/  LDL.LU.64 R32, [R1+0xd10] ;  /* 0x000d100001207983 */ /* 0x000ee80000300a00 */
[----:B------:R-:W3:Y:S04]  /*303a0*/  LDL.LU.64 R34, [R1+0xd18] ;  /* 0x000d180001227983 */ /* 0x000ee80000300a00 */
[----:B------:R0:W-:Y:S04]  /*303b0*/  STL.64 [R1+0x50], R4 ;  /* 0x0000500401007387 */ /* 0x0001e80000100a00 */
[----:B------:R-:W-:Y:S04]  /*303c0*/  STL.64 [R1+0x58], R6 ;  /* 0x0000580601007387 */ /* 0x000fe80000100a00 */
[----:B------:R-:W2:Y:S04]  /*303d0*/  LDL.LU.64 R56, [R1+0xc90] ;  /* 0x000c900001387983 */ /* 0x000ea80000300a00 */
[----:B------:R-:W2:Y:S04]  /*303e0*/  LDL.LU.64 R58, [R1+0xc98] ;  /* 0x000c9800013a7983 */ /* 0x000ea80000300a00 */
[----:B0-----:R-:W2:Y:S04]  /*303f0*/  LDL.LU.64 R4, [R1+0xd0] ;  /* 0x0000d00001047983 */ /* 0x001ea80000300a00 */
[----:B------:R-:W2:Y:S04]  /*30400*/  LDL.LU.64 R52, [R1+0x80] ;  /* 0x0000800001347983 */ /* 0x000ea80000300a00 */
[----:B--2---:R0:W-:Y:S04]  /*30410*/  STL.64 [R1+0x2fe8], R52 ;  /* 0x002fe83401007387 */ /* 0x0041e80000100a00 */
[----:B0-----:R-:W2:Y:S01]  /*30420*/  LDL.LU.64 R52, [R1+0x90] ;  /* 0x0000900001347983 */ /* 0x001ea20000300a00 */
[C---:B---3--:R-:W-:Y:S03]  /*30430*/  HMMA.16816.F32.BF16 R32, R12.reuse, R36, R32 ;  /* 0x000000240c20723c */ /* 0x048fe60000041820 */
[----:B--2---:R-:W-:Y:S04]  /*30440*/  STL.64 [R1+0x3000], R52 ;  /* 0x0030003401007387 */ /* 0x004fe80000100a00 */
[----:B----4-:R-:W-:Y:S04]  /*30450*/  STL.64 [R1+0x2fb8], R10 ;  /* 0x002fb80a01007387 */ /* 0x010fe80000100a00 */
[----:B------:R0:W-:Y:S04]  /*30460*/  STL.64 [R1+0x2fb0], R8 ;  /* 0x002fb00801007387 */ /* 0x0001e80000100a00 */
[----:B------:R-:W2:Y:S04]  /*30470*/  LDL.LU.64 R48, [R1+0xae0] ;  /* 0x000ae00001307983 */ /* 0x000ea80000300a00 */
[----:B------:R-:W2:Y:S01]  /*30480*/  LDL.LU.64 R50, [R1+0xae8] ;  /* 0x000ae80001327983 */ /* 0x000ea20000300a00 */
[----:B0-----:R-:W-:-:S15]  /*30490*/  HMMA.16816.F32.BF16 R8, R12, R40, R44 ;  /* 0x000000280c08723c */ /* 0x001fde000004182c */
[----:B------:R-:W-:-:S04]  /*304a0*/  NOP ;  /* 0x0000000000007918 */ /* 0x000fc80000000000 */
[----:B------:R0:W-:Y:S04]  /*304b0*/  STL.64 [R1+0x310], R8 ;  /* 0x0003100801007387 */ /* 0x0001e80000100a00 */
[----:B------:R-:W-:Y:S04]  /*304c0*/  STL.64 [R1+0x318], R10 ;  /* 0x0003180a01007387 */ /* 0x000fe80000100a00 */
[----:B------:R-:W3:Y:S04]  /*304d0*/  LDL.LU.64 R44, [R1+0xa40] ;  /* 0x000a4000012c7983 */ /* 0x000ee80000300a00 */
[----:B------:R-:W3:Y:S04]  /*304e0*/  LDL.LU.64 R46, [R1+0xa48] ;  /* 0x000a4800012e7983 */ /* 0x000ee80000300a00 */
[----:B0-----:R-:W4:Y:S04]  /*304f0*/  LDL.LU.64 R8, [R1+0xc0] ;  /* 0x0000c00001087983 */ /* 0x001f280000300a00 */
[----:B------:R-:W-:Y:S04]  /*30500*/  STL.64 [R1+0x2fe0], R42 ;  /* 0x002fe02a01007387 */ /* 0x000fe80000100a00 */
[----:B------:R0:W-:Y:S04]  /*30510*/  STL.64 [R1+0x2fd8], R40 ;  /* 0x002fd82801007387 */ /* 0x0001e80000100a00 */
[----:B0-----:R-:W2:Y:S04]  /*30520*/  LDL.LU.64 R40, [R1+0xc20] ;  /* 0x000c200001287983 */ /* 0x001ea80000300a00 */
[----:B------:R-:W2:Y:S04]  /*30530*/  LDL.LU.64 R42, [R1+0xc28] ;  /* 0x000c2800012a7983 */ /* 0x000ea80000300a00 */
[----:B------:R-:W-:Y:S04]  /*30540*/  STL.64 [R1+0x300], R32 ;  /* 0x0003002001007387 */ /* 0x000fe80000100a00 */
[----:B------:R0:W-:Y:S04]  /*30550*/  STL.64 [R1+0x308], R34 ;  /* 0x0003082201007387 */ /* 0x0001e80000100a00 */
[----:B0-----:R-:W2:Y:S04]  /*30560*/  LDL.LU.64 R34, [R1+0x3028] ;  /* 0x0030280001227983 */ /* 0x001ea80000300a00 */
[----:B------:R-:W2:Y:S02]  /*30570*/  LDL.LU.64 R32, [R1+0x3020] ;  /* 0x0030200001207983 */ /* 0x000ea40000300a00 */
[----:B--2---:R-:W-:-:S15]  /*30580*/  HMMA.16816.F32.BF16 R56, R12, R32, R56 ;  /* 0x000000200c38723c */ /* 0x004fde0000041838 */
[----:B------:R-:W-:-:S04]  /*30590*/  NOP ;  /* 0x0000000000007918 */ /* 0x000fc80000000000 */
[----:B------:R-:W-:Y:S04]  /*305a0*/  STL.64 [R1+0x2f0], R56 ;  /* 0x0002f03801007387 */ /* 0x000fe80000100a00 */
[----:B------:R0:W-:Y:S04]  /*305b0*/  STL.64 [R1+0x2f8], R58 ;  /* 0x0002f83a01007387 */ /* 0x0001e80000100a00 */
[----:B0-----:R-:W2:Y:S04]  /*305c0*/  LDL.LU R59, [R1+0x3018] ;  /* 0x00301800013b7983 */ /* 0x001ea80000300800 */
[----:B------:R-:W-:Y:S04]  /*305d0*/  STL.64 [R1+0x2ff8], R34 ;  /* 0x002ff82201007387 */ /* 0x000fe80000100a00 */
[----:B------:R0:W-:Y:S04]  /*305e0*/  STL.64 [R1+0x2ff0], R32 ;  /* 0x002ff02001007387 */ /* 0x0001e80000100a00 */
[----:B0-----:R-:W2:Y:S04]  /*305f0*/  LDL.LU.64 R32, [R1+0xba0] ;  /* 0x000ba00001207983 */ /* 0x001ea80000300a00 */
[----:B------:R-:W2:Y:S01]  /*30600*/  LDL.LU.64 R34, [R1+0xba8] ;  /* 0x000ba80001227983 */ /* 0x000ea20000300a00 */
[----:B------:R-:W-:-:S15]  /*30610*/  HMMA.16816.F32.BF16 R40, R12, R28, R40 ;  /* 0x0000001c0c28723c */ /* 0x000fde0000041828 */
[----:B------:R-:W-:-:S04]  /*30620*/  NOP ;  /* 0x0000000000007918 */ /* 0x000fc80000000000 */
[----:B------:R0:W-:Y:S04]  /*30630*/  STL.64 [R1+0x2e0], R40 ;  /* 0x0002e02801007387 */ /* 0x0001e80000100a00 */
[----:B------:R1:W-:Y:S04]  /*30640*/  STL.64 [R1+0x2e8], R42 ;  /* 0x0002e82a01007387 */ /* 0x0003e80000100a00 */
[----:B0-----:R-:W3:Y:S04]  /*30650*/  LDL.LU.64 R40, [R1+0x9f0] ;  /* 0x0009f00001287983 */ /* 0x001ee80000300a00 */
[----:B-1----:R-:W4:Y:S04]  /*30660*/  LDL.LU.64 R42, [R1+0x9f8] ;  /* 0x0009f800012a7983 */ /* 0x002f280000300a00 */
[----:B------:R-:W-:Y:S04]  /*30670*/  STL.64 [R1+0x3010], R30 ;  /* 0x0030101e01007387 */ /* 0x000fe80000100a00 */
[----:B------:R2:W-:Y:S02]  /*30680*/  STL.64 [R1+0x3008], R28 ;  /* 0x0030081c01007387 */ /* 0x0005e40000100a00 */
[C---:B--2---:R-:W-:Y:S08]  /*30690*/  HMMA.16816.F32.BF16 R28, R12.reuse, R24, R32 ;  /* 0x000000180c1c723c */ /* 0x044ff00000041820 */
[C---:B------:R-:W-:Y:S01]  /*306a0*/  HMMA.16816.F32.BF16 R32, R12.reuse, R16, R48 ;  /* 0x000000100c20723c */ /* 0x040fe20000041830 */
[----:B------:R-:W0:Y:S10]  /*306b0*/  LDSM.16.MT88.4 R48, [R59+UR5+0x1000] ;  /* 0x001000053b30783b */ /* 0x000e340008004200 */
[----:B------:R-:W-:Y:S04]  /*306c0*/  STL.64 [R1+0x2d0], R28 ;  /* 0x0002d01c01007387 */ /* 0x000fe80000100a00 */
[----:B------:R3:W-:Y:S02]  /*306d0*/  STL.64 [R1+0x2d8], R30 ;  /* 0x0002d81e01007387 */ /* 0x0007e40000100a00 */
[C---:B---3--:R-:W-:Y:S02]  /*306e0*/  HMMA.16816.F32.BF16 R28, R12.reuse, R20, R44 ;  /* 0x000000140c1c723c */ /* 0x048fe4000004182c */
[----:B------:R-:W-:Y:S04]  /*306f0*/  STL.64 [R1+0x2c0], R32 ;  /* 0x0002c02001007387 */ /* 0x000fe80000100a00 */
[----:B------:R-:W-:Y:S04]  /*30700*/  STL.64 [R1+0x2c8], R34 ;  /* 0x0002c82201007387 */ /* 0x000fe80000100a00 */
[----:B------:R-:W2:Y:S09]  /*30710*/  LDL.LU.64 R56, [R1+0x970] ;  /* 0x0009700001387983 */ /* 0x000eb20000300a00 */
[----:B------:R1:W-:Y:S04]  /*30720*/  STL.64 [R1+0x2b0], R28 ;  /* 0x0002b01c01007387 */ /* 0x0003e80000100a00 */
[----:B------:R3:W-:Y:S04]  /*30730*/  STL.64 [R1+0x2b8], R30 ;  /* 0x0002b81e01007387 */ /* 0x0007e80000100a00 */
[----:B------:R-:W2:Y:S04]  /*30740*/  LDL.LU.64 R58, [R1+0x978] ;  /* 0x00097800013a7983 */ /* 0x000ea80000300a00 */
[----:B-1----:R-:W2:Y:S04]  /*30750*/  LDL.LU.64 R28, [R1+0x8a0] ;  /* 0x0008a000011c7983 */ /* 0x002ea80000300a00 */
[----:B---3--:R-:W3:Y:S01]  /*30760*/  LDL.LU.64 R30, [R1+0x8a8] ;  /* 0x0008a800011e7983 */ /* 0x008ee20000300a00 */
[----:B----4-:R-:W-:Y:S01]  /*30770*/  HMMA.16816.F32.BF16 R40, R12, R4, R40 ;  /* 0x000000040c28723c */ /* 0x010fe20000041828 */
[----:B------:R-:W-:-:S02]  /*30780*/  IMAD.MOV.U32 R52, RZ, RZ, R22 ;  /* 0x000000ffff347224 */ /* 0x000fc400078e0016 */
[----:B------:R-:W-:Y:S01]  /*30790*/  IMAD.MOV.U32 R53, RZ, RZ, R3 ;  /* 0x000000ffff357224 */ /* 0x000fe200078e0003 */
[----:B------:R-:W4:Y:S04]  /*307a0*/  LDL.LU.64 R44, [R1+0x890] ;  /* 0x00089000012c7983 */ /* 0x000f280000300a00 */
[----:B------:R-:W4:Y:S04]  /*307b0*/  LDL.LU.64 R46, [R1+0x898] ;  /* 0x00089800012e7983 */ /* 0x000f280000300a00 */
[----:B0-----:R-:W-:Y:S04]  /*307c0*/  STL.64 [R1+0x2f38], R50 ;  /* 0x002f383201007387 */ /* 0x001fe80000100a00 */
[----:B------:R-:W-:Y:S04]  /*307d0*/  STL.64 [R1+0x2f30], R48 ;  /* 0x002f303001007387 */ /* 0x000fe80000100a00 */
[----:B------:R-:W4:Y:S04]  /*307e0*/  LDL.LU.64 R32, [R1+0x880] ;  /* 0x0008800001207983 */ /* 0x000f280000300a00 */
[----:B------:R-:W4:Y:S01]  /*307f0*/  LDL.LU.64 R34, [R1+0x888] ;  /* 0x0008880001227983 */ /* 0x000f220000300a00 */
[----:B------:R-:W-:-:S02]  /*30800*/  IMAD.MOV.U32 R38, RZ, RZ, R4 ;  /* 0x000000ffff267224 */ /* 0x000fc400078e0004 */
[----:B------:R-:W-:Y:S01]  /*30810*/  IMAD.MOV.U32 R60, RZ, RZ, R5 ;  /* 0x000000ffff3c7224 */ /* 0x000fe200078e0005 */
[----:B------:R0:W-:Y:S04]  /*30820*/  STL.64 [R1+0x2a0], R40 ;  /* 0x0002a02801007387 */ /* 0x0001e80000100a00 */
[----:B------:R1:W-:Y:S04]  /*30830*/  STL.64 [R1+0x2a8], R42 ;  /* 0x0002a82a01007387 */ /* 0x0003e80000100a00 */
[----:B0-----:R-:W4:Y:S04]  /*30840*/  LDL.LU.64 R40, [R1+0x870] ;  /* 0x0008700001287983 */ /* 0x001f280000300a00 */
[----:B-1----:R-:W4:Y:S04]  /*30850*/  LDL.LU.64 R42, [R1+0x878] ;  /* 0x00087800012a7983 */ /* 0x002f280000300a00 */
[----:B------:R-:W4:Y:S04]  /*30860*/  LDL.LU.64 R4, [R1+0x860] ;  /* 0x0008600001047983 */ /* 0x000f280000300a00 */
[----:B------:R-:W4:Y:S01]  /*30870*/  LDL.LU.64 R6, [R1+0x868] ;  /* 0x0008680001067983 */ /* 0x000f220000300a00 */
[C---:B--2---:R-:W-:Y:S08]  /*30880*/  HMMA.16816.F32.BF16 R56, R12.reuse, R8, R56 ;  /* 0x000000080c38723c */ /* 0x044ff00000041838 */
[----:B---3--:R-:W-:Y:S11]  /*30890*/  HMMA.16816.F32.BF16 R52, R12, R52, R28 ;  /* 0x000000340c34723c */ /* 0x008ff6000004181c */
[----:B------:R0:W-:Y:S04]  /*308a0*/  STL.64 [R1+0x290], R56 ;  /* 0x0002903801007387 */ /* 0x0001e80000100a00 */
[----:B------:R-:W-:Y:S01]  /*308b0*/  STL.64 [R1+0x298], R58 ;  /* 0x0002983a01007387 */ /* 0x000fe20000100a00 */
[----:B0-----:R-:W-:-:S02]  /*308c0*/  IMAD.MOV.U32 R57, RZ, RZ, R8 ;  /* 0x000000ffff397224 */ /* 0x001fc400078e0008 */
[----:B------:R-:W-:Y:S02]  /*308d0*/  IMAD.MOV.U32 R56, RZ, RZ, R9 ;  /* 0x000000ffff387224 */ /* 0x000fe400078e0009 */
[----:B------:R-:W2:Y:S04]  /*308e0*/  LDL.LU.64 R8, [R1+0x850] ;  /* 0x0008500001087983 */ /* 0x000ea80000300a00 */
[----:B------:R-:W2:Y:S04]  /*308f0*/  LDL.LU.64 R10, [R1+0x858] ;  /* 0x00085800010a7983 */ /* 0x000ea80000300a00 */
[----:B------:R-:W3:Y:S04]  /*30900*/  LDL.LU.64 R30, [R1+0x3010] ;  /* 0x00301000011e7983 */ /* 0x000ee80000300a00 */
[----:B------:R-:W2:Y:S04]  /*30910*/  LDL.LU.64 R28, [R1+0x3008] ;  /* 0x00300800011c7983 */ /* 0x000ea80000300a00 */
[----:B------:R0:W-:Y:S04]  /*30920*/  STL.64 [R1+0x280], R52 ;  /* 0x0002803401007387 */ /* 0x0001e80000100a00 */
[----:B------:R-:W-:Y:S04]  /*30930*/  STL.64 [R1+0x288], R54 ;  /* 0x0002883601007387 */ /* 0x000fe80000100a00 */
[----:B0-----:R-:W2:Y:S01]  /*30940*/  LDL.LU.64 R52, [R1+0x3000] ;  /* 0x0030000001347983 */ /* 0x001ea20000300a00 */
[----:B------:R-:W-:-:S02]  /*30950*/  IMAD.MOV.U32 R48, RZ, RZ, R2 ;  /* 0x000000ffff307224 */ /* 0x000fc400078e0002 */
[----:B------:R-:W-:-:S07]  /*30960*/  IMAD.MOV.U32 R49, RZ, RZ, R0 ;  /* 0x000000ffff317224 */ /* 0x000fce00078e0000 */
[----:B----4-:R-:W-:-:S15]  /*30970*/  HMMA.16816.F32.BF16 R44, R12, R48, R44 ;  /* 0x000000300c2c723c */ /* 0x010fde000004182c */
[----:B------:R-:W-:-:S04]  /*30980*/  NOP ;  /* 0x0000000000007918 */ /* 0x000fc80000000000 */
[----:B------:R0:W-:Y:S04]  /*30990*/  STL.64 [R1+0x270], R44 ;  /* 0x0002702c01007387 */ /* 0x0001e80000100a00 */
[----:B------:R1:W-:Y:S04]  /*309a0*/  STL.64 [R1+0x278], R46 ;  /* 0x0002782e01007387 */ /* 0x0003e80000100a00 */
[----:B0-----:R-:W4:Y:S04]  /*309b0*/  LDL.LU.64 R44, [R1+0x7b0] ;  /* 0x0007b000012c7983 */ /* 0x001f280000300a00 */
[----:B-1----:R-:W4:Y:S01]  /*309c0*/  LDL.LU.64 R46, [R1+0x7b8] ;  /* 0x0007b800012e7983 */ /* 0x002f220000300a00 */
        /* <DEDUP_REMOVED lines=18> */
[----:B--2---:R-:W-:-:S15]  /*30af0*/  HMMA.16816.F32.BF16 R4, R12, R52, R4 ;  /* 0x000000340c04723c */ /* 0x004fde0000041804 */
[----:B------:R-:W-:-:S04]  /*30b00*/  NOP ;  /* 0x0000000000007918 */ /* 0x000fc80000000000 */
[----:B------:R-:W-:Y:S04]  /*30b10*/  STL.64 [R1+0x240], R4 ;  /* 0x0002400401007387 */ /* 0x000fe80000100a00 */
[----:B------:R0:W-:Y:S04]  /*30b20*/  STL.64 [R1+0x248], R6 ;  /* 0x0002480601007387 */ /* 0x0001e80000100a00 */
[----:B0-----:R-:W2:Y:S04]  /*30b30*/  LDL.LU.64 R6, [R1+0x2fc8] ;  /* 0x002fc80001067983 */ /* 0x001ea80000300a00 */
[----:B------:R-:W2:Y:S01]  /*30b40*/  LDL.LU.64 R4, [R1+0x2fc0] ;  /* 0x002fc00001047983 */ /* 0x000ea20000300a00 */
[----:B------:R-:W-:-:S02]  /*30b50*/  IMAD.MOV.U32 R51, RZ, RZ, R52 ;  /* 0x000000ffff337224 */ /* 0x000fc400078e0034 */
[----:B------:R-:W-:Y:S02]  /*30b60*/  IMAD.MOV.U32 R50, RZ, RZ, R53 ;  /* 0x000000ffff327224 */ /* 0x000fe400078e0035 */
[----:B------:R-:W3:Y:S04]  /*30b70*/  LDL.LU.64 R52, [R1+0xa80] ;  /* 0x000a800001347983 */ /* 0x000ee80000300a00 */
[----:B------:R-:W3:Y:S01]  /*30b80*/  LDL.LU.64 R54, [R1+0xa88] ;  /* 0x000a880001367983 */ /* 0x000ee20000300a00 */
[----:B--2---:R-:W-:-:S15]  /*30b90*/  HMMA.16816.F32.BF16 R8, R12, R4, R8 ;  /* 0x000000040c08723c */ /* 0x004fde0000041808 */
[----:B------:R-:W-:-:S04]  /*30ba0*/  NOP ;  /* 0x0000000000007918 */ /* 0x000fc80000000000 */
[----:B------:R-:W-:Y:S04]  /*30bb0*/  STL.64 [R1+0x230], R8 ;  /* 0x0002300801007387 */ /* 0x000fe80000100a00 */
[----:B------:R0:W-:Y:S04]  /*30bc0*/  STL.64 [R1+0x238], R10 ;  /* 0x0002380a01007387 */ /* 0x0001e80000100a00 */
[----:B0-----:R-:W2:Y:S04]  /*30bd0*/  LDL.LU.64 R10, [R1+0x2fb8] ;  /* 0x002fb800010a7983 */ /* 0x001ea80000300a00 */
[----:B------:R-:W4:Y:S04]  /*30be0*/  LDL.LU.64 R8, [R1+0x2fb0] ;  /* 0x002fb00001087983 */ /* 0x000f280000300a00 */
[----:B------:R-:W-:Y:S04]  /*30bf0*/  STL.64 [R1+0x2f58], R6 ;  /* 0x002f580601007387 */ /* 0x000fe80000100a00 */
[----:B------:R0:W-:Y:S04]  /*30c00*/  STL.64 [R1+0x2f50], R4 ;  /* 0x002f500401007387 */ /* 0x0001e80000100a00 */
[----:B0-----:R-:W2:Y:S04]  /*30c10*/  LDL.LU.64 R4, [R1+0xb60] ;  /* 0x000b600001047983 */ /* 0x001ea80000300a00 */
[----:B------:R-:W2:Y:S01]  /*30c20*/  LDL.LU.64 R6, [R1+0xb68] ;  /* 0x000b680001067983 */ /* 0x000ea20000300a00 */
[----:B----4-:R-:W-:Y:S03]  /*30c30*/  HMMA.16816.F32.BF16 R12, R12, R8, R44 ;  /* 0x000000080c0c723c */ /* 0x010fe6000004182c */
[----:B------:R-:W4:Y:S04]  /*30c40*/  LDL.LU.64 R46, [R1+0x2fa8] ;  /* 0x002fa800012e7983 */ /* 0x000f280000300a00 */
[----:B------:R-:W4:-:S12]  /*30c50*/  LDL.LU.64 R44, [R1+0x2fa0] ;  /* 0x002fa000012c7983 */ /* 0x000f180000300a00 */
[----:B------:R0:W-:Y:S04]  /*30c60*/  STL.64 [R1+0x40], R12 ;  /* 0x0000400c01007387 */ /* 0x0001e80000100a00 */
[----:B------:R1:W-:Y:S04]  /*30c70*/  STL.64 [R1+0x48], R14 ;  /* 0x0000480e01007387 */ /* 0x0003e80000100a00 */
[----:B0-----:R-:W4:Y:S04]  /*30c80*/  LDL.LU.64 R12, [R1+0xd50] ;  /* 0x000d5000010c7983 */ /* 0x001f280000300a00 */
[----:B-1----:R-:W4:Y:S04]  /*30c90*/  LDL.LU.64 R14, [R1+0xd58] ;  /* 0x000d5800010e7983 */ /* 0x002f280000300a00 */
[----:B--2---:R-:W-:Y:S04]  /*30ca0*/  STL.64 [R1+0x2f48], R10 ;  /* 0x002f480a01007387 */ /* 0x004fe80000100a00 */
[----:B------:R0:W-:Y:S04]  /*30cb0*/  STL.64 [R1+0x2f40], R8 ;  /* 0x002f400801007387 */ /* 0x0001e80000100a00 */
[----:B0-----:R-:W2:Y:S04]  /*30cc0*/  LDL.LU.64 R8, [R1+0xbf0] ;  /* 0x000bf00001087983 */ /* 0x001ea80000300a00 */
[----:B------:R-:W2:Y:S01]  /*30cd0*/  LDL.LU.64 R10, [R1+0xbf8] ;  /* 0x000bf800010a7983 */ /* 0x000ea20000300a00 */
[----:B----4-:R-:W-:-:S15]  /*30ce0*/  HMMA.16816.F32.BF16 R12, R44, R40, R12 ;  /* 0x000000282c0c723c */ /* 0x010fde000004180c */
[----:B------:R-:W-:-:S04]  /*30cf0*/  NOP ;  /* 0x0000000000007918 */ /* 0x000fc80000000000 */
[----:B------:R0:W-:Y:S04]  /*30d00*/  STL.64 [R1+0x30], R12 ;  /* 0x0000300c01007387 */ /* 0x0001e80000100a00 */
[----:B------:R1:W-:Y:S04]  /*30d10*/  STL.64 [R1+0x38], R14 ;  /* 0x0000380e01007387 */ /* 0x0003e80000100a00 */
[----:B0-----:R-:W4:Y:S04]  /*30d20*/  LDL.LU.64 R12, [R1+0x9c0] ;  /* 0x0009c000010c7983 */ /* 0x001f280000300a00 */
[----:B-1----:R-:W4:Y:S04]  /*30d30*/  LDL.LU.64 R14, [R1+0x9c8] ;  /* 0x0009c800010e7983 */ /* 0x002f280000300a00 */
[----:B------:R0:W-:Y:S04]  /*30d40*/  STL.64 [R1+0x2f68], R42 ;  /* 0x002f682a01007387 */ /* 0x0001e80000100a00 */
[----:B------:R-:W2:Y:S04]  /*30d50*/  LDL.LU.64 R40, [R1+0xcb0] ;  /* 0x000cb00001287983 */ /* 0x000ea80000300a00 */
[----:B0-----:R-:W2:Y:S01]  /*30d60*/  LDL.LU.64 R42, [R1+0xcb8] ;  /* 0x000cb800012a7983 */ /* 0x001ea20000300a00 */
[C---:B------:R-:W-:Y:S08]  /*30d70*/  HMMA.16816.F32.BF16 R4, R44.reuse, R28, R4 ;  /* 0x0000001c2c04723c */ /* 0x040ff00000041804 */
[----:B--2---:R-:W-:-:S15]  /*30d80*/  HMMA.16816.F32.BF16 R40, R44, R36, R40 ;  /* 0x000000242c28723c */ /* 0x004fde0000041828 */
[----:B------:R-:W-:-:S04]  /*30d90*/  NOP ;  /* 0x0000000000007918 */ /* 0x000fc80000000000 */
[----:B------:R-:W-:Y:S04]  /*30da0*/  STL.64 [R1+0x20], R40 ;  /* 0x0000202801007387 */ /* 0x000fe80000100a00 */
[----:B------:R0:W-:Y:S02]  /*30db0*/  STL.64 [R1+0x28], R42 ;  /* 0x0000282a01007387 */ /* 0x0001e40000100a00 */
[----:B0-----:R-:W-:Y:S01]  /*30dc0*/  HMMA.16816.F32.BF16 R40, R44, R32, R8 ;  /* 0x000000202c28723c */ /* 0x001fe20000041808 */
[----:B------:R-:W-:Y:S02]  /*30dd0*/  IMAD.MOV.U32 R8, RZ, RZ, R57 ;  /* 0x000000ffff087224 */ /* 0x000fe400078e0039 */
[----:B------:R-:W-:-:S05]  /*30de0*/  IMAD.MOV.U32 R9, RZ, RZ, R56 ;  /* 0x000000ffff097224 */ /* 0x000fca00078e0038 */
[C---:B---3--:R-:W-:Y:S08]  /*30df0*/  HMMA.16816.F32.BF16 R56, R44.reuse, R24, R52 ;  /* 0x000000182c38723c */ /* 0x048ff00000041834 */
[----:B----4-:R-:W-:Y:S03]  /*30e00*/  HMMA.16816.F32.BF16 R52, R44, R16, R12 ;  /* 0x000000102c34723c */ /* 0x010fe6000004180c */
[----:B------:R-:W-:Y:S04]  /*30e10*/  STL.64 [R1+0x10], R40 ;  /* 0x0000102801007387 */ /* 0x000fe80000100a00 */
[----:B------:R-:W-:Y:S04]  /*30e20*/  STL.64 [R1+0x18], R42 ;  /* 0x0000182a01007387 */ /* 0x000fe80000100a00 */
[----:B------:R-:W-:Y:S04]  /*30e30*/  STL.64 [R1], R4 ;  /* 0x0000000401007387 */ /* 0x000fe80000100a00 */
[----:B------:R-:W-:Y:S04]  /*30e40*/  STL.64 [R1+0x8], R6 ;  /* 0x0000080601007387 */ /* 0x000fe80000100a00 */
[----:B------:R0:W-:Y:S04]  /*30e50*/  STL.64 [R1+0x2f60], R30 ;  /* 0x002f601e01007387 */ /* 0x0001e80000100a00 */
[----:B------:R-:W2:Y:S04]  /*30e60*/  LDL.LU.64 R28, [R1+0x940] ;  /* 0x00094000011c7983 */ /* 0x000ea80000300a00 */
[----:B0-----:R-:W2:Y:S04]  /*30e70*/  LDL.LU.64 R30, [R1+0x948] ;  /* 0x00094800011e7983 */ /* 0x001ea80000300a00 */
[----:B------:R-:W3:Y:S04]  /*30e80*/  LDL.LU.64 R4, [R1+0x7c0] ;  /* 0x0007c00001047983 */ /* 0x000ee80000300a00 */
[----:B------:R-:W3:Y:S04]  /*30e90*/  LDL.LU.64 R6, [R1+0x7c8] ;  /* 0x0007c80001067983 */ /* 0x000ee80000300a00 */
[----:B------:R-:W-:Y:S04]  /*30ea0*/  STL.64 [R1+0x29f8], R58 ;  /* 0x0029f83a01007387 */ /* 0x000fe80000100a00 */
[----:B------:R0:W-:Y:S04]  /*30eb0*/  STL.64 [R1+0x29f0], R56 ;  /* 0x0029f03801007387 */ /* 0x0001e80000100a00 */
[----:B0-----:R-:W4:Y:S04]  /*30ec0*/  LDL.LU.64 R56, [R1+0xb0] ;  /* 0x0000b00001387983 */ /* 0x001f280000300a00 */
[----:B------:R-:W4:Y:S04]  /*30ed0*/  LDL.LU.64 R58, [R1+0xb8] ;  /* 0x0000b800013a7983 */ /* 0x000f280000300a00 */
[----:B------:R-:W-:Y:S04]  /*30ee0*/  STL.64 [R1+0x2f70], R18 ;  /* 0x002f701201007387 */ /* 0x000fe80000100a00 */
[----:B------:R-:W-:Y:S04]  /*30ef0*/  STL.64 [R1+0x2a08], R54 ;  /* 0x002a083601007387 */ /* 0x000fe80000100a00 */
[----:B------:R0:W-:Y:S02]  /*30f00*/  STL.64 [R1+0x2a00], R52 ;  /* 0x002a003401007387 */ /* 0x0001e40000100a00 */
[----:B0-----:R-:W-:-:S02]  /*30f10*/  IMAD.MOV.U32 R52, RZ, RZ, R38 ;  /* 0x000000ffff347224 */ /* 0x001fc400078e0026 */
[----:B------:R-:W-:Y:S01]  /*30f20*/  IMAD.MOV.U32 R53, RZ, RZ, R60 ;  /* 0x000000ffff357224 */ /* 0x000fe200078e003c */
[----:B------:R-:W4:Y:S04]  /*30f30*/  LDL.LU R38, [R1+0x2f9c] ;  /* 0x002f9c0001267983 */ /* 0x000f280000300800 */
[----:B------:R-:W4:Y:S04]  /*30f40*/  LDL.LU R60, [R1+0x2f98] ;  /* 0x002f9800013c7983 */ /* 0x000f280000300800 */
[----:B------:R-:W4:Y:S04]  /*30f50*/  LDL R54, [R1+0xd8] ;  /* 0x0000d80001367983 */ /* 0x000f280000100800 */
[----:B------:R-:W4:Y:S04]  /*30f60*/  LDL R55, [R1+0xdc] ;  /* 0x0000dc0001377983 */ /* 0x000f280000100800 */
[----:B------:R-:W4:Y:S04]  /*30f70*/  LDL.LU.64 R16, [R1+0x7d0] ;  /* 0x0007d00001107983 */ /* 0x000f280000300a00 */
[----:B------:R-:W4:Y:S01]  /*30f80*/  LDL.LU.64 R18, [R1+0x7d8] ;  /* 0x0007d80001127983 */ /* 0x000f220000300a00 */
[----:B------:R-:W0:Y:S01]  /*30f90*/  S2R R15, SR_TID.X ;  /* 0x00000000000f7919 */ /* 0x000e220000002100 */
[----:B------:R-:W1:Y:S01]  /*30fa0*/  S2R R14, SR_TID.X ;  /* 0x00000000000e7919 */ /* 0x000e620000002100 */
[----:B0-----:R-:W-:Y:S01]  /*30fb0*/  LOP3.LUT R15, R15, 0x7, RZ, 0xc0, !PT ;  /* 0x000000070f0f7812 */ /* 0x001fe200078ec0ff */
[----:B-1----:R-:W-:-:S04]  /*30fc0*/  IMAD.SHL.U32 R13, R14, 0x2, RZ ;  /* 0x000000020e0d7824 */ /* 0x002fc800078e00ff */
[----:B------:R-:W-:Y:S02]  /*30fd0*/  IMAD R15, R15, 0x110, RZ ;  /* 0x000001100f0f7824 */ /* 0x000fe400078e02ff */
[----:B------:R-:W-:-:S03]  /*30fe0*/  IMAD.SHL.U32 R14, R14, 0x80, RZ ;  /* 0x000000800e0e7824 */ /* 0x000fc600078e00ff */
[----:B------:R-:W-:-:S04]  /*30ff0*/  LOP3.LUT R15, R15, 0x10, R13, 0x78, !PT ;  /* 0x000000100f0f7812 */ /* 0x000fc800078e780d */
[----:B------:R-:W-:-:S06]  /*31000*/  LOP3.LUT R15, R15, 0x800, R14, 0xf8, !PT ;  /* 0x000008000f0f7812 */ /* 0x000fcc00078ef80e */
[----:B------:R-:W0:Y:S04]  /*31010*/  LDSM.16.MT88.4 R12, [R15+UR5+0x1080] ;  /* 0x001080050f0c783b */ /* 0x000e280008004200 */
[----:B0-----:R-:W-:Y:S01]  /*31020*/  STL.64 [R1+0x2e50], R14 ;  /* 0x002e500e01007387 */ /* 0x001fe20000100a00 */
[C---:B--2---:R-:W-:Y:S08]  /*31030*/  HMMA.16816.F32.BF16 R28, R44.reuse, R20, R28 ;  /* 0x000000142c1c723c */ /* 0x044ff0000004181c */
[----:B---3--:R-:W-:Y:S11]  /*31040*/  HMMA.16816.F32.BF16 R4, R44, R52, R4 ;  /* 0x000000342c04723c */ /* 0x008ff60000041804 */
[----:B------:R-:W-:Y:S04]  /*31050*/  STL.64 [R1+0x7b0], R28 ;  /* 0x0007b01c01007387 */ /* 0x000fe80000100a00 */
[----:B------:R-:W-:Y:S04]  /*31060*/  STL.64 [R1+0x7b8], R30 ;  /* 0x0007b81e01007387 */ /* 0x000fe80000100a00 */
[----:B------:R-:W-:Y:S01]  /*31070*/  IMAD.MOV.U32 R20, RZ, RZ, R7 ;  /* 0x000000ffff147224 */ /* 0x000fe200078e0007 */
[----:B------:R0:W-:Y:S01]  /*31080*/  STL.64 [R1+0x2e48], R12 ;  /* 0x002e480c01007387 */ /* 0x0001e20000100a00 */
[----:B------:R-:W-:-:S02]  /*31090*/  IMAD.MOV.U32 R25, RZ, RZ, R4 ;  /* 0x000000ffff197224 */ /* 0x000fc400078e0004 */
[----:B------:R-:W-:Y:S01]  /*310a0*/  IMAD.MOV.U32 R24, RZ, RZ, R5 ;  /* 0x000000ffff187224 */ /* 0x000fe200078e0005 */
[----:B------:R-:W-:Y:S01]  /*310b0*/  MOV R21, R6 ;  /* 0x0000000600157202 */ /* 0x000fe20000000f00 */
[----:B------:R-:W2:Y:S04]  /*310c0*/  LDL.LU.64 R4, [R1+0x7e0] ;  /* 0x0007e00001047983 */ /* 0x000ea80000300a00 */
[----:B------:R-:W2:Y:S01]  /*310d0*/  LDL.LU.64 R6, [R1+0x7e8] ;  /* 0x0007e80001067983 */ /* 0x000ea20000300a00 */
[----:B----4-:R-:W-:Y:S03]  /*310e0*/  HMMA.16816.F32.BF16 R8, R44, R8, R16 ;  /* 0x000000082c08723c */ /* 0x010fe60000041810 */
[----:B------:R1:W-:Y:S04]  /*310f0*/  STL.64 [R1+0x2f18], R54 ;  /* 0x002f183601007387 */ /* 0x0003e80000100a00 */
[----:B------:R-:W-:Y:S04]  /*31100*/  STL [R1+0x29e8], R20 ;  /* 0x0029e81401007387 */ /* 0x000fe80000100800 */
[----:B------:R-:W-:Y:S04]  /*31110*/  STL [R1+0x29e4], R21 ;  /* 0x0029e41501007387 */ /* 0x000fe80000100800 */
[----:B------:R-:W-:Y:S04]  /*31120*/  STL [R1+0x29e0], R24 ;  /* 0x0029e01801007387 */ /* 0x000fe80000100800 */
[----:B------:R-:W-:Y:S01]  /*31130*/  STL [R1+0x29dc], R25 ;  /* 0x0029dc1901007387 */ /* 0x000fe20000100800 */
[----:B------:R-:W-:-:S02]  /*31140*/  IMAD.MOV.U32 R37, RZ, RZ, R8 ;  /* 0x000000ffff257224 */ /* 0x000fc400078e0008 */
[----:B------:R-:W-:Y:S02]  /*31150*/  IMAD.MOV.U32 R36, RZ, RZ, R9 ;  /* 0x000000ffff247224 */ /* 0x000fe400078e0009 */
[----:B------:R-:W-:Y:S02]  /*31160*/  IMAD.MOV.U32 R33, RZ, RZ, R10 ;  /* 0x000000ffff217224 */ /* 0x000fe400078e000a */
[----:B------:R-:W-:Y:S01]  /*31170*/  IMAD.MOV.U32 R32, RZ, RZ, R11 ;  /* 0x000000ffff207224 */ /* 0x000fe200078e000b */
[----:B------:R-:W3:Y:S04]  /*31180*/  LDL.LU.64 R8, [R1+0x7f0] ;  /* 0x0007f00001087983 */ /* 0x000ee80000300a00 */
[----:B------:R-:W3:Y:S04]  /*31190*/  LDL.LU.64 R10, [R1+0x7f8] ;  /* 0x0007f800010a7983 */ /* 0x000ee80000300a00 */
[----:B------:R-:W-:Y:S04]  /*311a0*/  STL.64 [R1+0x2f80], R38 ;  /* 0x002f802601007387 */ /* 0x000fe80000100a00 */
[----:B------:R4:W-:Y:S01]  /*311b0*/  STL.64 [R1+0x2f78], R36 ;  /* 0x002f782401007387 */ /* 0x0009e20000100a00 */
[----:B------:R-:W-:-:S02]  /*311c0*/  IMAD.MOV.U32 R40, RZ, RZ, R22 ;  /* 0x000000ffff287224 */ /* 0x000fc400078e0016 */
[----:B------:R-:W-:Y:S01]  /*311d0*/  IMAD.MOV.U32 R41, RZ, RZ, R0 ;  /* 0x000000ffff297224 */ /* 0x000fe200078e0000 */
[----:B------:R-:W3:Y:S04]  /*311e0*/  LDL.LU R22, [R1+0x2f94] ;  /* 0x002f940001167983 */ /* 0x000ee80000300800 */
[----:B------:R-:W3:Y:S01]  /*311f0*/  LDL.LU R0, [R1+0x2f90] ;  /* 0x002f900001007983 */ /* 0x000ee20000300800 */
[----:B0-----:R-:W-:Y:S02]  /*31200*/  IMAD.MOV.U32 R12, RZ, RZ, R2 ;  /* 0x000000ffff0c7224 */ /* 0x001fe400078e0002 */
[----:B------:R-:W-:Y:S01]  /*31210*/  IMAD.MOV.U32 R13, RZ, RZ, R3 ;  /* 0x000000ffff0d7224 */ /* 0x000fe200078e0003 */
[----:B------:R-:W3:Y:S04]  /*31220*/  LDL.LU R2, [R1+0x2f8c] ;  /* 0x002f8c0001027983 */ /* 0x000ee80000300800 */
[----:B------:R-:W3:Y:S04]  /*31230*/  LDL.LU R3, [R1+0x2f88] ;  /* 0x002f880001037983 */ /* 0x000ee80000300800 */
[----:B------:R-:W3:Y:S04]  /*31240*/  LDL.LU R52, [R1+0x470] ;  /* 0x0004700001347983 */ /* 0x000ee80000300800 */
[----:B------:R-:W3:Y:S04]  /*31250*/  LDL.LU R53, [R1+0x474] ;  /* 0x0004740001357983 */ /* 0x000ee80000300800 */
[----:B-1----:R-:W3:Y:S04]  /*31260*/  LDL.LU R54, [R1+0x478] ;  /* 0x0004780001367983 */ /* 0x002ee80000300800 */
[----:B------:R-:W3:Y:S04]  /*31270*/  LDL.LU R55, [R1+0x47c] ;  /* 0x00047c0001377983 */ /* 0x000ee80000300800 */
[----:B----4-:R-:W4:Y:S04]  /*31280*/  LDL.LU.64 R36, [R1+0x800] ;  /* 0x0008000001247983 */ /* 0x010f280000300a00 */
[----:B------:R-:W4:Y:S04]  /*31290*/  LDL.LU.64 R38, [R1+0x808] ;  /* 0x0008080001267983 */ /* 0x000f280000300a00 */
[----:B------:R0:W-:Y:S01]  /*312a0*/  STL.64 [R1+0x2ed8], R58 ;  /* 0x002ed83a01007387 */ /* 0x0001e20000100a00 */
[C---:B--2---:R-:W-:Y:S03]  /*312b0*/  HMMA.16816.F32.BF16 R4, R44.reuse, R56, R4 ;  /* 0x000000382c04723c */ /* 0x044fe60000041804 */
[----:B------:R-:W2:Y:S05]  /*312c0*/  LDL.LU R56, [R1+0x460] ;  /* 0x0004600001387983 */ /* 0x000eaa0000300800 */
[----:B---3--:R-:W-:-:S15]  /*312d0*/  HMMA.16816.F32.BF16 R8, R44, R48, R8 ;  /* 0x000000302c08723c */ /* 0x008fde0000041808 */
[----:B------:R-:W-:-:S04]  /*312e0*/  NOP ;  /* 0x0000000000007918 */ /* 0x000fc80000000000 */
[----:B------:R1:W-:Y:S04]  /*312f0*/  STL [R1+0x7f0], R8 ;  /* 0x0007f00801007387 */ /* 0x0003e80000100800 */
[----:B------:R-:W3:Y:S04]  /*31300*/  LDL.LU.64 R16, [R1+0x810] ;  /* 0x0008100001107983 */ /* 0x000ee80000300a00 */
[----:B------:R-:W3:Y:S04]  /*31310*/  LDL.LU.64 R18, [R1+0x818] ;  /* 0x0008180001127983 */ /* 0x000ee80000300a00 */
[----:B------:R-:W2:Y:S04]  /*31320*/  LDL.LU.64 R28, [R1+0x820] ;  /* 0x00082000011c7983 */ /* 0x000ea80000300a00 */
[----:B------:R-:W2:Y:S01]  /*31330*/  LDL.LU.64 R30, [R1+0x828] ;  /* 0x00082800011e7983 */ /* 0x000ea20000300a00 */
[----:B----4-:R-:W-:Y:S01]  /*31340*/  HMMA.16816.F32.BF16 R12, R44, R12, R36 ;  /* 0x0000000c2c0c723c */ /* 0x010fe20000041824 */
[----:B------:R-:W-:-:S02]  /*31350*/  IMAD.MOV.U32 R20, RZ, RZ, R4 ;  /* 0x000000ffff147224 */ /* 0x000fc400078e0004 */
[----:B------:R-:W-:Y:S02]  /*31360*/  IMAD.MOV.U32 R21, RZ, RZ, R5 ;  /* 0x000000ffff157224 */ /* 0x000fe400078e0005 */
[----:B------:R-:W-:Y:S02]  /*31370*/  IMAD.MOV.U32 R4, RZ, RZ, R51 ;  /* 0x000000ffff047224 */ /* 0x000fe400078e0033 */
[----:B------:R-:W-:Y:S02]  /*31380*/  IMAD.MOV.U32 R5, RZ, RZ, R50 ;  /* 0x000000ffff057224 */ /* 0x000fe400078e0032 */
[----:B------:R-:W-:Y:S02]  /*31390*/  IMAD.MOV.U32 R57, RZ, RZ, R3 ;  /* 0x000000ffff397224 */ /* 0x000fe400078e0003 */
[----:B0-----:R-:W-:Y:S02]  /*313a0*/  IMAD.MOV.U32 R58, RZ, RZ, R2 ;  /* 0x000000ffff3a7224 */ /* 0x001fe400078e0002 */
[----:B------:R-:W-:-:S02]  /*313b0*/  IMAD.MOV.U32 R59, RZ, RZ, R0 ;  /* 0x000000ffff3b7224 */ /* 0x000fc400078e0000 */
[----:B------:R-:W-:Y:S02]  /*313c0*/  IMAD.MOV.U32 R3, RZ, RZ, R9 ;  /* 0x000000ffff037224 */ /* 0x000fe400078e0009 */
[----:B------:R-:W-:Y:S02]  /*313d0*/  IMAD.MOV.U32 R2, RZ, RZ, R10 ;  /* 0x000000ffff027224 */ /* 0x000fe400078e000a */
[----:B------:R-:W-:Y:S01]  /*313e0*/  IMAD.MOV.U32 R0, RZ, RZ, R11 ;  /* 0x000000ffff007224 */ /* 0x000fe200078e000b */
[----:B-1----:R-:W4:Y:S01]  /*313f0*/  LDL.LU.64 R8, [R1+0x840] ;  /* 0x0008400001087983 */ /* 0x002f220000300a00 */
[----:B------:R-:W-:Y:S02]  /*31400*/  IMAD.MOV.U32 R24, RZ, RZ, R6 ;  /* 0x000000ffff187224 */ /* 0x000fe400078e0006 */
[----:B------:R-:W-:Y:S01]  /*31410*/  IMAD.MOV.U32 R25, RZ, RZ, R7 ;  /* 0x000000ffff197224 */ /* 0x000fe200078e0007 */
[----:B------:R-:W4:Y:S04]  /*31420*/  LDL.LU.64 R10, [R1+0x848] ;  /* 0x00084800010a7983 */ /* 0x000f280000300a00 */
[----:B------:R-:W4:Y:S04]  /*31430*/  LDL.LU.64 R48, [R1+0x830] ;  /* 0x0008300001307983 */ /* 0x000f280000300a00 */
[----:B------:R-:W4:Y:S04]  /*31440*/  LDL.LU.64 R50, [R1+0x838] ;  /* 0x0008380001327983 */ /* 0x000f280000300a00 */
[----:B------:R-:W-:Y:S04]  /*31450*/  STL [R1+0x29c8], R2 ;  /* 0x0029c80201007387 */ /* 0x000fe80000100800 */
[----:B------:R-:W-:Y:S04]  /*31460*/  STL [R1+0x29c4], R3 ;  /* 0x0029c40301007387 */ /* 0x000fe80000100800 */
[----:B------:R-:W-:Y:S04]  /*31470*/  STL [R1+0x29c0], R0 ;  /* 0x0029c00001007387 */ /* 0x000fe80000100800 */
[----:B------:R-:W4:Y:S04]  /*31480*/  LDL.LU.64 R38, [R1+0x2f80] ;  /* 0x002f800001267983 */ /* 0x000f280000300a00 */
[----:B------:R-:W4:Y:S04]  /*31490*/  LDL.LU.64 R36, [R1+0x2f78] ;  /* 0x002f780001247983 */ /* 0x000f280000300a00 */
[----:B------:R0:W-:Y:S04]  /*314a0*/  STL.64 [R1+0x800], R12 ;  /* 0x0008000c01007387 */ /* 0x0001e80000100a00 */
[----:B------:R1:W-:Y:S04]  /*314b0*/  STL.64 [R1+0x808], R14 ;  /* 0x0008080e01007387 */ /* 0x0003e80000100a00 */
[----:B0-----:R-:W4:Y:S04]  /*314c0*/  LDL.LU R12, [R1+0x450] ;  /* 0x00045000010c7983 */ /* 0x001f280000300800 */
[----:B------:R-:W4:Y:S04]  /*314d0*/  LDL.LU R13, [R1+0x454] ;  /* 0x00045400010d7983 */ /* 0x000f280000300800 */
[----:B-1----:R-:W4:Y:S04]  /*314e0*/  LDL.LU R14, [R1+0x458] ;  /* 0x00045800010e7983 */ /* 0x002f280000300800 */
[----:B------:R-:W4:Y:S01]  /*314f0*/  LDL.LU R15, [R1+0x45c] ;  /* 0x00045c00010f7983 */ /* 0x000f220000300800 */
[C---:B---3--:R-:W-:Y:S08]  /*31500*/  HMMA.16816.F32.BF16 R40, R44.reuse, R40, R16 ;  /* 0x000000282c28723c */ /* 0x048ff00000041810 */
[----:B--2---:R-:W-:Y:S01]  /*31510*/  HMMA.16816.F32.BF16 R4, R44, R4, R28 ;  /* 0x000000042c04723c */ /* 0x004fe2000004181c */
[----:B------:R-:W2:Y:S10]  /*31520*/  LDL.LU.64 R18, [R1+0x2f70] ;  /* 0x002f700001127983 */ /* 0x000eb40000300a00 */
[----:B------:R-:W-:-:S02]  /*31530*/  IMAD.MOV.U32 R0, RZ, RZ, R41 ;  /* 0x000000ffff007224 */ /* 0x000fc400078e0029 */
[----:B------:R-:W-:Y:S01]  /*31540*/  IMAD.MOV.U32 R3, RZ, RZ, R40 ;  /* 0x000000ffff037224 */ /* 0x000fe200078e0028 */
[----:B------:R0:W-:Y:S04]  /*31550*/  STL.64 [R1+0x818], R42 ;  /* 0x0008182a01007387 */ /* 0x0001e80000100a00 */
[----:B0-----:R-:W3:Y:S04]  /*31560*/  LDL.LU.64 R42, [R1+0x2f68] ;  /* 0x002f6800012a7983 */ /* 0x001ee80000300a00 */
[----:B------:R-:W-:Y:S04]  /*31570*/  STL [R1+0x29d4], R0 ;  /* 0x0029d40001007387 */ /* 0x000fe80000100800 */
[----:B------:R-:W-:Y:S04]  /*31580*/  STL [R1+0x29d0], R3 ;  /* 0x0029d00301007387 */ /* 0x000fe80000100800 */
[----:B------:R-:W2:Y:S04]  /*31590*/  LDL.LU.64 R30, [R1+0x2f60] ;  /* 0x002f6000011e7983 */ /* 0x000ea80000300a00 */
[----:B------:R-:W-:Y:S04]  /*315a0*/  STL.64 [R1+0x820], R4 ;  /* 0x0008200401007387 */ /* 0x000fe80000100a00 */
[----:B------:R0:W-:Y:S04]  /*315b0*/  STL.64 [R1+0x828], R6 ;  /* 0x0008280601007387 */ /* 0x0001e80000100a00 */
[----:B0-----:R-:W2:Y:S04]  /*315c0*/  LDL.LU.64 R6, [R1+0x2f58] ;  /* 0x002f580001067983 */ /* 0x001ea80000300a00 */
[----:B------:R-:W4:Y:S02]  /*315d0*/  LDL.LU.64 R4, [R1+0x2f50] ;  /* 0x002f500001047983 */ /* 0x000f240000300a00 */
[----:B----4-:R-:W-:-:S15]  /*315e0*/  HMMA.16816.F32.BF16 R8, R44, R4, R8 ;  /* 0x000000042c08723c */ /* 0x010fde0000041808 */
[----:B------:R-:W-:-:S04]  /*315f0*/  NOP ;  /* 0x0000000000007918 */ /* 0x000fc80000000000 */
[----:B------:R-:W-:Y:S04]  /*31600*/  STL.64 [R1+0x8b0], R8 ;  /* 0x0008b00801007387 */ /* 0x000fe80000100a00 */
[----:B------:R0:W-:Y:S04]  /*31610*/  STL.64 [R1+0x8b8], R10 ;  /* 0x0008b80a01007387 */ /* 0x0001e80000100a00 */
[----:B0-----:R-:W4:Y:S04]  /*31620*/  LDL.LU.64 R10, [R1+0x2f48] ;  /* 0x002f4800010a7983 */ /* 0x001f280000300a00 */
[----:B------:R-:W2:Y:S02]  /*31630*/  LDL.LU.64 R8, [R1+0x2f40] ;  /* 0x002f400001087983 */ /* 0x000ea40000300a00 */
[----:B--2---:R-:W-:Y:S02]  /*31640*/  HMMA.16816.F32.BF16 R44, R44, R8, R48 ;  /* 0x000000082c2c723c */ /* 0x004fe40000041830 */
[----:B------:R-:W3:Y:S04]  /*31650*/  LDL.LU.64 R50, [R1+0x2f38] ;  /* 0x002f380001327983 */ /* 0x000ee80000300a00 */
[----:B------:R-:W3:-:S13]  /*31660*/  LDL.LU.64 R48, [R1+0x2f30] ;  /* 0x002f300001307983 */ /* 0x000eda0000300a00 */
[----:B------:R0:W-:Y:S04]  /*31670*/  STL.64 [R1+0x8a0], R44 ;  /* 0x0008a02c01007387 */ /* 0x0001e80000100a00 */
[----:B------:R1:W-:Y:S01]  /*31680*/  STL.64 [R1+0x8a8], R46 ;  /* 0x0008a82e01007387 */ /* 0x0003e20000100a00 */
[----:B0-----:R-:W-:Y:S02]  /*31690*/  IMAD.MOV.U32 R44, RZ, RZ, R60 ;  /* 0x000000ffff2c7224 */ /* 0x001fe400078e003c */
[----:B------:R-:W-:Y:S01]  /*316a0*/  IMAD.MOV.U32 R45, RZ, RZ, R38 ;  /* 0x000000ffff2d7224 */ /* 0x000fe200078e0026 */
[----:B------:R-:W2:Y:S04]  /*316b0*/  LDL.LU R60, [R1+0x2f2c] ;  /* 0x002f2c00013c7983 */ /* 0x000ea80000300800 */
[----:B------:R-:W2:Y:S01]  /*316c0*/  LDL.LU R38, [R1+0x2f28] ;  /* 0x002f280001267983 */ /* 0x000ea20000300800 */
[----:B-1----:R-:W-:-:S03]  /*316d0*/  MOV R46, R39 ;  /* 0x00000027002e7202 */ /* 0x002fc60000000f00 */
[----:B------:R-:W2:Y:S01]  /*316e0*/  LDL.LU R39, [R1+0x2f24] ;  /* 0x002f240001277983 */ /* 0x000ea20000300800 */
[----:B------:R-:W-:-:S03]  /*316f0*/  IMAD.MOV.U32 R47, RZ, RZ, R27 ;  /* 0x000000ffff2f7224 */ /* 0x000fc600078e001b */
[----:B------:R-:W4:Y:S01]  /*31700*/  LDL.LU R27, [R1+0x2f20] ;  /* 0x002f2000011b7983 */ /* 0x000f220000300800 */
[----:B---3--:R-:W-:-:S15]  /*31710*/  HMMA.16816.F32.BF16 R52, R48, R42, R52 ;  /* 0x0000002a3034723c */ /* 0x008fde0000041834 */
[----:B------:R-:W-:-:S04]  /*31720*/  NOP ;  /* 0x0000000000007918 */ /* 0x000fc80000000000 */
[----:B------:R-:W-:Y:S01]  /*31730*/  STL.64 [R1+0x890], R52 ;  /* 0x0008903401007387 */ /* 0x000fe20000100a00 */
[----:B--2---:R-:W-:Y:S03]  /*31740*/  HMMA.16816.F32.BF16 R56, R48, R38, R56 ;  /* 0x000000263038723c */ /* 0x004fe60000041838 */
[----:B------:R0:W-:Y:S04]  /*31750*/  STL.64 [R1+0x898], R54 ;  /* 0x0008983601007387 */ /* 0x0001e80000100a00 */
[----:B0-----:R-:W2:-:S12]  /*31760*/  LDL.LU.64 R54, [R1+0x2f18] ;  /* 0x002f180001367983 */ /* 0x001e980000300a00 */
[----:B------:R0:W-:Y:S04]  /*31770*/  STL.64 [R1+0x880], R56 ;  /* 0x0008803801007387 */ /* 0x0001e80000100a00 */
[----:B------:R1:W-:Y:S01]  /*31780*/  STL.64 [R1+0x888], R58 ;  /* 0x0008883a01007387 */ /* 0x0003e20000100a00 */
[----:B0-----:R-:W-:Y:S02]  /*31790*/  IMAD.MOV.U32 R56, RZ, RZ, R26 ;  /* 0x000000ffff387224 */ /* 0x001fe400078e001a */
[----:B------:R-:W-:Y:S01]  /*317a0*/  IMAD.MOV.U32 R57, RZ, RZ, R31 ;  /* 0x000000ffff397224 */ /* 0x000fe200078e001f */
[----:B------:R-:W3:Y:S04]  /*317b0*/  LDL.LU R26, [R1+0x2f14] ;  /* 0x002f1400011a7983 */ /* 0x000ee80000300800 */
[----:B------:R-:W2:Y:S01]  /*317c0*/  LDL.LU R31, [R1+0x2f10] ;  /* 0x002f1000011f7983 */ /* 0x000ea20000300800 */
[----:B-1----:R-:W-:-:S02]  /*317d0*/  IMAD.MOV.U32 R58, RZ, RZ, R34 ;  /* 0x000000ffff3a7224 */ /* 0x002fc400078e0022 */
[----:B------:R-:W-:Y:S01]  /*317e0*/  IMAD.MOV.U32 R59, RZ, RZ, R35 ;  /* 0x000000ffff3b7224 */ /* 0x000fe200078e0023 */
[----:B------:R-:W2:Y:S04]  /*317f0*/  LDL.LU R34, [R1+0x2f0c] ;  /* 0x002f0c0001227983 */ /* 0x000ea80000300800 */
[----:B------:R-:W2:Y:S04]  /*31800*/  LDL.LU R35, [R1+0x2f08] ;  /* 0x002f080001237983 */ /* 0x000ea80000300800 */
[----:B------:R4:W-:Y:S04]  /*31810*/  STL.64 [R1+0x2e40], R38 ;  /* 0x002e402601007387 */ /* 0x0009e80000100a00 */
[----:B------:R0:W-:Y:S01]  /*31820*/  STL.64 [R1+0x2e38], R36 ;  /* 0x002e382401007387 */ /* 0x0001e20000100a00 */
[----:B----4-:R-:W-:-:S03]  /*31830*/  IMAD.MOV.U32 R38, RZ, RZ, R11 ;  /* 0x000000ffff267224 */ /* 0x010fc600078e000b */
[----:B0-----:R-:W4:Y:S01]  /*31840*/  LDL.LU R36, [R1+0x430] ;  /* 0x0004300001247983 */ /* 0x001f220000300800 */
[----:B------:R-:W-:-:S03]  /*31850*/  IMAD.MOV.U32 R37, RZ, RZ, R10 ;  /* 0x000000ffff257224 */ /* 0x000fc600078e000a */
[----:B------:R-:W3:Y:S04]  /*31860*/  LDL.LU R10, [R1+0x2f04] ;  /* 0x002f0400010a7983 */ /* 0x000ee80000300800 */
[----:B------:R-:W3:Y:S01]  /*31870*/  LDL.LU R11, [R1+0x2f00] ;  /* 0x002f0000010b7983 */ /* 0x000ee20000300800 */
[----:B------:R-:W-:-:S03]  /*31880*/  IMAD.MOV.U32 R39, RZ, RZ, R22 ;  /* 0x000000ffff277224 */ /* 0x000fc600078e0016 */
[----:B------:R-:W3:Y:S01]  /*31890*/  LDL.LU R22, [R1+0x2efc] ;  /* 0x002efc0001167983 */ /* 0x000ee20000300800 */
[----:B--2---:R-:W-:-:S15]  /*318a0*/  HMMA.16816.F32.BF16 R12, R48, R34, R12 ;  /* 0x00000022300c723c */ /* 0x004fde000004180c */
[----:B------:R-:W-:-:S04]  /*318b0*/  NOP ;  /* 0x0000000000007918 */ /* 0x000fc80000000000 */
[----:B------:R0:W-:Y:S04]  /*318c0*/  STL.64 [R1+0x860], R12 ;  /* 0x0008600c01007387 */ /* 0x0001e80000100a00 */
[----:B------:R1:W-:Y:S01]  /*318d0*/  STL.64 [R1+0x868], R14 ;  /* 0x0008680e01007387 */ /* 0x0003e20000100a00 */
[----:B0-----:R-:W-:Y:S02]  /*318e0*/  IMAD.MOV.U32 R12, RZ, RZ, R23 ;  /* 0x000000ffff0c7224 */ /* 0x001fe400078e0017 */
[----:B------:R-:W-:Y:S01]  /*318f0*/  IMAD.MOV.U32 R13, RZ, RZ, R18 ;  /* 0x000000ffff0d7224 */ /* 0x000fe200078e0012 */
[----:B------:R-:W2:Y:S04]  /*31900*/  LDL.LU R23, [R1+0x2ef8] ;  /* 0x002ef80001177983 */ /* 0x000ea80000300800 */
[----:B------:R-:W2:Y:S01]  /*31910*/  LDL.LU R18, [R1+0x2ef4] ;  /* 0x002ef40001127983 */ /* 0x000ea20000300800 */
[----:B-1----:R-:W-:-:S02]  /*31920*/  IMAD.MOV.U32 R14, RZ, RZ, R19 ;  /* 0x000000ffff0e7224 */ /* 0x002fc400078e0013 */
[----:B------:R-:W-:Y:S01]  /*31930*/  IMAD.MOV.U32 R15, RZ, RZ, R30 ;  /* 0x000000ffff0f7224 */ /* 0x000fe200078e001e */
[----:B------:R-:W2:Y:S04]  /*31940*/  LDL.LU R19, [R1+0x2ef0] ;  /* 0x002ef00001137983 */ /* 0x000ea80000300800 */
[----:B------:R-:W2:Y:S04]  /*31950*/  LDL.LU R30, [R1+0x2eec] ;  /* 0x002eec00011e7983 */ /* 0x000ea80000300800 */
[----:B------:R-:W-:Y:S04]  /*31960*/  STL.64 [R1+0x2e30], R34 ;  /* 0x002e302201007387 */ /* 0x000fe80000100a00 */
[----:B------:R0:W-:Y:S02]  /*31970*/  STL.64 [R1+0x2e28], R32 ;  /* 0x002e282001007387 */ /* 0x0001e40000100a00 */
[----:B0-----:R-:W-:-:S02]  /*31980*/  IMAD.MOV.U32 R32, RZ, RZ, R31 ;  /* 0x000000ffff207224 */ /* 0x001fc400078e001f */
[----:B------:R-:W2:Y:S01]  /*31990*/  LDL.LU R31, [R1+0x2ee8] ;  /* 0x002ee800011f7983 */ /* 0x000ea20000300800 */
[----:B---3--:R-:W-:-:S03]  /*319a0*/  IMAD.MOV.U32 R33, RZ, RZ, R26 ;  /* 0x000000ffff217224 */ /* 0x008fc600078e001a */
[----:B------:R-:W4:Y:S01]  /*319b0*/  LDL.LU R26, [R1+0x2ee4] ;  /* 0x002ee400011a7983 */ /* 0x000f220000300800 */
[----:B------:R-:W-:-:S03]  /*319c0*/  IMAD.MOV.U32 R34, RZ, RZ, R27 ;  /* 0x000000ffff227224 */ /* 0x000fc600078e001b */
[----:B------:R-:W4:Y:S01]  /*319d0*/  LDL.LU R27, [R1+0x2ee0] ;  /* 0x002ee000011b7983 */ /* 0x000f220000300800 */
[----:B------:R-:W0:Y:S01]  /*319e0*/  S2R R41, SR_TID.X ;  /* 0x0000000000297919 */ /* 0x000e220000002100 */
[----:B------:R-:W1:Y:S01]  /*319f0*/  S2R R29, SR_TID.X ;  /* 0x00000000001d7919 */ /* 0x000e620000002100 */
[----:B------:R-:W3:Y:S01]  /*31a00*/  S2R R17, SR_TID.X ;  /* 0x0000000000117919 */ /* 0x000ee20000002100 */
[----:B------:R-:W-:Y:S01]  /*31a10*/  IMAD.MOV.U32 R35, RZ, RZ, R60 ;  /* 0x000000ffff237224 */ /* 0x000fe200078e003c */
[----:B------:R-:W-:Y:S01]  /*31a20*/  STL.64 [R1+0x2e60], R42 ;  /* 0x002e602a01007387 */ /* 0x000fe20000100a00 */
[----:B0-----:R-:W-:Y:S01]  /*31a30*/  LOP3.LUT R28, R41, 0x7, RZ, 0xc0, !PT ;  /* 0x00000007291c7812 */ /* 0x001fe200078ec0ff */
[----:B-1----:R-:W-:-:S04]  /*31a40*/  IMAD.SHL.U32 R40, R29, 0x80, RZ ;  /* 0x000000801d287824 */ /* 0x002fc800078e00ff */
[----:B------:R-:W-:-:S05]  /*31a50*/  IMAD R41, R28, 0x110, RZ ;  /* 0x000001101c297824 */ /* 0x000fca00078e02ff */
[----:B------:R-:W-:Y:S01]  /*31a60*/  STL.64 [R1+0x2e58], R40 ;  /* 0x002e582801007387 */ /* 0x000fe20000100a00 */
[----:B---3--:R-:W-:-:S05]  /*31a70*/  IMAD.SHL.U32 R16, R17, 0x2, RZ ;  /* 0x0000000211107824 */ /* 0x008fca00078e00ff */
[----:B------:R-:W-:-:S04]  /*31a80*/  LOP3.LUT R9, R41, 0x10, R16, 0x78, !PT ;  /* 0x0000001029097812 */ /* 0x000fc800078e7810 */
[----:B------:R-:W-:-:S04]  /*31a90*/  LOP3.LUT R9, R9, 0x800, R40, 0xf8, !PT ;  /* 0x0000080009097812 */ /* 0x000fc800078ef828 */
[----:B------:R-:W-:Y:S01]  /*31aa0*/  LOP3.LUT R9, R9, 0x20, RZ, 0x3c, !PT ;  /* 0x0000002009097812 */ /* 0x000fe200078e3cff */
[C---:B--2---:R-:W-:Y:S01]  /*31ab0*/  HMMA.16816.F32.BF16 R32, R48.reuse, R30, R32 ;  /* 0x0000001e3020723c */ /* 0x044fe20000041820 */
[----:B------:R-:W-:Y:S04]  /*31ac0*/  STL.64 [R1+0x2e70], R30 ;  /* 0x002e701e01007387 */ /* 0x000fe80000100a00 */
[----:B------:R4:W-:Y:S03]  /*31ad0*/  STL.64 [R1+0x2e68], R28 ;  /* 0x002e681c01007387 */ /* 0x0009e60000100a00 */
[C---:B----4-:R-:W-:Y:S11]  /*31ae0*/  HMMA.16816.F32.BF16 R28, R48.reuse, R26, R36 ;  /* 0x0000001a301c723c */ /* 0x050ff60000041824 */
[----:B------:R-:W-:Y:S04]  /*31af0*/  STL.64 [R1+0x850], R32 ;  /* 0x0008502001007387 */ /* 0x000fe80000100a00 */
[----:B------:R-:W-:Y:S04]  /*31b00*/  STL.64 [R1+0x858], R34 ;  /* 0x0008582201007387 */ /* 0x000fe80000100a00 */
[----:B------:R-:W-:Y:S04]  /*31b10*/  STL.64 [R1+0x2e80], R26 ;  /* 0x002e801a01007387 */ /* 0x000fe80000100a00 */
[----:B------:R-:W-:Y:S04]  /*31b20*/  STL.64 [R1+0x2e78], R24 ;  /* 0x002e781801007387 */ /* 0x000fe80000100a00 */
[----:B------:R-:W-:Y:S04]  /*31b30*/  STL.64 [R1+0x840], R28 ;  /* 0x0008401c01007387 */ /* 0x000fe80000100a00 */
[----:B------:R0:W-:Y:S02]  /*31b40*/  STL.64 [R1+0x848], R30 ;  /* 0x0008481e01007387 */ /* 0x0001e40000100a00 */
[C---:B0-----:R-:W-:Y:S02]  /*31b50*/  HMMA.16816.F32.BF16 R28, R48.reuse, R18, R44 ;  /* 0x00000012301c723c */ /* 0x041fe4000004182c */
[----:B------:R-:W0:Y:S06]  /*31b60*/  LDSM.16.MT88.4 R44, [R9+UR5+0x1000] ;  /* 0x00100005092c783b */ /* 0x000e2c0008004200 */
[----:B------:R-:W-:Y:S11]  /*31b70*/  HMMA.16816.F32.BF16 R24, R48, R22, R56 ;  /* 0x000000163018723c */ /* 0x000ff60000041838 */
[----:B------:R-:W-:-:S02]  /*31b80*/  IMAD.MOV.U32 R5, RZ, RZ, R29 ;  /* 0x000000ffff057224 */ /* 0x000fc400078e001d */
[----:B------:R-:W-:Y:S01]  /*31b90*/  IMAD.MOV.U32 R4, RZ, RZ, R28 ;  /* 0x000000ffff047224 */ /* 0x000fe200078e001c */
[----:B------:R-:W-:Y:S04]  /*31ba0*/  STL.64 [R1+0x838], R30 ;  /* 0x0008381e01007387 */ /* 0x000fe80000100a00 */
[----:B------:R-:W-:Y:S04]  /*31bb0*/  STL.64 [R1+0x2e90], R18 ;  /* 0x002e901201007387 */ /* 0x000fe80000100a00 */
[----:B------:R-:W-:Y:S04]  /*31bc0*/  STL.64 [R1+0x2e88], R16 ;  /* 0x002e881001007387 */ /* 0x000fe80000100a00 */
[----:B------:R-:W-:Y:S04]  /*31bd0*/  STL [R1+0x296c], R5 ;  /* 0x00296c0501007387 */ /* 0x000fe80000100800 */
[----:B------:R-:W-:Y:S04]  /*31be0*/  STL [R1+0x2968], R4 ;  /* 0x0029680401007387 */ /* 0x000fe80000100800 */
[----:B------:R-:W-:Y:S04]  /*31bf0*/  STL.64 [R1+0x2eb0], R10 ;  /* 0x002eb00a01007387 */ /* 0x000fe80000100a00 */
[----:B------:R1:W-:Y:S02]  /*31c00*/  STL [R1+0x2ea8], R9 ;  /* 0x002ea80901007387 */ /* 0x0003e40000100800 */
[C---:B-1----:R-:W-:Y:S01]  /*31c10*/  HMMA.16816.F32.BF16 R8, R48.reuse, R54, R12 ;  /* 0x000000363008723c */ /* 0x042fe2000004180c */
[----:B------:R-:W-:Y:S01]  /*31c20*/  IMAD.MOV.U32 R60, RZ, RZ, R27 ;  /* 0x000000ffff3c7224 */ /* 0x000fe200078e001b */
[----:B0-----:R-:W-:Y:S04]  /*31c30*/  STL.64 [R1+0x2d78], R46 ;  /* 0x002d782e01007387 */ /* 0x001fe80000100a00 */
[----:B------:R-:W-:Y:S04]  /*31c40*/  STL.64 [R1+0x2d70], R44 ;  /* 0x002d702c01007387 */ /* 0x000fe80000100a00 */
[----:B------:R0:W-:Y:S04]  /*31c50*/  STL.64 [R1+0xb00], R24 ;  /* 0x000b001801007387 */ /* 0x0001e80000100a00 */
[----:B------:R1:W-:Y:S04]  /*31c60*/  STL [R1+0xb08], R26 ;  /* 0x000b081a01007387 */ /* 0x0003e80000100800 */
[----:B------:R-:W-:Y:S04]  /*31c70*/  STL.64 [R1+0x2ea0], R22 ;  /* 0x002ea01601007387 */ /* 0x000fe80000100a00 */
[----:B------:R-:W-:Y:S04]  /*31c80*/  STL.64 [R1+0x2e98], R20 ;  /* 0x002e981401007387 */ /* 0x000fe80000100a00 */
[----:B------:R-:W-:Y:S04]  /*31c90*/  STL [R1+0x2950], R60 ;  /* 0x0029503c01007387 */ /* 0x000fe80000100800 */
[----:B------:R-:W-:Y:S04]  /*31ca0*/  STL.64 [R1+0x2eb8], R54 ;  /* 0x002eb83601007387 */ /* 0x000fe80000100a00 */
[----:B------:R-:W2:Y:S04]  /*31cb0*/  LDL.LU R12, [R1+0x410] ;  /* 0x00041000010c7983 */ /* 0x000ea80000300800 */
[----:B------:R3:W-:Y:S04]  /*31cc0*/  STL.64 [R1+0xaf0], R8 ;  /* 0x000af00801007387 */ /* 0x0007e80000100a00 */
[----:B------:R4:W-:Y:S04]  /*31cd0*/  STL.64 [R1+0xaf8], R10 ;  /* 0x000af80a01007387 */ /* 0x0009e80000100a00 */
[----:B------:R-:W2:Y:S04]  /*31ce0*/  LDL.LU R13, [R1+0x414] ;  /* 0x00041400010d7983 */ /* 0x000ea80000300800 */
[----:B------:R-:W2:Y:S04]  /*31cf0*/  LDL.LU R14, [R1+0x418] ;  /* 0x00041800010e7983 */ /* 0x000ea80000300800 */
[----:B------:R-:W2:Y:S04]  /*31d00*/  LDL.LU R15, [R1+0x41c] ;  /* 0x00041c00010f7983 */ /* 0x000ea80000300800 */
[----:B------:R-:W3:Y:S04]  /*31d10*/  LDL.LU R36, [R1+0x780] ;  /* 0x0007800001247983 */ /* 0x000ee80000300800 */
[----:B------:R-:W3:Y:S04]  /*31d20*/  LDL.LU R37, [R1+0x784] ;  /* 0x0007840001257983 */ /* 0x000ee80000300800 */
[----:B------:R-:W3:Y:S04]  /*31d30*/  LDL.LU R38, [R1+0x788] ;  /* 0x0007880001267983 */ /* 0x000ee80000300800 */
[----:B------:R-:W3:Y:S04]  /*31d40*/  LDL.LU R39, [R1+0x78c] ;  /* 0x00078c0001277983 */ /* 0x000ee80000300800 */
[----:B------:R-:W3:Y:S04]  /*31d50*/  LDL.64 R58, [R1+0xc8] ;  /* 0x0000c800013a7983 */ /* 0x000ee80000100a00 */
[----:B------:R-:W3:Y:S04]  /*31d60*/  LDL.LU R32, [R1+0x770] ;  /* 0x0007700001207983 */ /* 0x000ee80000300800 */
[----:B------:R-:W4:Y:S04]  /*31d70*/  LDL.LU R33, [R1+0x774] ;  /* 0x0007740001217983 */ /* 0x000f280000300800 */
[----:B------:R-:W4:Y:S04]  /*31d80*/  LDL.LU R34, [R1+0x778] ;  /* 0x0007780001227983 */ /* 0x000f280000300800 */
[----:B------:R-:W4:Y:S04]  /*31d90*/  LDL.LU R35, [R1+0x77c] ;  /* 0x00077c0001237983 */ /* 0x000f280000300800 */
[----:B--2---:R-:W-:Y:S04]  /*31da0*/  STL.64 [R1+0x2ec8], R14 ;  /* 0x002ec80e01007387 */ /* 0x004fe80000100a00 */
[----:B------:R2:W-:Y:S04]  /*31db0*/  STL.64 [R1+0x2ec0], R12 ;  /* 0x002ec00c01007387 */ /* 0x0005e80000100a00 */
[----:B0-----:R-:W2:Y:S04]  /*31dc0*/  LDL.LU R24, [R1+0x730] ;  /* 0x0007300001187983 */ /* 0x001ea80000300800 */
[----:B------:R-:W2:Y:S04]  /*31dd0*/  LDL.LU R25, [R1+0x734] ;  /* 0x0007340001197983 */ /* 0x000ea80000300800 */
[----:B-1----:R-:W2:Y:S04]  /*31de0*/  LDL.LU R26, [R1+0x738] ;  /* 0x00073800011a7983 */ /* 0x002ea80000300800 */
[----:B------:R-:W2:Y:S04]  /*31df0*/  LDL.LU R27, [R1+0x73c] ;  /* 0x00073c00011b7983 */ /* 0x000ea80000300800 */
[----:B---3--:R-:W3:Y:S04]  /*31e00*/  LDL.LU R8, [R1+0x750] ;  /* 0x0007500001087983 */ /* 0x008ee80000300800 */
[----:B------:R-:W3:Y:S04]  /*31e10*/  LDL.LU R9, [R1+0x754] ;  /* 0x0007540001097983 */ /* 0x000ee80000300800 */
[----:B----4-:R-:W3:Y:S04]  /*31e20*/  LDL.LU R10, [R1+0x758] ;  /* 0x00075800010a7983 */ /* 0x010ee80000300800 */
[----:B------:R-:W3:Y:S04]  /*31e30*/  LDL.LU R11, [R1+0x75c] ;  /* 0x00075c00010b7983 */ /* 0x000ee80000300800 */
[----:B--2---:R-:W2:Y:S04]  /*31e40*/  LDL.LU R12, [R1+0x760] ;  /* 0x00076000010c7983 */ /* 0x004ea80000300800 */
[----:B------:R-:W2:Y:S04]  /*31e50*/  LDL.LU R13, [R1+0x764] ;  /* 0x00076400010d7983 */ /* 0x000ea80000300800 */
[----:B------:R-:W2:Y:S04]  /*31e60*/  LDL.LU R14, [R1+0x768] ;  /* 0x00076800010e7983 */ /* 0x000ea80000300800 */
[----:B------:R-:W2:Y:S04]  /*31e70*/  LDL.LU R15, [R1+0x76c] ;  /* 0x00076c00010f7983 */ /* 0x000ea80000300800 */
[----:B------:R-:W2:Y:S04]  /*31e80*/  LDL.64 R54, [R1+0xa8] ;  /* 0x0000a80001367983 */ /* 0x000ea80000100a00 */
[----:B------:R-:W3:Y:S04]  /*31e90*/  LDL.64 R22, [R1+0x98] ;  /* 0x0000980001167983 */ /* 0x000ee80000100a00 */
[----:B------:R-:W4:Y:S04]  /*31ea0*/  LDL.LU R44, [R1+0x740] ;  /* 0x00074000012c7983 */ /* 0x000f280000300800 */
[----:B------:R-:W4:Y:S04]  /*31eb0*/  LDL.LU R45, [R1+0x744] ;  /* 0x00074400012d7983 */ /* 0x000f280000300800 */
[----:B------:R-:W4:Y:S04]  /*31ec0*/  LDL.LU R46, [R1+0x748] ;  /* 0x00074800012e7983 */ /* 0x000f280000300800 */
[----:B------:R-:W4:Y:S04]  /*31ed0*/  LDL.LU R47, [R1+0x74c] ;  /* 0x00074c00012f7983 */ /* 0x000f280000300800 */
[----:B------:R-:W4:Y:S04]  /*31ee0*/  LDL.64 R18, [R1+0x88] ;  /* 0x0000880001127983 */ /* 0x000f280000100a00 */
[----:B------:R-:W2:Y:S04]  /*31ef0*/  LDL.64 R30, [R1+0x78] ;  /* 0x00007800011e7983 */ /* 0x000ea80000100a00 */
[----:B------:R-:W2:Y:S04]  /*31f00*/  LDL.LU R40, [R1+0x720] ;  /* 0x0007200001287983 */ /* 0x000ea80000300800 */
[----:B------:R-:W2:Y:S04]  /*31f10*/  LDL.LU R41, [R1+0x724] ;  /* 0x0007240001297983 */ /* 0x000ea80000300800 */
[----:B------:R-:W2:Y:S04]  /*31f20*/  LDL.LU R42, [R1+0x728] ;  /* 0x00072800012a7983 */ /* 0x000ea80000300800 */
[----:B------:R-:W2:Y:S01]  /*31f30*/  LDL.LU R43, [R1+0x72c] ;  /* 0x00072c00012b7983 */ /* 0x000ea20000300800 */
[----:B------:R-:W-:Y:S01]  /*31f40*/  HMMA.16816.F32.BF16 R36, R48, R58, R36 ;  /* 0x0000003a3024723c */ /* 0x000fe20000041824 */
[----:B------:R-:W-:-:S02]  /*31f50*/  IMAD.MOV.U32 R4, RZ, RZ, R58 ;  /* 0x000000ffff047224 */ /* 0x000fc400078e003a */
[----:B------:R-:W-:Y:S02]  /*31f60*/  IMAD.MOV.U32 R3, RZ, RZ, R59 ;  /* 0x000000ffff037224 */ /* 0x000fe400078e003b */
[----:B------:R-:W2:-:S14]  /*31f70*/  LDL.LU.64 R58, [R1+0x2ed8] ;  /* 0x002ed800013a7983 */ /* 0x000e9c0000300a00 */
[----:B------:R0:W-:Y:S04]  /*31f80*/  STL.64 [R1+0xae0], R36 ;  /* 0x000ae02401007387 */ /* 0x0001e80000100a00 */
[----:B------:R1:W-:Y:S01]  /*31f90*/  STL [R1+0xaec], R39 ;  /* 0x000aec2701007387 */ /* 0x0003e20000100800 */
[----:B------:R-:W-:-:S03]  /*31fa0*/  IMAD.MOV.U32 R60, RZ, RZ, R38 ;  /* 0x000000ffff3c7224 */ /* 0x000fc600078e0026 */
[----:B0-----:R-:W4:Y:S04]  /*31fb0*/  LDL.LU R36, [R1+0x220] ;  /* 0x0002200001247983 */ /* 0x001f280000300800 */
[----:B------:R-:W4:Y:S04]  /*31fc0*/  LDL.LU R37, [R1+0x224] ;  /* 0x0002240001257983 */ /* 0x000f280000300800 */
[----:B------:R-:W4:Y:S04]  /*31fd0*/  LDL.LU R38, [R1+0x228] ;  /* 0x0002280001267983 */ /* 0x000f280000300800 */
[----:B-1----:R-:W4:Y:S04]  /*31fe0*/  LDL.LU R39, [R1+0x22c] ;  /* 0x00022c0001277983 */ /* 0x002f280000300800 */
[----:B------:R-:W-:Y:S01]  /*31ff0*/  STL [R1+0x29cc], R60 ;  /* 0x0029cc3c01007387 */ /* 0x000fe20000100800 */
[C---:B--2---:R-:W-:Y:S08]  /*32000*/  HMMA.16816.F32.BF16 R32, R48.reuse, R58, R32 ;  /* 0x0000003a3020723c */ /* 0x044ff00000041820 */
[C---:B------:R-:W-:Y:S08]  /*32010*/  HMMA.16816.F32.BF16 R12, R48.reuse, R54, R12 ;  /* 0x00000036300c723c */ /* 0x040ff0000004180c */
[----:B---3--:R-:W-:Y:S03]  /*32020*/  HMMA.16816.F32.BF16 R8, R48, R22, R8 ;  /* 0x000000163008723c */ /* 0x008fe60000041808 */
[----:B------:R0:W-:Y:S04]  /*32030*/  STL.64 [R1+0xad0], R32 ;  /* 0x000ad02001007387 */ /* 0x0001e80000100a00 */
[----:B------:R1:W-:Y:S04]  /*32040*/  STL.64 [R1+0xad8], R34 ;  /* 0x000ad82201007387 */ /* 0x0003e80000100a00 */
[----:B0-----:R-:W2:Y:S04]  /*32050*/  LDL.LU R32, [R1+0x210] ;  /* 0x0002100001207983 */ /* 0x001ea80000300800 */
[----:B------:R-:W2:Y:S04]  /*32060*/  LDL.LU R33, [R1+0x214] ;  /* 0x0002140001217983 */ /* 0x000ea80000300800 */
[----:B-1----:R-:W2:Y:S04]  /*32070*/  LDL.LU R34, [R1+0x218] ;  /* 0x0002180001227983 */ /* 0x002ea80000300800 */
[----:B------:R-:W2:Y:S04]  /*32080*/  LDL.LU R35, [R1+0x21c] ;  /* 0x00021c0001237983 */ /* 0x000ea80000300800 */
[----:B------:R0:W-:Y:S04]  /*32090*/  STL.64 [R1+0x2e08], R58 ;  /* 0x002e083a01007387 */ /* 0x0001e80000100a00 */
[----:B------:R-:W3:Y:S04]  /*320a0*/  LDL.LU R56, [R1+0x1d0] ;  /* 0x0001d00001387983 */ /* 0x000ee80000300800 */
[----:B------:R-:W3:Y:S01]  /*320b0*/  LDL.LU R57, [R1+0x1d4] ;  /* 0x0001d40001397983 */ /* 0x000ee20000300800 */
[----:B0-----:R-:W-:Y:S01]  /*320c0*/  IMAD.MOV.U32 R58, RZ, RZ, R6 ;  /* 0x000000ffff3a7224 */ /* 0x001fe200078e0006 */
[----:B------:R-:W-:-:S02]  /*320d0*/  MOV R59, R7 ;  /* 0x00000007003b7202 */ /* 0x000fc40000000f00 */
[----:B------:R-:W2:Y:S04]  /*320e0*/  LDL.LU R6, [R1+0x2ed4] ;  /* 0x002ed40001067983 */ /* 0x000ea80000300800 */
[----:B------:R-:W2:Y:S04]  /*320f0*/  LDL.LU R7, [R1+0x2ed0] ;  /* 0x002ed00001077983 */ /* 0x000ea80000300800 */
[----:B------:R-:W-:Y:S04]  /*32100*/  STL.64 [R1+0xac0], R12 ;  /* 0x000ac00c01007387 */ /* 0x000fe80000100a00 */
[----:B------:R0:W-:Y:S01]  /*32110*/  STL.64 [R1+0xac8], R14 ;  /* 0x000ac80e01007387 */ /* 0x0001e20000100a00 */
[----:B------:R-:W-:-:S02]  /*32120*/  IMAD.MOV.U32 R2, RZ, RZ, R54 ;  /* 0x000000ffff027224 */ /* 0x000fc400078e0036 */
[----:B------:R-:W-:Y:S01]  /*32130*/  IMAD.MOV.U32 R0, RZ, RZ, R55 ;  /* 0x000000ffff007224 */ /* 0x000fe200078e0037 */
[----:B0-----:R-:W3:Y:S04]  /*32140*/  LDL.LU.64 R14, [R1+0x2ec8] ;  /* 0x002ec800010e7983 */ /* 0x001ee80000300a00 */
[----:B------:R-:W3:Y:S04]  /*32150*/  LDL.LU.64 R12, [R1+0x2ec0] ;  /* 0x002ec000010c7983 */ /* 0x000ee80000300a00 */
[----:B------:R-:W3:Y:S04]  /*32160*/  LDL.LU.64 R54, [R1+0x2eb8] ;  /* 0x002eb80001367983 */ /* 0x000ee80000300a00 */
[----:B------:R-:W-:Y:S04]  /*32170*/  STL.64 [R1+0xab0], R8 ;  /* 0x000ab00801007387 */ /* 0x000fe80000100a00 */
[----:B------:R0:W-:Y:S04]  /*32180*/  STL.64 [R1+0xab8], R10 ;  /* 0x000ab80a01007387 */ /* 0x0001e80000100a00 */
[----:B0-----:R-:W3:Y:S01]  /*32190*/  LDL.LU.64 R10, [R1+0x2eb0] ;  /* 0x002eb000010a7983 */ /* 0x001ee20000300a00 */
[C---:B----4-:R-:W-:Y:S08]  /*321a0*/  HMMA.16816.F32.BF16 R44, R48.reuse, R18, R44 ;  /* 0x00000012302c723c */ /* 0x050ff0000004182c */
[----:B------:R-:W-:Y:S01]  /*321b0*/  HMMA.16816.F32.BF16 R24, R48, R30, R24 ;  /* 0x0000001e3018723c */ /* 0x000fe20000041818 */
[----:B------:R-:W4:Y:S01]  /*321c0*/  LDL.LU R9, [R1+0x2ea8] ;  /* 0x002ea80001097983 */ /* 0x000f220000300800 */
[----:B------:R-:W-:-:S02]  /*321d0*/  IMAD.MOV.U32 R8, RZ, RZ, R22 ;  /* 0x000000ffff087224 */ /* 0x000fc400078e0016 */
[----:B------:R-:W-:Y:S02]  /*321e0*/  IMAD.MOV.U32 R5, RZ, RZ, R23 ;  /* 0x000000ffff057224 */ /* 0x000fe400078e0017 */
[----:B------:R-:W4:Y:S04]  /*321f0*/  LDL.LU.64 R22, [R1+0x2ea0] ;  /* 0x002ea00001167983 */ /* 0x000f280000300a00 */
[----:B------:R-:W4:Y:S04]  /*32200*/  LDL.LU.64 R20, [R1+0x2e98] ;  /* 0x002e980001147983 */ /* 0x000f280000300a00 */
[----:B------:R0:W-:Y:S04]  /*32210*/  STL.64 [R1+0xaa0], R44 ;  /* 0x000aa02c01007387 */ /* 0x0001e80000100a00 */
[----:B------:R1:W-:Y:S01]  /*32220*/  STL.64 [R1+0xaa8], R46 ;  /* 0x000aa82e01007387 */ /* 0x0003e20000100a00 */
[----:B0-----:R-:W-:-:S02]  /*32230*/  IMAD.MOV.U32 R45, RZ, RZ, R18 ;  /* 0x000000ffff2d7224 */ /* 0x001fc400078e0012 */
[----:B------:R-:W-:Y:S02]  /*32240*/  IMAD.MOV.U32 R44, RZ, RZ, R19 ;  /* 0x000000ffff2c7224 */ /* 0x000fe400078e0013 */
[----:B------:R-:W4:Y:S04]  /*32250*/  LDL.LU.64 R18, [R1+0x2e90] ;  /* 0x002e900001127983 */ /* 0x000f280000300a00 */
[----:B------:R-:W4:Y:S04]  /*32260*/  LDL.LU.64 R16, [R1+0x2e88] ;  /* 0x002e880001107983 */ /* 0x000f280000300a00 */
[----:B------:R-:W-:Y:S04]  /*32270*/  STL.64 [R1+0xa90], R24 ;  /* 0x000a901801007387 */ /* 0x000fe80000100a00 */
[----:B------:R0:W-:Y:S01]  /*32280*/  STL.64 [R1+0xa98], R26 ;  /* 0x000a981a01007387 */ /* 0x0001e20000100a00 */
[----:B-1----:R-:W-:-:S02]  /*32290*/  IMAD.MOV.U32 R47, RZ, RZ, R30 ;  /* 0x000000ffff2f7224 */ /* 0x002fc400078e001e */
[----:B------:R-:W-:Y:S01]  /*322a0*/  IMAD.MOV.U32 R46, RZ, RZ, R31 ;  /* 0x000000ffff2e7224 */ /* 0x000fe200078e001f */
[----:B0-----:R-:W4:Y:S04]  /*322b0*/  LDL.LU.64 R26, [R1+0x2e80] ;  /* 0x002e8000011a7983 */ /* 0x001f280000300a00 */
[----:B------:R-:W4:Y:S04]  /*322c0*/  LDL.LU.64 R24, [R1+0x2e78] ;  /* 0x002e780001187983 */ /* 0x000f280000300a00 */
[----:B------:R-:W4:Y:S04]  /*322d0*/  LDL.LU.64 R30, [R1+0x2e70] ;  /* 0x002e7000011e7983 */ /* 0x000f280000300a00 */
[----:B------:R-:W4:Y:S01]  /*322e0*/  LDL.LU.64 R28, [R1+0x2e68] ;  /* 0x002e6800011c7983 */ /* 0x000f220000300a00 */
[----:B--2---:R-:W-:-:S15]  /*322f0*/  HMMA.16816.F32.BF16 R40, R48, R6, R40 ;  /* 0x000000063028723c */ /* 0x004fde0000041828 */
[----:B------:R-:W-:-:S04]  /*32300*/  NOP ;  /* 0x0000000000007918 */ /* 0x000fc80000000000 */
[----:B------:R-:W-:Y:S04]  /*32310*/  STL.64 [R1+0xa80], R40 ;  /* 0x000a802801007387 */ /* 0x000fe80000100a00 */
[----:B------:R0:W-:Y:S01]  /*32320*/  STL.64 [R1+0xa88], R42 ;  /* 0x000a882a01007387 */ /* 0x0001e20000100a00 */
[----:B---3--:R-:W-:Y:S03]  /*32330*/  HMMA.16816.F32.BF16 R48, R48, R10, R12 ;  /* 0x0000000a3030723c */ /* 0x008fe6000004180c */
[----:B0-----:R-:W2:Y:S04]  /*32340*/  LDL.LU.64 R42, [R1+0x2e60] ;  /* 0x002e6000012a7983 */ /* 0x001ea80000300a00 */
[----:B------:R-:W3:Y:S04]  /*32350*/  LDL.LU.64 R40, [R1+0x2e58] ;  /* 0x002e580001287983 */ /* 0x000ee80000300a00 */
[----:B------:R-:W-:Y:S04]  /*32360*/  STL.64 [R1+0x2d90], R6 ;  /* 0x002d900601007387 */ /* 0x000fe80000100a00 */
[----:B------:R-:W2:Y:S04]  /*32370*/  LDL.LU.64 R14, [R1+0x2e50] ;  /* 0x002e5000010e7983 */ /* 0x000ea80000300a00 */
[----:B------:R-:W2:Y:S04]  /*32380*/  LDL.LU.64 R12, [R1+0x2e48] ;  /* 0x002e4800010c7983 */ /* 0x000ea80000300a00 */
[----:B------:R0:W-:Y:S04]  /*32390*/  STL.64 [R1+0x720], R48 ;  /* 0x0007203001007387 */ /* 0x0001e80000100a00 */
[----:B------:R1:W-:Y:S04]  /*323a0*/  STL.64 [R1+0x728], R50 ;  /* 0x0007283201007387 */ /* 0x0003e80000100a00 */
[----:B0-----:R-:W3:Y:S04]  /*323b0*/  LDL.LU R48, [R1+0x1e0] ;  /* 0x0001e00001307983 */ /* 0x001ee80000300800 */
[----:B------:R-:W3:Y:S04]  /*323c0*/  LDL.LU R49, [R1+0x1e4] ;  /* 0x0001e40001317983 */ /* 0x000ee80000300800 */
[----:B-1----:R-:W3:Y:S04]  /*323d0*/  LDL.LU R50, [R1+0x1e8] ;  /* 0x0001e80001327983 */ /* 0x002ee80000300800 */
[----:B------:R-:W3:Y:S01]  /*323e0*/  LDL.LU R51, [R1+0x1ec] ;  /* 0x0001ec0001337983 */ /* 0x000ee20000300800 */
[----:B--2---:R-:W-:-:S15]  /*323f0*/  HMMA.16816.F32.BF16 R36, R12, R42, R36 ;  /* 0x0000002a0c24723c */ /* 0x004fde0000041824 */
[----:B------:R-:W-:-:S04]  /*32400*/  NOP ;  /* 0x0000000000007918 */ /* 0x000fc80000000000 */
[----:B------:R-:W-:Y:S04]  /*32410*/  STL.64 [R1+0x430], R36 ;  /* 0x0004302401007387 */ /* 0x000fe80000100a00 */
[----:B------:R0:W-:Y:S04]  /*32420*/  STL.64 [R1+0x438], R38 ;  /* 0x0004382601007387 */ /* 0x0001e80000100a00 */
[----:B0-----:R-:W2:Y:S04]  /*32430*/  LDL.LU.64 R38, [R1+0x2e40] ;  /* 0x002e400001267983 */ /* 0x001ea80000300a00 */
[----:B------:R-:W4:Y:S04]  /*32440*/  LDL.LU.64 R36, [R1+0x2e38] ;  /* 0x002e380001247983 */ /* 0x000f280000300a00 */
[----:B------:R-:W-:Y:S04]  /*32450*/  STL.64 [R1+0x2d88], R42 ;  /* 0x002d882a01007387 */ /* 0x000fe80000100a00 */
[----:B---3--:R0:W-:Y:S04]  /*32460*/  STL.64 [R1+0x2d80], R40 ;  /* 0x002d802801007387 */ /* 0x0081e80000100a00 */
[----:B0-----:R-:W3:Y:S04]  /*32470*/  LDL.LU R40, [R1+0x1f0] ;  /* 0x0001f00001287983 */ /* 0x001ee80000300800 */
[----:B------:R-:W3:Y:S04]  /*32480*/  LDL.LU R41, [R1+0x1f4] ;  /* 0x0001f40001297983 */ /* 0x000ee80000300800 */
[----:B------:R-:W3:Y:S04]  /*32490*/  LDL.LU R42, [R1+0x1f8] ;  /* 0x0001f800012a7983 */ /* 0x000ee80000300800 */
[----:B------:R-:W3:Y:S01]  /*324a0*/  LDL.LU R43, [R1+0x1fc] ;  /* 0x0001fc00012b7983 */ /* 0x000ee20000300800 */
[----:B--2---:R-:W-:-:S15]  /*324b0*/  HMMA.16816.F32.BF16 R32, R12, R38, R32 ;  /* 0x000000260c20723c */ /* 0x004fde0000041820 */
[----:B------:R-:W-:-:S04]  /*324c0*/  NOP ;  /* 0x0000000000007918 */ /* 0x000fc80000000000 */
[----:B------:R-:W-:Y:S04]  /*324d0*/  STL.64 [R1+0x420], R32 ;  /* 0x0004202001007387 */ /* 0x000fe80000100a00 */
[----:B------:R0:W-:Y:S04]  /*324e0*/  STL.64 [R1+0x428], R34 ;  /* 0x0004282201007387 */ /* 0x0001e80000100a00 */
[----:B0-----:R-:W2:Y:S04]  /*324f0*/  LDL.LU.64 R34, [R1+0x2e30] ;  /* 0x002e300001227983 */ /* 0x001ea80000300a00 */
[----:B------:R-:W3:Y:S04]  /*32500*/  LDL.LU.64 R32, [R1+0x2e28] ;  /* 0x002e280001207983 */ /* 0x000ee80000300a00 */
[----:B------:R-:W-:Y:S04]  /*32510*/  STL.64 [R1+0x2da0], R38 ;  /* 0x002da02601007387 */ /* 0x000fe80000100a00 */
[----:B----4-:R0:W-:Y:S04]  /*32520*/  STL.64 [R1+0x2d98], R36 ;  /* 0x002d982401007387 */ /* 0x0101e80000100a00 */
[----:B0-----:R-:W4:Y:S04]  /*32530*/  LDL.LU R36, [R1+0x200] ;  /* 0x0002000001247983 */ /* 0x001f280000300800 */
[----:B------:R-:W4:Y:S04]  /*32540*/  LDL.LU R37, [R1+0x204] ;  /* 0x0002040001257983 */ /* 0x000f280000300800 */
[----:B------:R-:W4:Y:S04]  /*32550*/  LDL.LU R38, [R1+0x208] ;  /* 0x0002080001267983 */ /* 0x000f280000300800 */
[----:B------:R-:W4:Y:S01]  /*32560*/  LDL.LU R39, [R1+0x20c] ;  /* 0x00020c0001277983 */ /* 0x000f220000300800 */
[----:B------:R-:W-:-:S02]  /*32570*/  IMAD.MOV.U32 R6, RZ, RZ, R47 ;  /* 0x000000ffff067224 */ /* 0x000fc400078e002f */
[----:B------:R-:W-:Y:S01]  /*32580*/  IMAD.MOV.U32 R7, RZ, RZ, R46 ;  /* 0x000000ffff077224 */ /* 0x000fe200078e002e */
[----:B--2---:R-:W-:Y:S04]  /*32590*/  STL.64 [R1+0x2db0], R34 ;  /* 0x002db02201007387 */ /* 0x004fe80000100a00 */
[----:B---3--:R0:W-:Y:S01]  /*325a0*/  STL.64 [R1+0x2da8], R32 ;  /* 0x002da82001007387 */ /* 0x0081e20000100a00 */
[C---:B----4-:R-:W-:Y:S08]  /*325b0*/  HMMA.16816.F32.BF16 R36, R12.reuse, R34, R36 ;  /* 0x000000220c24723c */ /* 0x050ff00000041824 */
[C---:B0-----:R-:W-:Y:S11]  /*325c0*/  HMMA.16816.F32.BF16 R32, R12.reuse, R30, R40 ;  /* 0x0000001e0c20723c */ /* 0x041ff60000041828 */
[----:B------:R-:W-:Y:S04]  /*325d0*/  STL.64 [R1+0x410], R36 ;  /* 0x0004102401007387 */ /* 0x000fe80000100a00 */
[----:B------:R-:W-:Y:S04]  /*325e0*/  STL.64 [R1+0x418], R38 ;  /* 0x0004182601007387 */ /* 0x000fe80000100a00 */
[----:B------:R-:W-:Y:S04]  /*325f0*/  STL.64 [R1+0x2dc0], R30 ;  /* 0x002dc01e01007387 */ /* 0x000fe80000100a00 */
[----:B------:R0:W-:Y:S04]  /*32600*/  STL.64 [R1+0x2db8], R28 ;  /* 0x002db81c01007387 */ /* 0x0001e80000100a00 */
[----:B------:R-:W-:Y:S04]  /*32610*/  STL.64 [R1+0x220], R32 ;  /* 0x0002202001007387 */ /* 0x000fe80000100a00 */
[----:B------:R-:W-:Y:S04]  /*32620*/  STL.64 [R1+0x228], R34 ;  /* 0x0002282201007387 */ /* 0x000fe80000100a00 */
[----:B------:R-:W-:Y:S04]  /*32630*/  STL.64 [R1+0x2dd0], R26 ;  /* 0x002dd01a01007387 */ /* 0x000fe80000100a00 */
[----:B------:R1:W-:Y:S01]  /*32640*/  STL.64 [R1+0x2dc8], R24 ;  /* 0x002dc81801007387 */ /* 0x0003e20000100a00 */
[C---:B0-----:R-:W-:Y:S08]  /*32650*/  HMMA.16816.F32.BF16 R28, R12.reuse, R26, R48 ;  /* 0x0000001a0c1c723c */ /* 0x041ff00000041830 */
[----:B-1----:R-:W-:Y:S01]  /*32660*/  HMMA.16816.F32.BF16 R24, R12, R18, R56 ;  /* 0x000000120c18723c */ /* 0x002fe20000041838 */
[----:B------:R-:W-:-:S02]  /*32670*/  IMAD.MOV.U32 R34, RZ, RZ, R45 ;  /* 0x000000ffff227224 */ /* 0x000fc400078e002d */
[----:B------:R-:W-:Y:S01]  /*32680*/  IMAD.MOV.U32 R35, RZ, RZ, R44 ;  /* 0x000000ffff237224 */ /* 0x000fe200078e002c */
[----:B------:R-:W0:Y:S07]  /*32690*/  LDSM.16.MT88.4 R48, [R9+UR5+0x1080] ;  /* 0x001080050930783b */ /* 0x000e2e0008004200 */
[----:B------:R1:W-:Y:S04]  /*326a0*/  STL.64 [R1+0x210], R28 ;  /* 0x0002101c01007387 */ /* 0x0003e80000100a00 */
[----:B------:R2:W-:Y:S04]  /*326b0*/  STL.64 [R1+0x218], R30 ;  /* 0x0002181e01007387 */ /* 0x0005e80000100a00 */
[----:B------:R-:W-:Y:S04]  /*326c0*/  STL.64 [R1+0x2de0], R18 ;  /* 0x002de01201007387 */ /* 0x000fe80000100a00 */
[----:B------:R-:W-:Y:S04]  /*326d0*/  STL.64 [R1+0x2dd8], R16 ;  /* 0x002dd81001007387 */ /* 0x000fe80000100a00 */
[----:B------:R-:W-:Y:S04]  /*326e0*/  STL.64 [R1+0x200], R24 ;  /* 0x0002001801007387 */ /* 0x000fe80000100a00 */
[----:B------:R3:W-:Y:S04]  /*326f0*/  STL.64 [R1+0x208], R26 ;  /* 0x0002081a01007387 */ /* 0x0007e80000100a00 */
[----:B------:R-:W-:Y:S04]  /*32700*/  STL.64 [R1+0x2de8], R6 ;  /* 0x002de80601007387 */ /* 0x000fe80000100a00 */
[----:B------:R-:W4:Y:S04]  /*32710*/  LDL.LU R36, [R1+0x590] ;  /* 0x0005900001247983 */ /* 0x000f280000300800 */
[----:B------:R-:W4:Y:S04]  /*32720*/  LDL.LU R37, [R1+0x594] ;  /* 0x0005940001257983 */ /* 0x000f280000300800 */
[----:B------:R-:W2:Y:S04]  /*32730*/  LDL.LU R38, [R1+0x598] ;  /* 0x0005980001267983 */ /* 0x000ea80000300800 */
[----:B------:R-:W2:Y:S04]  /*32740*/  LDL.LU R39, [R1+0x59c] ;  /* 0x00059c0001277983 */ /* 0x000ea80000300800 */
[----:B--2---:R-:W-:Y:S04]  /*32750*/  STL.64 [R1+0x2df8], R38 ;  /* 0x002df82601007387 */ /* 0x004fe80000100a00 */
[----:B----4-:R-:W-:Y:S04]  /*32760*/  STL.64 [R1+0x2df0], R36 ;  /* 0x002df02401007387 */ /* 0x010fe80000100a00 */
[----:B------:R-:W-:Y:S04]  /*32770*/  STL.64 [R1+0x2e00], R34 ;  /* 0x002e002201007387 */ /* 0x000fe80000100a00 */
[----:B-1----:R-:W2:Y:S04]  /*32780*/  LDL.LU R28, [R1+0x5a0] ;  /* 0x0005a000011c7983 */ /* 0x002ea80000300800 */
[----:B------:R-:W2:Y:S04]  /*32790*/  LDL.LU R29, [R1+0x5a4] ;  /* 0x0005a400011d7983 */ /* 0x000ea80000300800 */
[----:B------:R-:W4:Y:S04]  /*327a0*/  LDL.LU R30, [R1+0x5a8] ;  /* 0x0005a800011e7983 */ /* 0x000f280000300800 */
[----:B------:R-:W4:Y:S01]  /*327b0*/  LDL.LU R31, [R1+0x5ac] ;  /* 0x0005ac00011f7983 */ /* 0x000f220000300800 */
[----:B---3--:R-:W-:-:S02]  /*327c0*/  IMAD.MOV.U32 R26, RZ, RZ, R8 ;  /* 0x000000ffff1a7224 */ /* 0x008fc400078e0008 */
[----:B------:R-:W-:Y:S01]  /*327d0*/  IMAD.MOV.U32 R27, RZ, RZ, R5 ;  /* 0x000000ffff1b7224 */ /* 0x000fe200078e0005 */
[----:B----4-:R-:W-:Y:S04]  /*327e0*/  STL.64 [R1+0x2e18], R30 ;  /* 0x002e181e01007387 */ /* 0x010fe80000100a00 */
[----:B--2---:R-:W-:Y:S04]  /*327f0*/  STL.64 [R1+0x2e10], R28 ;  /* 0x002e101c01007387 */ /* 0x004fe80000100a00 */
[----:B------:R1:W-:Y:S04]  /*32800*/  STL.64 [R1+0x2e20], R26 ;  /* 0x002e201a01007387 */ /* 0x0003e80000100a00 */
[----:B------:R-:W2:Y:S04]  /*32810*/  LDL.LU R16, [R1+0x5b0] ;  /* 0x0005b00001107983 */ /* 0x000ea80000300800 */
[----:B------:R-:W2:Y:S04]  /*32820*/  LDL.LU R17, [R1+0x5b4] ;  /* 0x0005b40001117983 */ /* 0x000ea80000300800 */
[----:B------:R-:W2:Y:S04]  /*32830*/  LDL.LU R18, [R1+0x5b8] ;  /* 0x0005b80001127983 */ /* 0x000ea80000300800 */
[----:B------:R-:W2:Y:S04]  /*32840*/  LDL.LU R19, [R1+0x5bc] ;  /* 0x0005bc0001137983 */ /* 0x000ea80000300800 */
[----:B------:R-:W3:Y:S04]  /*32850*/  LDL.LU R24, [R1+0x5f0] ;  /* 0x0005f00001187983 */ /* 0x000ee80000300800 */
[----:B------:R-:W3:Y:S04]  /*32860*/  LDL.LU R25, [R1+0x5f4] ;  /* 0x0005f40001197983 */ /* 0x000ee80000300800 */
[----:B-1----:R-:W3:Y:S04]  /*32870*/  LDL.LU R26, [R1+0x5f8] ;  /* 0x0005f800011a7983 */ /* 0x002ee80000300800 */
[----:B------:R-:W3:Y:S04]  /*32880*/  LDL.LU R27, [R1+0x5fc] ;  /* 0x0005fc00011b7983 */ /* 0x000ee80000300800 */
[----:B------:R-:W4:Y:S04]  /*32890*/  LDL.LU R28, [R1+0x5e0] ;  /* 0x0005e000011c7983 */ /* 0x000f280000300800 */
[----:B------:R-:W4:Y:S04]  /*328a0*/  LDL.LU R29, [R1+0x5e4] ;  /* 0x0005e400011d7983 */ /* 0x000f280000300800 */
[----:B------:R-:W4:Y:S04]  /*328b0*/  LDL.LU R30, [R1+0x5e8] ;  /* 0x0005e800011e7983 */ /* 0x000f280000300800 */
[----:B------:R-:W4:Y:S04]  /*328c0*/  LDL.LU R31, [R1+0x5ec] ;  /* 0x0005ec00011f7983 */ /* 0x000f280000300800 */
        /* <DEDUP_REMOVED lines=16> */
[----:B0-----:R-:W-:Y:S04]  /*329d0*/  STL.64 [R1+0x2cf0], R50 ;  /* 0x002cf03201007387 */ /* 0x001fe80000100a00 */
[----:B------:R0:W-:Y:S04]  /*329e0*/  STL.64 [R1+0x2ce8], R48 ;  /* 0x002ce83001007387 */ /* 0x0001e80000100a00 */
[----:B0-----:R-:W2:Y:S04]  /*329f0*/  LDL.LU R48, [R1+0x600] ;  /* 0x0006000001307983 */ /* 0x001ea80000300800 */
[----:B------:R-:W2:Y:S04]  /*32a00*/  LDL.LU R49, [R1+0x604] ;  /* 0x0006040001317983 */ /* 0x000ea80000300800 */
[----:B------:R-:W2:Y:S04]  /*32a10*/  LDL.LU R50, [R1+0x608] ;  /* 0x0006080001327983 */ /* 0x000ea80000300800 */
[----:B------:R-:W2:Y:S01]  /*32a20*/  LDL.LU R51, [R1+0x60c] ;  /* 0x00060c0001337983 */ /* 0x000ea20000300800 */
[----:B------:R-:W-:-:S02]  /*32a30*/  IMAD.MOV.U32 R58, RZ, RZ, R4 ;  /* 0x000000ffff3a7224 */ /* 0x000fc400078e0004 */
[----:B------:R-:W-:Y:S01]  /*32a40*/  IMAD.MOV.U32 R59, RZ, RZ, R3 ;  /* 0x000000ffff3b7224 */ /* 0x000fe200078e0003 */
[C---:B---3--:R-:W-:Y:S08]  /*32a50*/  HMMA.16816.F32.BF16 R24, R12.reuse, R54, R24 ;  /* 0x000000360c18723c */ /* 0x048ff00000041818 */
[C---:B----4-:R-:W-:Y:S08]  /*32a60*/  HMMA.16816.F32.BF16 R56, R12.reuse, R58, R28 ;  /* 0x0000003a0c38723c */ /* 0x050ff0000004181c */
[----:B--2---:R-:W-:Y:S03]  /*32a70*/  HMMA.16816.F32.BF16 R48, R12, R22, R48 ;  /* 0x000000160c30723c */ /* 0x004fe60000041830 */
[----:B------:R-:W-:-:S15]  /*32a80*/  IMAD.MOV.U32 R8, RZ, RZ, R27 ;  /* 0x000000ffff087224 */ /* 0x000fde00078e001b */
[----:B------:R-:W-:Y:S01]  /*32a90*/  NOP ;  /* 0x0000000000007918 */ /* 0x000fe20000000000 */
[----:B------:R0:W-:Y:S04]  /*32aa0*/  STL.64 [R1+0x8f0], R48 ;  /* 0x0008f03001007387 */ /* 0x0001e80000100a00 */
[----:B------:R1:W-:Y:S04]  /*32ab0*/  STL.64 [R1+0x8f8], R50 ;  /* 0x0008f83201007387 */ /* 0x0003e80000100a00 */
[----:B0-----:R-:W2:Y:S04]  /*32ac0*/  LDL.LU R48, [R1+0x3b0] ;  /* 0x0003b00001307983 */ /* 0x001ea80000300800 */
[----:B------:R-:W2:Y:S04]  /*32ad0*/  LDL.LU R49, [R1+0x3b4] ;  /* 0x0003b40001317983 */ /* 0x000ea80000300800 */
[----:B-1----:R-:W2:Y:S04]  /*32ae0*/  LDL.LU R50, [R1+0x3b8] ;  /* 0x0003b80001327983 */ /* 0x002ea80000300800 */
[----:B------:R-:W2:Y:S04]  /*32af0*/  LDL.LU R51, [R1+0x3bc] ;  /* 0x0003bc0001337983 */ /* 0x000ea80000300800 */
[----:B------:R-:W-:Y:S04]  /*32b00*/  STL.64 [R1+0x7a0], R24 ;  /* 0x0007a01801007387 */ /* 0x000fe80000100a00 */
[----:B------:R0:W-:Y:S04]  /*32b10*/  STL [R1+0x7a8], R26 ;  /* 0x0007a81a01007387 */ /* 0x0001e80000100800 */
[----:B0-----:R-:W3:Y:S04]  /*32b20*/  LDL.LU.64 R26, [R1+0x2e20] ;  /* 0x002e2000011a7983 */ /* 0x001ee80000300a00 */
[----:B------:R0:W-:Y:S04]  /*32b30*/  STL.64 [R1+0x2d68], R54 ;  /* 0x002d683601007387 */ /* 0x0001e80000100a00 */
[----:B------:R-:W4:Y:S04]  /*32b40*/  LDL.LU R52, [R1+0x3c0] ;  /* 0x0003c00001347983 */ /* 0x000f280000300800 */
[----:B------:R-:W4:Y:S04]  /*32b50*/  LDL.LU R53, [R1+0x3c4] ;  /* 0x0003c40001357983 */ /* 0x000f280000300800 */
[----:B0-----:R-:W4:Y:S04]  /*32b60*/  LDL.LU R54, [R1+0x3c8] ;  /* 0x0003c80001367983 */ /* 0x001f280000300800 */
[----:B------:R-:W4:Y:S04]  /*32b70*/  LDL.LU R55, [R1+0x3cc] ;  /* 0x0003cc0001377983 */ /* 0x000f280000300800 */
[----:B------:R-:W2:Y:S04]  /*32b80*/  LDL.LU.64 R30, [R1+0x2e18] ;  /* 0x002e1800011e7983 */ /* 0x000ea80000300a00 */
[----:B------:R-:W2:Y:S04]  /*32b90*/  LDL.LU.64 R28, [R1+0x2e10] ;  /* 0x002e1000011c7983 */ /* 0x000ea80000300a00 */
[----:B------:R-:W-:Y:S04]  /*32ba0*/  STL.64 [R1+0x790], R56 ;  /* 0x0007903801007387 */ /* 0x000fe80000100a00 */
[----:B------:R0:W-:Y:S04]  /*32bb0*/  STL.64 [R1+0x798], R58 ;  /* 0x0007983a01007387 */ /* 0x0001e80000100a00 */
[----:B0-----:R-:W2:Y:S01]  /*32bc0*/  LDL.LU.64 R58, [R1+0x2e08] ;  /* 0x002e0800013a7983 */ /* 0x001ea20000300a00 */
[----:B------:R-:W-:-:S02]  /*32bd0*/  IMAD.MOV.U32 R6, RZ, RZ, R2 ;  /* 0x000000ffff067224 */ /* 0x000fc400078e0002 */
[----:B------:R-:W-:-:S07]  /*32be0*/  IMAD.MOV.U32 R7, RZ, RZ, R0 ;  /* 0x000000ffff077224 */ /* 0x000fce00078e0000 */
[C---:B------:R-:W-:Y:S08]  /*32bf0*/  HMMA.16816.F32.BF16 R4, R12.reuse, R6, R36 ;  /* 0x000000060c04723c */ /* 0x040ff00000041824 */
[----:B--2---:R-:W-:-:S15]  /*32c00*/  HMMA.16816.F32.BF16 R32, R12, R58, R32 ;  /* 0x0000003a0c20723c */ /* 0x004fde0000041820 */
[----:B------:R-:W-:-:S04]  /*32c10*/  NOP ;  /* 0x0000000000007918 */ /* 0x000fc80000000000 */
[----:B------:R-:W-:Y:S04]  /*32c20*/  STL.64 [R1+0x780], R32 ;  /* 0x0007802001007387 */ /* 0x000fe80000100a00 */
[----:B------:R0:W-:Y:S04]  /*32c30*/  STL.64 [R1+0x788], R34 ;  /* 0x0007882201007387 */ /* 0x0001e80000100a00 */
[----:B0-----:R-:W2:Y:S04]  /*32c40*/  LDL.LU.64 R34, [R1+0x2e00] ;  /* 0x002e000001227983 */ /* 0x001ea80000300a00 */
[----:B------:R0:W-:Y:S04]  /*32c50*/  STL.64 [R1+0x2d58], R58 ;  /* 0x002d583a01007387 */ /* 0x0001e80000100a00 */
[----:B------:R-:W4:Y:S04]  /*32c60*/  LDL.LU R56, [R1+0x3d0] ;  /* 0x0003d00001387983 */ /* 0x000f280000300800 */
[----:B------:R-:W4:Y:S04]  /*32c70*/  LDL.LU R57, [R1+0x3d4] ;  /* 0x0003d40001397983 */ /* 0x000f280000300800 */
[----:B0-----:R-:W4:Y:S04]  /*32c80*/  LDL.LU R58, [R1+0x3d8] ;  /* 0x0003d800013a7983 */ /* 0x001f280000300800 */
[----:B------:R-:W4:Y:S04]  /*32c90*/  LDL.LU R59, [R1+0x3dc] ;  /* 0x0003dc00013b7983 */ /* 0x000f280000300800 */
[----:B------:R-:W4:Y:S04]  /*32ca0*/  LDL.LU.64 R38, [R1+0x2df8] ;  /* 0x002df80001267983 */ /* 0x000f280000300a00 */
[----:B------:R-:W4:Y:S04]  /*32cb0*/  LDL.LU.64 R36, [R1+0x2df0] ;  /* 0x002df00001247983 */ /* 0x000f280000300a00 */
[----:B------:R-:W-:Y:S04]  /*32cc0*/  STL.64 [R1+0x770], R4 ;  /* 0x0007700401007387 */ /* 0x000fe80000100a00 */
[----:B------:R0:W-:Y:S04]  /*32cd0*/  STL.64 [R1+0x778], R6 ;  /* 0x0007780601007387 */ /* 0x0001e80000100a00 */
[----:B0-----:R-:W4:Y:S01]  /*32ce0*/  LDL.LU.64 R6, [R1+0x2de8] ;  /* 0x002de80001067983 */ /* 0x001f220000300a00 */
[----:B---3--:R-:W-:Y:S03]  /*32cf0*/  HMMA.16816.F32.BF16 R24, R12, R26, R16 ;  /* 0x0000001a0c18723c */ /* 0x008fe60000041810 */
[----:B------:R-:W3:Y:S04]  /*32d00*/  LDL.LU.64 R18, [R1+0x2de0] ;  /* 0x002de00001127983 */ /* 0x000ee80000300a00 */
[----:B------:R-:W3:-:S12]  /*32d10*/  LDL.LU.64 R16, [R1+0x2dd8] ;  /* 0x002dd80001107983 */ /* 0x000ed80000300a00 */
[----:B------:R-:W-:Y:S04]  /*32d20*/  STL.64 [R1+0x760], R24 ;  /* 0x0007601801007387 */ /* 0x000fe80000100a00 */
[----:B------:R0:W-:Y:S04]  /*32d30*/  STL.64 [R1+0x768], R26 ;  /* 0x0007681a01007387 */ /* 0x0001e80000100a00 */
[----:B0-----:R-:W3:Y:S04]  /*32d40*/  LDL.LU.64 R26, [R1+0x2dd0] ;  /* 0x002dd000011a7983 */ /* 0x001ee80000300a00 */
[----:B------:R-:W3:Y:S01]  /*32d50*/  LDL.LU.64 R24, [R1+0x2dc8] ;  /* 0x002dc80001187983 */ /* 0x000ee20000300a00 */
[C---:B--2---:R-:W-:Y:S03]  /*32d60*/  HMMA.16816.F32.BF16 R32, R12.reuse, R34, R28 ;  /* 0x000000220c20723c */ /* 0x044fe6000004181c */
[----:B------:R-:W2:Y:S04]  /*32d70*/  LDL.LU.64 R30, [R1+0x2dc0] ;  /* 0x002dc000011e7983 */ /* 0x000ea80000300a00 */
[----:B------:R-:W2:Y:S01]  /*32d80*/  LDL.LU.64 R28, [R1+0x2db8] ;  /* 0x002db800011c7983 */ /* 0x000ea20000300a00 */
[C---:B----4-:R-:W-:Y:S11]  /*32d90*/  HMMA.16816.F32.BF16 R4, R12.reuse, R6, R36 ;  /* 0x000000060c04723c */ /* 0x050ff60000041824 */
[----:B------:R-:W-:Y:S04]  /*32da0*/  STL.64 [R1+0x750], R32 ;  /* 0x0007502001007387 */ /* 0x000fe80000100a00 */
[----:B------:R0:W-:Y:S04]  /*32db0*/  STL.64 [R1+0x758], R34 ;  /* 0x0007582201007387 */ /* 0x0001e80000100a00 */
[----:B0-----:R-:W4:Y:S04]  /*32dc0*/  LDL.LU.64 R34, [R1+0x2db0] ;  /* 0x002db00001227983 */ /* 0x001f280000300a00 */
[----:B------:R-:W2:Y:S04]  /*32dd0*/  LDL.LU.64 R32, [R1+0x2da8] ;  /* 0x002da80001207983 */ /* 0x000ea80000300a00 */
[----:B------:R-:W2:Y:S04]  /*32de0*/  LDL.LU.64 R38, [R1+0x2da0] ;  /* 0x002da00001267983 */ /* 0x000ea80000300a00 */
[----:B------:R-:W2:Y:S04]  /*32df0*/  LDL.LU.64 R36, [R1+0x2d98] ;  /* 0x002d980001247983 */ /* 0x000ea80000300a00 */
[----:B------:R-:W-:Y:S04]  /*32e00*/  STL.64 [R1+0x740], R4 ;  /* 0x0007400401007387 */ /* 0x000fe80000100a00 */
[----:B------:R0:W-:Y:S04]  /*32e10*/  STL.64 [R1+0x748], R6 ;  /* 0x0007480601007387 */ /* 0x0001e80000100a00 */
[----:B0-----:R-:W2:Y:S02]  /*32e20*/  LDL.LU.64 R6, [R1+0x2d90] ;  /* 0x002d900001067983 */ /* 0x001ea40000300a00 */
[C---:B--2---:R-:W-:Y:S08]  /*32e30*/  HMMA.16816.F32.BF16 R40, R12.reuse, R6, R40 ;  /* 0x000000060c28723c */ /* 0x044ff00000041828 */
[----:B------:R-:W-:Y:S11]  /*32e40*/  HMMA.16816.F32.BF16 R12, R12, R10, R44 ;  /* 0x0000000a0c0c723c */ /* 0x000ff6000004182c */
[----:B------:R-:W-:Y:S04]  /*32e50*/  STL.64 [R1+0x730], R40 ;  /* 0x0007302801007387 */ /* 0x000fe80000100a00 */
[----:B------:R0:W-:Y:S04]  /*32e60*/  STL.64 [R1+0x738], R42 ;  /* 0x0007382a01007387 */ /* 0x0001e80000100a00 */
[----:B0-----:R-:W2:Y:S04]  /*32e70*/  LDL.LU.64 R42, [R1+0x2d88] ;  /* 0x002d8800012a7983 */ /* 0x001ea80000300a00 */
[----:B------:R-:W3:Y:S04]  /*32e80*/  LDL.LU.64 R40, [R1+0x2d80] ;  /* 0x002d800001287983 */ /* 0x000ee80000300a00 */
[----:B------:R0:W-:Y:S04]  /*32e90*/  STL.64 [R1+0x2d60], R6 ;  /* 0x002d600601007387 */ /* 0x0001e80000100a00 */
[----:B------:R-:W4:Y:S04]  /*32ea0*/  LDL.LU R4, [R1+0x3e0] ;  /* 0x0003e00001047983 */ /* 0x000f280000300800 */
[----:B------:R-:W4:Y:S04]  /*32eb0*/  LDL.LU R5, [R1+0x3e4] ;  /* 0x0003e40001057983 */ /* 0x000f280000300800 */
[----:B0-----:R-:W4:Y:S04]  /*32ec0*/  LDL.LU R6, [R1+0x3e8] ;  /* 0x0003e80001067983 */ /* 0x001f280000300800 */
[----:B------:R-:W4:Y:S04]  /*32ed0*/  LDL.LU R7, [R1+0x3ec] ;  /* 0x0003ec0001077983 */ /* 0x000f280000300800 */
[----:B------:R-:W4:Y:S04]  /*32ee0*/  LDL.LU.64 R46, [R1+0x2d78] ;  /* 0x002d7800012e7983 */ /* 0x000f280000300a00 */
[----:B------:R-:W4:Y:S04]  /*32ef0*/  LDL.LU.64 R44, [R1+0x2d70] ;  /* 0x002d7000012c7983 */ /* 0x000f280000300a00 */
[----:B------:R0:W-:Y:S04]  /*32f00*/  STL.64 [R1+0x1f0], R12 ;  /* 0x0001f00c01007387 */ /* 0x0001e80000100a00 */
[----:B------:R1:W-:Y:S04]  /*32f10*/  STL.64 [R1+0x1f8], R14 ;  /* 0x0001f80e01007387 */ /* 0x0003e80000100a00 */
[----:B0-----:R-:W4:Y:S04]  /*32f20*/  LDL.LU R12, [R1+0x3f0] ;  /* 0x0003f000010c7983 */ /* 0x001f280000300800 */
[----:B------:R-:W4:Y:S04]  /*32f30*/  LDL.LU R13, [R1+0x3f4] ;  /* 0x0003f400010d7983 */ /* 0x000f280000300800 */
[----:B-1----:R-:W4:Y:S04]  /*32f40*/  LDL.LU R14, [R1+0x3f8] ;  /* 0x0003f800010e7983 */ /* 0x002f280000300800 */
[----:B------:R-:W4:Y:S04]  /*32f50*/  LDL.LU R15, [R1+0x3fc] ;  /* 0x0003fc00010f7983 */ /* 0x000f280000300800 */
[----:B------:R-:W-:Y:S04]  /*32f60*/  STL.64 [R1+0x2d00], R10 ;  /* 0x002d000a01007387 */ /* 0x000fe80000100a00 */
[----:B------:R0:W-:Y:S04]  /*32f70*/  STL.64 [R1+0x2cf8], R8 ;  /* 0x002cf80801007387 */ /* 0x0001e80000100a00 */
[----:B0-----:R-:W4:Y:S04]  /*32f80*/  LDL.LU R8, [R1+0x400] ;  /* 0x0004000001087983 */ /* 0x001f280000300800 */
[----:B------:R-:W4:Y:S04]  /*32f90*/  LDL.LU R9, [R1+0x404] ;  /* 0x0004040001097983 */ /* 0x000f280000300800 */
[----:B------:R-:W4:Y:S04]  /*32fa0*/  LDL.LU R10, [R1+0x408] ;  /* 0x00040800010a7983 */ /* 0x000f280000300800 */
[----:B------:R-:W4:Y:S04]  /*32fb0*/  LDL.LU R11, [R1+0x40c] ;  /* 0x00040c00010b7983 */ /* 0x000f280000300800 */
[----:B--2---:R-:W-:Y:S04]  /*32fc0*/  STL.64 [R1+0x2d10], R42 ;  /* 0x002d102a01007387 */ /* 0x004fe80000100a00 */
[----:B---3--:R-:W-:Y:S01]  /*32fd0*/  STL.64 [R1+0x2d08], R40 ;  /* 0x002d082801007387 */ /* 0x008fe20000100a00 */
[C---:B----4-:R-:W-:Y:S08]  /*32fe0*/  HMMA.16816.F32.BF16 R4, R44.reuse, R34, R4 ;  /* 0x000000222c04723c */ /* 0x050ff00000041804 */
[----:B------:R-:W-:-:S15]  /*32ff0*/  HMMA.16816.F32.BF16 R8, R44, R42, R8 ;  /* 0x0000002a2c08723c */ /* 0x000fde0000041808 */
[----:B------:R-:W-:-:S04]  /*33000*/  NOP ;  /* 0x0000000000007918 */ /* 0x000fc80000000000 */
[----:B------:R-:W-:Y:S04]  /*33010*/  STL.64 [R1+0x5a0], R8 ;  /* 0x0005a00801007387 */ /* 0x000fe80000100a00 */
[----:B------:R0:W-:Y:S02]  /*33020*/  STL.64 [R1+0x5a8], R10 ;  /* 0x0005a80a01007387 */ /* 0x0001e40000100a00 */
[----:B0-----:R-:W-:Y:S02]  /*33030*/  HMMA.16816.F32.BF16 R8, R44, R38, R12 ;  /* 0x000000262c08723c */ /* 0x001fe4000004180c */
[----:B------:R-:W-:-:S15]  /*33040*/  STL.64 [R1+0x2d20], R38 ;  /* 0x002d202601007387 */ /* 0x000fde0000100a00 */
[----:B------:R-:W-:Y:S02]  /*33050*/  NOP ;  /* 0x0000000000007918 */ /* 0x000fe40000000000 */
[----:B------:R-:W-:Y:S04]  /*33060*/  STL.64 [R1+0x590], R8 ;  /* 0x0005900801007387 */ /* 0x000fe80000100a00 */
[----:B------:R0:W-:Y:S04]  /*33070*/  STL.64 [R1+0x598], R10 ;  /* 0x0005980a01007387 */ /* 0x0001e80000100a00 */
[----:B------:R-:W-:Y:S04]  /*33080*/  STL.64 [R1+0x2d18], R36 ;  /* 0x002d182401007387 */ /* 0x000fe80000100a00 */
[----:B------:R-:W-:Y:S04]  /*33090*/  STL.64 [R1+0x580], R4 ;  /* 0x0005800401007387 */ /* 0x000fe80000100a00 */
[----:B------:R1:W-:Y:S01]  /*330a0*/  STL.64 [R1+0x588], R6 ;  /* 0x0005880601007387 */ /* 0x0003e20000100a00 */
[C---:B0-----:R-:W-:Y:S08]  /*330b0*/  HMMA.16816.F32.BF16 R8, R44.reuse, R30, R56 ;  /* 0x0000001e2c08723c */ /* 0x041ff00000041838 */
[C---:B-1----:R-:W-:Y:S01]  /*330c0*/  HMMA.16816.F32.BF16 R4, R44.reuse, R26, R52 ;  /* 0x0000001a2c04723c */ /* 0x042fe20000041834 */
[----:B------:R-:W-:Y:S04]  /*330d0*/  STL.64 [R1+0x2d30], R34 ;  /* 0x002d302201007387 */ /* 0x000fe80000100a00 */
[----:B------:R-:W-:Y:S04]  /*330e0*/  STL.64 [R1+0x2d28], R32 ;  /* 0x002d282001007387 */ /* 0x000fe80000100a00 */
[----:B------:R-:W-:Y:S04]  /*330f0*/  STL.64 [R1+0x2cd0], R26 ;  /* 0x002cd01a01007387 */ /* 0x000fe80000100a00 */
[----:B------:R-:W-:Y:S04]  /*33100*/  STL.64 [R1+0x470], R8 ;  /* 0x0004700801007387 */ /* 0x000fe80000100a00 */
[----:B------:R-:W-:Y:S04]  /*33110*/  STL.64 [R1+0x478], R10 ;  /* 0x0004780a01007387 */ /* 0x000fe80000100a00 */
[----:B------:R0:W-:Y:S04]  /*33120*/  STL.64 [R1+0x2cc8], R24 ;  /* 0x002cc81801007387 */ /* 0x0001e80000100a00 */
[----:B------:R-:W-:Y:S04]  /*33130*/  STL.64 [R1+0x460], R4 ;  /* 0x0004600401007387 */ /* 0x000fe80000100a00 */
[----:B------:R1:W-:Y:S04]  /*33140*/  STL.64 [R1+0x468], R6 ;  /* 0x0004680601007387 */ /* 0x0003e80000100a00 */
[----:B0-----:R-:W2:Y:S01]  /*33150*/  LDL.LU R24, [R1+0x1a0] ;  /* 0x0001a00001187983 */ /* 0x001ea20000300800 */
[----:B-1----:R-:W-:-:S15]  /*33160*/  HMMA.16816.F32.BF16 R4, R44, R18, R48 ;  /* 0x000000122c04723c */ /* 0x002fde0000041830 */
[----:B------:R-:W-:-:S04]  /*33170*/  NOP ;  /* 0x0000000000007918 */ /* 0x000fc80000000000 */
[----:B------:R-:W-:Y:S04]  /*33180*/  STL.64 [R1+0x450], R4 ;  /* 0x0004500401007387 */ /* 0x000fe80000100a00 */
[----:B------:R-:W-:Y:S04]  /*33190*/  STL.64 [R1+0x458], R6 ;  /* 0x0004580601007387 */ /* 0x000fe80000100a00 */
[----:B------:R-:W2:Y:S04]  /*331a0*/  LDL.LU R25, [R1+0x1a4] ;  /* 0x0001a40001197983 */ /* 0x000ea80000300800 */
[----:B------:R-:W3:Y:S04]  /*331b0*/  LDL.LU R26, [R1+0x1a8] ;  /* 0x0001a800011a7983 */ /* 0x000ee80000300800 */
[----:B------:R-:W3:Y:S01]  /*331c0*/  LDL.LU R27, [R1+0x1ac] ;  /* 0x0001ac00011b7983 */ /* 0x000ee20000300800 */
[----:B------:R-:W0:Y:S01]  /*331d0*/  S2R R2, SR_TID.X ;  /* 0x0000000000027919 */ /* 0x000e220000002100 */
[----:B------:R-:W-:-:S02]  /*331e0*/  IMAD R28, R28, 0x110, RZ ;  /* 0x000001101c1c7824 */ /* 0x000fc400078e02ff */
[C---:B0-----:R-:W-:Y:S02]  /*331f0*/  IMAD.SHL.U32 R0, R2.reuse, 0x2, RZ ;  /* 0x0000000202007824 */ /* 0x041fe400078e00ff */
[----:B------:R-:W-:-:S03]  /*33200*/  IMAD.SHL.U32 R2, R2, 0x80, RZ ;  /* 0x0000008002027824 */ /* 0x000fc600078e00ff */
[----:B------:R-:W-:-:S04]  /*33210*/  LOP3.LUT R28, R28, 0x10, R0, 0x78, !PT ;  /* 0x000000101c1c7812 */ /* 0x000fc800078e7800 */
[----:B------:R-:W-:-:S04]  /*33220*/  LOP3.LUT R28, R28, 0x800, R2, 0xf8, !PT ;  /* 0x000008001c1c7812 */ /* 0x000fc800078ef802 */
[----:B------:R-:W-:-:S05]  /*33230*/  LOP3.LUT R28, R28, 0x40, RZ, 0x3c, !PT ;  /* 0x000000401c1c7812 */ /* 0x000fca00078e3cff */
[----:B------:R-:W0:Y:S04]  /*33240*/  LDSM.16.MT88.4 R12, [R28+UR5+0x1000] ;  /* 0x001000051c0c783b */ /* 0x000e280008004200 */
[----:B---3--:R-:W-:Y:S04]  /*33250*/  STL.64 [R1+0x2d40], R26 ;  /* 0x002d401a01007387 */ /* 0x008fe80000100a00 */
[----:B--2---:R-:W-:Y:S04]  /*33260*/  STL.64 [R1+0x2d38], R24 ;  /* 0x002d381801007387 */ /* 0x004fe80000100a00 */
[----:B------:R-:W-:Y:S04]  /*33270*/  STL.64 [R1+0x2cc0], R18 ;  /* 0x002cc01201007387 */ /* 0x000fe80000100a00 */
[----:B------:R-:W-:Y:S04]  /*33280*/  STL.64 [R1+0x2cb8], R16 ;  /* 0x002cb81001007387 */ /* 0x000fe80000100a00 */
[----:B------:R-:W-:Y:S04]  /*33290*/  STL.64 [R1+0x2ce0], R30 ;  /* 0x002ce01e01007387 */ /* 0x000fe80000100a00 */
[----:B------:R1:W-:Y:S04]  /*332a0*/  STL.64 [R1+0x2cd8], R28 ;  /* 0x002cd81c01007387 */ /* 0x0003e80000100a00 */
[----:B-1----:R-:W2:Y:S04]  /*332b0*/  LDL.LU R28, [R1+0x1b0] ;  /* 0x0001b000011c7983 */ /* 0x002ea80000300800 */
[----:B------:R-:W2:Y:S04]  /*332c0*/  LDL.LU R29, [R1+0x1b4] ;  /* 0x0001b400011d7983 */ /* 0x000ea80000300800 */
[----:B------:R-:W3:Y:S04]  /*332d0*/  LDL.LU R30, [R1+0x1b8] ;  /* 0x0001b800011e7983 */ /* 0x000ee80000300800 */
[----:B------:R-:W3:Y:S04]  /*332e0*/  LDL.LU R31, [R1+0x1bc] ;  /* 0x0001bc00011f7983 */ /* 0x000ee80000300800 */
[----:B------:R-:W4:Y:S04]  /*332f0*/  LDL.LU R52, [R1+0x710] ;  /* 0x0007100001347983 */ /* 0x000f280000300800 */
[----:B------:R-:W4:Y:S04]  /*33300*/  LDL.LU R53, [R1+0x714] ;  /* 0x0007140001357983 */ /* 0x000f280000300800 */
[----:B------:R-:W4:Y:S04]  /*33310*/  LDL.LU R54, [R1+0x718] ;  /* 0x0007180001367983 */ /* 0x000f280000300800 */
[----:B------:R-:W4:Y:S04]  /*33320*/  LDL.LU R55, [R1+0x71c] ;  /* 0x00071c0001377983 */ /* 0x000f280000300800 */
[----:B---3--:R-:W-:Y:S04]  /*33330*/  STL.64 [R1+0x2d50], R30 ;  /* 0x002d501e01007387 */ /* 0x008fe80000100a00 */
[----:B--2---:R1:W-:Y:S04]  /*33340*/  STL.64 [R1+0x2d48], R28 ;  /* 0x002d481c01007387 */ /* 0x0043e80000100a00 */
[----:B------:R-:W2:Y:S04]  /*33350*/  LDL.64 R38, [R1+0x98] ;  /* 0x0000980001267983 */ /* 0x000ea80000100a00 */
[----:B------:R-:W3:Y:S04]  /*33360*/  LDL.LU R40, [R1+0x6b0] ;  /* 0x0006b00001287983 */ /* 0x000ee80000300800 */
[----:B------:R-:W3:Y:S04]  /*33370*/  LDL.LU R41, [R1+0x6b4] ;  /* 0x0006b40001297983 */ /* 0x000ee80000300800 */
[----:B------:R-:W3:Y:S04]  /*33380*/  LDL.LU R42, [R1+0x6b8] ;  /* 0x0006b800012a7983 */ /* 0x000ee80000300800 */
[----:B------:R-:W3:Y:S04]  /*33390*/  LDL.LU R43, [R1+0x6bc] ;  /* 0x0006bc00012b7983 */ /* 0x000ee80000300800 */
        /* <DEDUP_REMOVED lines=8> */
[----:B------:R-:W2:Y:S04]  /*33420*/  LDL.64 R58, [R1+0xc8] ;  /* 0x0000c800013a7983 */ /* 0x000ea80000100a00 */
[----:B-1----:R-:W3:Y:S01]  /*33430*/  LDL.LU R28, [R1+0x6e0] ;  /* 0x0006e000011c7983 */ /* 0x002ee20000300800 */
[C---:B----4-:R-:W-:Y:S03]  /*33440*/  HMMA.16816.F32.BF16 R52, R44.reuse, R22, R52 ;  /* 0x000000162c34723c */ /* 0x050fe60000041834 */
[----:B------:R-:W3:Y:S04]  /*33450*/  LDL.LU R29, [R1+0x6e4] ;  /* 0x0006e400011d7983 */ /* 0x000ee80000300800 */
[----:B------:R-:W3:Y:S04]  /*33460*/  LDL.LU R30, [R1+0x6e8] ;  /* 0x0006e800011e7983 */ /* 0x000ee80000300800 */
[----:B------:R-:W3:Y:S04]  /*33470*/  LDL.LU R31, [R1+0x6ec] ;  /* 0x0006ec00011f7983 */ /* 0x000ee80000300800 */
[----:B------:R-:W4:Y:S04]  /*33480*/  LDL.LU R24, [R1+0x6d0] ;  /* 0x0006d00001187983 */ /* 0x000f280000300800 */
[----:B------:R-:W4:Y:S04]  /*33490*/  LDL.LU R25, [R1+0x6d4] ;  /* 0x0006d40001197983 */ /* 0x000f280000300800 */
[----:B------:R-:W4:Y:S04]  /*334a0*/  LDL.LU R26, [R1+0x6d8] ;  /* 0x0006d800011a7983 */ /* 0x000f280000300800 */
[----:B------:R-:W4:Y:S04]  /*334b0*/  LDL.LU R27, [R1+0x6dc] ;  /* 0x0006dc00011b7983 */ /* 0x000f280000300800 */
[----:B------:R-:W4:Y:S04]  /*334c0*/  LDL.64 R34, [R1+0xa8] ;  /* 0x0000a80001227983 */ /* 0x000f280000100a00 */
[----:B------:R-:W3:Y:S04]  /*334d0*/  LDL.64 R10, [R1+0x88] ;  /* 0x00008800010a7983 */ /* 0x000ee80000100a00 */
[----:B------:R-:W3:Y:S04]  /*334e0*/  LDL.LU R48, [R1+0x6a0] ;  /* 0x0006a00001307983 */ /* 0x000ee80000300800 */
[----:B------:R-:W3:Y:S04]  /*334f0*/  LDL.LU R49, [R1+0x6a4] ;  /* 0x0006a40001317983 */ /* 0x000ee80000300800 */
[----:B------:R-:W3:Y:S04]  /*33500*/  LDL.LU R50, [R1+0x6a8] ;  /* 0x0006a80001327983 */ /* 0x000ee80000300800 */
[----:B------:R-:W3:Y:S04]  /*33510*/  LDL.LU R51, [R1+0x6ac] ;  /* 0x0006ac0001337983 */ /* 0x000ee80000300800 */
[----:B0-----:R-:W-:Y:S04]  /*33520*/  STL.64 [R1+0x2c40], R14 ;  /* 0x002c400e01007387 */ /* 0x001fe80000100a00 */
[----:B------:R0:W-:Y:S04]  /*33530*/  STL.64 [R1+0x2c38], R12 ;  /* 0x002c380c01007387 */ /* 0x0001e80000100a00 */
[----:B0-----:R-:W3:Y:S04]  /*33540*/  LDL.LU R12, [R1+0x6c0] ;  /* 0x0006c000010c7983 */ /* 0x001ee80000300800 */
[----:B------:R-:W3:Y:S04]  /*33550*/  LDL.LU R13, [R1+0x6c4] ;  /* 0x0006c400010d7983 */ /* 0x000ee80000300800 */
[----:B------:R-:W3:Y:S04]  /*33560*/  LDL.LU R14, [R1+0x6c8] ;  /* 0x0006c800010e7983 */ /* 0x000ee80000300800 */
[----:B------:R-:W3:Y:S04]  /*33570*/  LDL.LU R15, [R1+0x6cc] ;  /* 0x0006cc00010f7983 */ /* 0x000ee80000300800 */
[----:B------:R-:W-:Y:S04]  /*33580*/  STL.64 [R1+0xa70], R52 ;  /* 0x000a703401007387 */ /* 0x000fe80000100a00 */
[----:B------:R0:W-:Y:S04]  /*33590*/  STL.64 [R1+0xa78], R54 ;  /* 0x000a783601007387 */ /* 0x0001e80000100a00 */
[----:B0-----:R-:W3:Y:S04]  /*335a0*/  LDL.LU.64 R54, [R1+0x2d68] ;  /* 0x002d680001367983 */ /* 0x001ee80000300a00 */
[----:B------:R-:W-:Y:S04]  /*335b0*/  STL.64 [R1+0x2cb0], R22 ;  /* 0x002cb01601007387 */ /* 0x000fe80000100a00 */
[----:B------:R0:W-:Y:S04]  /*335c0*/  STL.64 [R1+0x2ca8], R20 ;  /* 0x002ca81401007387 */ /* 0x0001e80000100a00 */
[----:B0-----:R-:W4:Y:S04]  /*335d0*/  LDL.LU R20, [R1+0x3a0] ;  /* 0x0003a00001147983 */ /* 0x001f280000300800 */
[----:B------:R-:W4:Y:S04]  /*335e0*/  LDL.LU R21, [R1+0x3a4] ;  /* 0x0003a40001157983 */ /* 0x000f280000300800 */
[----:B------:R-:W4:Y:S04]  /*335f0*/  LDL.LU R22, [R1+0x3a8] ;  /* 0x0003a80001167983 */ /* 0x000f280000300800 */
[----:B------:R-:W4:Y:S01]  /*33600*/  LDL.LU R23, [R1+0x3ac] ;  /* 0x0003ac0001177983 */ /* 0x000f220000300800 */
[C---:B--2---:R-:W-:Y:S08]  /*33610*/  HMMA.16816.F32.BF16 R16, R44.reuse, R58, R16 ;  /* 0x0000003a2c10723c */ /* 0x044ff00000041810 */
[----:B---3--:R-:W-:-:S15]  /*33620*/  HMMA.16816.F32.BF16 R4, R44, R54, R4 ;  /* 0x000000362c04723c */ /* 0x008fde0000041804 */
[----:B------:R-:W-:-:S04]  /*33630*/  NOP ;  /* 0x0000000000007918 */ /* 0x000fc80000000000 */
[----:B------:R-:W-:Y:S04]  /*33640*/  STL.64 [R1+0xa60], R4 ;  /* 0x000a600401007387 */ /* 0x000fe80000100a00 */
[----:B------:R0:W-:Y:S04]  /*33650*/  STL.64 [R1+0xa68], R6 ;  /* 0x000a680601007387 */ /* 0x0001e80000100a00 */
[----:B0-----:R-:W2:Y:S04]  /*33660*/  LDL.LU.64 R6, [R1+0x2d60] ;  /* 0x002d600001067983 */ /* 0x001ea80000300a00 */
[----:B------:R0:W-:Y:S04]  /*33670*/  STL.64 [R1+0x2ca0], R54 ;  /* 0x002ca03601007387 */ /* 0x0001e80000100a00 */
[----:B------:R-:W2:Y:S04]  /*33680*/  LDL.LU R52, [R1+0x690] ;  /* 0x0006900001347983 */ /* 0x000ea80000300800 */
[----:B------:R-:W2:Y:S01]  /*33690*/  LDL.LU R53, [R1+0x694] ;  /* 0x0006940001357983 */ /* 0x000ea20000300800 */
[----:B------:R-:W-:-:S03]  /*336a0*/  IMAD.MOV.U32 R5, RZ, RZ, R59 ;  /* 0x000000ffff057224 */ /* 0x000fc600078e003b */
[----:B0-----:R-:W2:Y:S04]  /*336b0*/  LDL.LU R54, [R1+0x698] ;  /* 0x0006980001367983 */ /* 0x001ea80000300800 */
[----:B------:R-:W2:Y:S04]  /*336c0*/  LDL.LU R55, [R1+0x69c] ;  /* 0x00069c0001377983 */ /* 0x000ea80000300800 */
[----:B------:R0:W-:Y:S04]  /*336d0*/  STL.64 [R1+0xa50], R16 ;  /* 0x000a501001007387 */ /* 0x0001e80000100a00 */
[----:B------:R-:W-:Y:S01]  /*336e0*/  STL.64 [R1+0xa58], R18 ;  /* 0x000a581201007387 */ /* 0x000fe20000100a00 */
[----:B0-----:R-:W-:-:S03]  /*336f0*/  IMAD.MOV.U32 R16, RZ, RZ, R58 ;  /* 0x000000ffff107224 */ /* 0x001fc600078e003a */
[----:B------:R-:W3:Y:S02]  /*33700*/  LDL.LU.64 R58, [R1+0x2d58] ;  /* 0x002d5800013a7983 */ /* 0x000ee40000300a00 */
[----:B---3--:R-:W-:-:S15]  /*33710*/  HMMA.16816.F32.BF16 R28, R44, R58, R28 ;  /* 0x0000003a2c1c723c */ /* 0x008fde000004181c */
[----:B------:R-:W-:-:S04]  /*33720*/  NOP ;  /* 0x0000000000007918 */ /* 0x000fc80000000000 */
[----:B------:R-:W-:Y:S04]  /*33730*/  STL.64 [R1+0xa40], R28 ;  /* 0x000a401c01007387 */ /* 0x000fe80000100a00 */
[----:B------:R0:W-:Y:S04]  /*33740*/  STL.64 [R1+0xa48], R30 ;  /* 0x000a481e01007387 */ /* 0x0001e80000100a00 */
[----:B0-----:R-:W3:Y:S04]  /*33750*/  LDL.LU.64 R30, [R1+0x2d50] ;  /* 0x002d5000011e7983 */ /* 0x001ee80000300a00 */
[----:B------:R-:W3:Y:S04]  /*33760*/  LDL.LU.64 R28, [R1+0x2d48] ;  /* 0x002d4800011c7983 */ /* 0x000ee80000300a00 */
[----:B------:R0:W-:Y:S04]  /*33770*/  STL.64 [R1+0x2c80], R58 ;  /* 0x002c803a01007387 */ /* 0x0001e80000100a00 */
[----:B0-----:R-:W2:Y:S01]  /*33780*/  LDL.64 R58, [R1+0x78] ;  /* 0x00007800013a7983 */ /* 0x001ea20000100a00 */
[C---:B----4-:R-:W-:Y:S08]  /*33790*/  HMMA.16816.F32.BF16 R24, R44.reuse, R34, R24 ;  /* 0x000000222c18723c */ /* 0x050ff00000041818 */
[C---:B------:R-:W-:Y:S08]  /*337a0*/  HMMA.16816.F32.BF16 R12, R44.reuse, R38, R12 ;  /* 0x000000262c0c723c */ /* 0x040ff0000004180c */
[----:B------:R-:W-:Y:S01]  /*337b0*/  HMMA.16816.F32.BF16 R40, R44, R10, R40 ;  /* 0x0000000a2c28723c */ /* 0x000fe20000041828 */
[----:B------:R-:W-:-:S02]  /*337c0*/  IMAD.MOV.U32 R4, RZ, RZ, R34 ;  /* 0x000000ffff047224 */ /* 0x000fc400078e0022 */
[----:B------:R-:W-:Y:S02]  /*337d0*/  IMAD.MOV.U32 R3, RZ, RZ, R35 ;  /* 0x000000ffff037224 */ /* 0x000fe400078e0023 */
[----:B------:R-:W-:Y:S02]  /*337e0*/  IMAD.MOV.U32 R2, RZ, RZ, R10 ;  /* 0x000000ffff027224 */ /* 0x000fe400078e000a */
[----:B------:R-:W-:Y:S01]  /*337f0*/  IMAD.MOV.U32 R0, RZ, RZ, R11 ;  /* 0x000000ffff007224 */ /* 0x000fe200078e000b */
[----:B------:R-:W-:Y:S04]  /*33800*/  STL.64 [R1+0xa30], R24 ;  /* 0x000a301801007387 */ /* 0x000fe80000100a00 */
[----:B------:R0:W-:Y:S04]  /*33810*/  STL.64 [R1+0xa38], R26 ;  /* 0x000a381a01007387 */ /* 0x0001e80000100a00 */
[----:B0-----:R-:W4:Y:S04]  /*33820*/  LDL.LU.64 R26, [R1+0x2d40] ;  /* 0x002d4000011a7983 */ /* 0x001f280000300a00 */
[----:B------:R-:W4:Y:S04]  /*33830*/  LDL.LU.64 R24, [R1+0x2d38] ;  /* 0x002d380001187983 */ /* 0x000f280000300a00 */
[----:B------:R-:W3:Y:S04]  /*33840*/  LDL.LU.64 R34, [R1+0x2d30] ;  /* 0x002d300001227983 */ /* 0x000ee80000300a00 */
[----:B------:R-:W3:Y:S04]  /*33850*/  LDL.LU.64 R32, [R1+0x2d28] ;  /* 0x002d280001207983 */ /* 0x000ee80000300a00 */
[----:B------:R0:W-:Y:S04]  /*33860*/  STL.64 [R1+0xa20], R12 ;  /* 0x000a200c01007387 */ /* 0x0001e80000100a00 */
[----:B------:R-:W-:Y:S01]  /*33870*/  STL.64 [R1+0xa28], R14 ;  /* 0x000a280e01007387 */ /* 0x000fe20000100a00 */
[----:B0-----:R-:W-:Y:S01]  /*33880*/  MOV R13, R38 ;  /* 0x00000026000d7202 */ /* 0x001fe20000000f00 */
[----:B------:R-:W-:-:S02]  /*33890*/  IMAD.MOV.U32 R12, RZ, RZ, R39 ;  /* 0x000000ffff0c7224 */ /* 0x000fc400078e0027 */
[----:B------:R-:W4:Y:S04]  /*338a0*/  LDL.LU.64 R38, [R1+0x2d20] ;  /* 0x002d200001267983 */ /* 0x000f280000300a00 */
[----:B------:R-:W3:Y:S04]  /*338b0*/  LDL.LU.64 R36, [R1+0x2d18] ;  /* 0x002d180001247983 */ /* 0x000ee80000300a00 */
[----:B------:R-:W-:Y:S04]  /*338c0*/  STL.64 [R1+0xa10], R40 ;  /* 0x000a102801007387 */ /* 0x000fe80000100a00 */
[----:B------:R0:W-:Y:S04]  /*338d0*/  STL.64 [R1+0xa18], R42 ;  /* 0x000a182a01007387 */ /* 0x0001e80000100a00 */
[----:B0-----:R-:W3:Y:S04]  /*338e0*/  LDL.LU.64 R42, [R1+0x2d10] ;  /* 0x002d1000012a7983 */ /* 0x001ee80000300a00 */
[----:B------:R-:W3:Y:S04]  /*338f0*/  LDL.LU.64 R40, [R1+0x2d08] ;  /* 0x002d080001287983 */ /* 0x000ee80000300a00 */
[----:B------:R-:W3:Y:S04]  /*33900*/  LDL.LU.64 R10, [R1+0x2d00] ;  /* 0x002d0000010a7983 */ /* 0x000ee80000300a00 */
[----:B------:R-:W4:Y:S01]  /*33910*/  LDL.LU.64 R8, [R1+0x2cf8] ;  /* 0x002cf80001087983 */ /* 0x000f220000300a00 */
[----:B--2---:R-:W-:-:S15]  /*33920*/  HMMA.16816.F32.BF16 R48, R44, R58, R48 ;  /* 0x0000003a2c30723c */ /* 0x004fde0000041830 */
[----:B------:R-:W-:-:S04]  /*33930*/  NOP ;  /* 0x0000000000007918 */ /* 0x000fc80000000000 */
[----:B------:R-:W-:Y:S04]  /*33940*/  STL.64 [R1+0xa00], R48 ;  /* 0x000a003001007387 */ /* 0x000fe80000100a00 */
[----:B------:R0:W-:Y:S04]  /*33950*/  STL.64 [R1+0xa08], R50 ;  /* 0x000a083201007387 */ /* 0x0001e80000100a00 */
[----:B0-----:R-:W2:Y:S04]  /*33960*/  LDL.LU.64 R50, [R1+0x2cf0] ;  /* 0x002cf00001327983 */ /* 0x001ea80000300a00 */
[----:B------:R-:W2:Y:S01]  /*33970*/  LDL.LU.64 R48, [R1+0x2ce8] ;  /* 0x002ce80001307983 */ /* 0x000ea20000300a00 */
[----:B------:R-:W-:Y:S03]  /*33980*/  HMMA.16816.F32.BF16 R52, R44, R6, R52 ;  /* 0x000000062c34723c */ /* 0x000fe60000041834 */
[----:B------:R-:W-:-:S15]  /*33990*/  STL.64 [R1+0x2c48], R6 ;  /* 0x002c480601007387 */ /* 0x000fde0000100a00 */
[----:B------:R-:W-:Y:S01]  /*339a0*/  NOP ;  /* 0x0000000000007918 */ /* 0x000fe20000000000 */
[----:B------:R-:W-:Y:S04]  /*339b0*/  STL.64 [R1+0x9f0], R52 ;  /* 0x0009f03401007387 */ /* 0x000fe80000100a00 */
[----:B------:R-:W-:Y:S01]  /*339c0*/  STL.64 [R1+0x9f8], R54 ;  /* 0x0009f83601007387 */ /* 0x000fe20000100a00 */
[----:B---3--:R-:W-:Y:S03]  /*339d0*/  HMMA.16816.F32.BF16 R20, R44, R10, R20 ;  /* 0x0000000a2c14723c */ /* 0x008fe60000041814 */
[----:B------:R-:W-:Y:S04]  /*339e0*/  STL.64 [R1+0x2c58], R10 ;  /* 0x002c580a01007387 */ /* 0x000fe80000100a00 */
[----:B----4-:R2:W-:-:S12]  /*339f0*/  STL.64 [R1+0x2c50], R8 ;  /* 0x002c500801007387 */ /* 0x0105d80000100a00 */
[----:B------:R-:W-:Y:S04]  /*33a00*/  STL.64 [R1+0x440], R20 ;  /* 0x0004401401007387 */ /* 0x000fe80000100a00 */
[----:B------:R-:W-:Y:S04]  /*33a10*/  STL.64 [R1+0x448], R22 ;  /* 0x0004481601007387 */ /* 0x000fe80000100a00 */
[----:B------:R-:W-:Y:S04]  /*33a20*/  STL.64 [R1+0x2c68], R42 ;  /* 0x002c682a01007387 */ /* 0x000fe80000100a00 */
[----:B------:R-:W-:Y:S01]  /*33a30*/  STL.64 [R1+0x2c60], R40 ;  /* 0x002c602801007387 */ /* 0x000fe20000100a00 */
[----:B------:R-:W-:-:S02]  /*33a40*/  IMAD.MOV.U32 R15, RZ, RZ, R58 ;  /* 0x000000ffff0f7224 */ /* 0x000fc400078e003a */
[----:B------:R-:W-:Y:S02]  /*33a50*/  IMAD.MOV.U32 R14, RZ, RZ, R59 ;  /* 0x000000ffff0e7224 */ /* 0x000fe400078e003b */
[----:B------:R-:W-:Y:S02]  /*33a60*/  IMAD.MOV.U32 R46, RZ, RZ, R15 ;  /* 0x000000ffff2e7224 */ /* 0x000fe400078e000f */
[----:B------:R-:W-:Y:S01]  /*33a70*/  IMAD.MOV.U32 R47, RZ, RZ, R14 ;  /* 0x000000ffff2f7224 */ /* 0x000fe200078e000e */
[----:B--2---:R-:W-:-:S15]  /*33a80*/  HMMA.16816.F32.BF16 R8, R48, R42, R28 ;  /* 0x0000002a3008723c */ /* 0x004fde000004181c */
[----:B------:R-:W-:-:S04]  /*33a90*/  NOP ;  /* 0x0000000000007918 */ /* 0x000fc80000000000 */
[----:B------:R-:W-:Y:S04]  /*33aa0*/  STL.64 [R1+0x1e0], R8 ;  /* 0x0001e00801007387 */ /* 0x000fe80000100a00 */
[----:B------:R0:W-:Y:S02]  /*33ab0*/  STL.64 [R1+0x1e8], R10 ;  /* 0x0001e80a01007387 */ /* 0x0001e40000100a00 */
[----:B0-----:R-:W-:-:S15]  /*33ac0*/  HMMA.16816.F32.BF16 R8, R48, R38, R24 ;  /* 0x000000263008723c */ /* 0x001fde0000041818 */
[----:B------:R-:W-:-:S04]  /*33ad0*/  NOP ;  /* 0x0000000000007918 */ /* 0x000fc80000000000 */
[----:B------:R-:W-:Y:S04]  /*33ae0*/  STL.64 [R1+0x1d0], R8 ;  /* 0x0001d00801007387 */ /* 0x000fe80000100a00 */
[----:B------:R0:W-:Y:S04]  /*33af0*/  STL.64 [R1+0x1d8], R10 ;  /* 0x0001d80a01007387 */ /* 0x0001e80000100a00 */
[----:B------:R-:W-:Y:S01]  /*33b00*/  STL.64 [R1+0x2c70], R46 ;  /* 0x002c702e01007387 */ /* 0x000fe20000100a00 */
[----:B0-----:R-:W-:Y:S02]  /*33b10*/  IMAD.MOV.U32 R11, RZ, RZ, R12 ;  /* 0x000000ffff0b7224 */ /* 0x001fe400078e000c */
[----:B------:R-:W-:Y:S01]  /*33b20*/  IMAD.MOV.U32 R10, RZ, RZ, R13 ;  /* 0x000000ffff0a7224 */ /* 0x000fe200078e000d */
[----:B------:R-:W2:Y:S04]  /*33b30*/  LDL.LU R12, [R1+0x120] ;  /* 0x00012000010c7983 */ /* 0x000ea80000300800 */
[----:B------:R-:W2:Y:S04]  /*33b40*/  LDL.LU R13, [R1+0x124] ;  /* 0x00012400010d7983 */ /* 0x000ea80000300800 */
[----:B------:R-:W3:Y:S04]  /*33b50*/  LDL.LU R14, [R1+0x128] ;  /* 0x00012800010e7983 */ /* 0x000ee80000300800 */
[----:B------:R-:W3:Y:S01]  /*33b60*/  LDL.LU R15, [R1+0x12c] ;  /* 0x00012c00010f7983 */ /* 0x000ee20000300800 */
[----:B------:R-:W-:-:S02]  /*33b70*/  IMAD.MOV.U32 R58, RZ, RZ, R16 ;  /* 0x000000ffff3a7224 */ /* 0x000fc400078e0010 */
[----:B------:R-:W-:Y:S01]  /*33b80*/  IMAD.MOV.U32 R59, RZ, RZ, R5 ;  /* 0x000000ffff3b7224 */ /* 0x000fe200078e0005 */
[----:B---3--:R-:W-:Y:S04]  /*33b90*/  STL.64 [R1+0x2c90], R14 ;  /* 0x002c900e01007387 */ /* 0x008fe80000100a00 */
[----:B--2---:R0:W-:Y:S04]  /*33ba0*/  STL.64 [R1+0x2c88], R12 ;  /* 0x002c880c01007387 */ /* 0x0041e80000100a00 */
[----:B------:R1:W-:Y:S04]  /*33bb0*/  STL.64 [R1+0x2c98], R58 ;  /* 0x002c983a01007387 */ /* 0x0003e80000100a00 */
[----:B0-----:R-:W2:Y:S04]  /*33bc0*/  LDL.LU R12, [R1+0x130] ;  /* 0x00013000010c7983 */ /* 0x001ea80000300800 */
[----:B------:R-:W2:Y:S04]  /*33bd0*/  LDL.LU R13, [R1+0x134] ;  /* 0x00013400010d7983 */ /* 0x000ea80000300800 */
[----:B------:R-:W2:Y:S04]  /*33be0*/  LDL.LU R14, [R1+0x138] ;  /* 0x00013800010e7983 */ /* 0x000ea80000300800 */
[----:B------:R-:W2:Y:S04]  /*33bf0*/  LDL.LU R15, [R1+0x13c] ;  /* 0x00013c00010f7983 */ /* 0x000ea80000300800 */
[----:B------:R-:W3:Y:S04]  /*33c00*/  LDL.LU R52, [R1+0x150] ;  /* 0x0001500001347983 */ /* 0x000ee80000300800 */
[----:B------:R-:W3:Y:S04]  /*33c10*/  LDL.LU R53, [R1+0x154] ;  /* 0x0001540001357983 */ /* 0x000ee80000300800 */
[----:B------:R-:W3:Y:S04]  /*33c20*/  LDL.LU R54, [R1+0x158] ;  /* 0x0001580001367983 */ /* 0x000ee80000300800 */
        /* <DEDUP_REMOVED lines=19> */
[----:B-1----:R-:W3:Y:S04]  /*33d60*/  LDL.LU R58, [R1+0x148] ;  /* 0x00014800013a7983 */ /* 0x002ee80000300800 */
[----:B------:R-:W3:Y:S04]  /*33d70*/  LDL.LU R59, [R1+0x14c] ;  /* 0x00014c00013b7983 */ /* 0x000ee80000300800 */
[----:B------:R0:W-:Y:S04]  /*33d80*/  STL.64 [R1+0x2c78], R10 ;  /* 0x002c780a01007387 */ /* 0x0001e80000100a00 */
[----:B------:R-:W3:Y:S04]  /*33d90*/  LDL.LU R40, [R1+0x100] ;  /* 0x0001000001287983 */ /* 0x000ee80000300800 */
[----:B------:R-:W3:Y:S04]  /*33da0*/  LDL.LU R41, [R1+0x104] ;  /* 0x0001040001297983 */ /* 0x000ee80000300800 */
[----:B------:R-:W3:Y:S04]  /*33db0*/  LDL.LU R42, [R1+0x108] ;  /* 0x00010800012a7983 */ /* 0x000ee80000300800 */
[----:B------:R-:W3:Y:S04]  /*33dc0*/  LDL.LU R43, [R1+0x10c] ;  /* 0x00010c00012b7983 */ /* 0x000ee80000300800 */
[----:B------:R-:W3:Y:S04]  /*33dd0*/  LDL.LU R8, [R1+0x110] ;  /* 0x0001100001087983 */ /* 0x000ee80000300800 */
[----:B------:R-:W3:Y:S01]  /*33de0*/  LDL.LU R9, [R1+0x114] ;  /* 0x0001140001097983 */ /* 0x000ee20000300800 */
[----:B------:R-:W-:-:S03]  /*33df0*/  IMAD.MOV.U32 R46, RZ, RZ, R4 ;  /* 0x000000ffff2e7224 */ /* 0x000fc600078e0004 */
[----:B0-----:R-:W3:Y:S04]  /*33e00*/  LDL.LU R10, [R1+0x118] ;  /* 0x00011800010a7983 */ /* 0x001ee80000300800 */
[----:B------:R-:W3:Y:S04]  /*33e10*/  LDL.LU R11, [R1+0x11c] ;  /* 0x00011c00010b7983 */ /* 0x000ee80000300800 */
[----:B------:R-:W3:Y:S04]  /*33e20*/  LDL.LU R4, [R1+0xe0] ;  /* 0x0000e00001047983 */ /* 0x000ee80000300800 */
[----:B------:R-:W3:Y:S04]  /*33e30*/  LDL.LU R5, [R1+0xe4] ;  /* 0x0000e40001057983 */ /* 0x000ee80000300800 */
[----:B------:R-:W3:Y:S04]  /*33e40*/  LDL.LU R6, [R1+0xe8] ;  /* 0x0000e80001067983 */ /* 0x000ee80000300800 */
[----:B------:R-:W3:Y:S04]  /*33e50*/  LDL.LU R7, [R1+0xec] ;  /* 0x0000ec0001077983 */ /* 0x000ee80000300800 */
[----:B------:R-:W-:Y:S04]  /*33e60*/  STL.64 [R1+0x2c30], R38 ;  /* 0x002c302601007387 */ /* 0x000fe80000100a00 */
[----:B------:R-:W-:Y:S01]  /*33e70*/  STL.64 [R1+0x2c28], R36 ;  /* 0x002c282401007387 */ /* 0x000fe20000100a00 */
[----:B--2---:R-:W-:-:S15]  /*33e80*/  HMMA.16816.F32.BF16 R28, R48, R34, R28 ;  /* 0x00000022301c723c */ /* 0x004fde000004181c */
[----:B------:R-:W-:-:S04]  /*33e90*/  NOP ;  /* 0x0000000000007918 */ /* 0x000fc80000000000 */
[----:B------:R-:W-:Y:S04]  /*33ea0*/  STL.64 [R1+0x1c0], R28 ;  /* 0x0001c01c01007387 */ /* 0x000fe80000100a00 */
[----:B------:R0:W-:Y:S04]  /*33eb0*/  STL.64 [R1+0x1c8], R30 ;  /* 0x0001c81e01007387 */ /* 0x0001e80000100a00 */
[----:B0-----:R-:W3:Y:S04]  /*33ec0*/  LDL.LU.64 R30, [R1+0x2ce0] ;  /* 0x002ce000011e7983 */ /* 0x001ee80000300a00 */
[----:B------:R-:W2:Y:S04]  /*33ed0*/  LDL.LU.64 R28, [R1+0x2cd8] ;  /* 0x002cd800011c7983 */ /* 0x000ea80000300a00 */
[----:B------:R-:W-:Y:S04]  /*33ee0*/  STL.64 [R1+0x2c20], R34 ;  /* 0x002c202201007387 */ /* 0x000fe80000100a00 */
[----:B------:R0:W-:Y:S04]  /*33ef0*/  STL.64 [R1+0x2c18], R32 ;  /* 0x002c182001007387 */ /* 0x0001e80000100a00 */
[----:B0-----:R-:W2:Y:S04]  /*33f00*/  LDL.LU R32, [R1+0xf0] ;  /* 0x0000f00001207983 */ /* 0x001ea80000300800 */
[----:B------:R-:W2:Y:S04]  /*33f10*/  LDL.LU R33, [R1+0xf4] ;  /* 0x0000f40001217983 */ /* 0x000ea80000300800 */
[----:B------:R-:W2:Y:S04]  /*33f20*/  LDL.LU R34, [R1+0xf8] ;  /* 0x0000f80001227983 */ /* 0x000ea80000300800 */
[----:B------:R-:W2:Y:S01]  /*33f30*/  LDL.LU R35, [R1+0xfc] ;  /* 0x0000fc0001237983 */ /* 0x000ea20000300800 */
[----:B---3--:R-:W-:-:S15]  /*33f40*/  HMMA.16816.F32.BF16 R24, R48, R30, R24 ;  /* 0x0000001e3018723c */ /* 0x008fde0000041818 */
[----:B------:R-:W-:-:S04]  /*33f50*/  NOP ;  /* 0x0000000000007918 */ /* 0x000fc80000000000 */
[----:B------:R-:W-:Y:S04]  /*33f60*/  STL.64 [R1+0x1b0], R24 ;  /* 0x0001b01801007387 */ /* 0x000fe80000100a00 */
[----:B------:R0:W-:Y:S04]  /*33f70*/  STL.64 [R1+0x1b8], R26 ;  /* 0x0001b81a01007387 */ /* 0x0001e80000100a00 */
[----:B0-----:R-:W3:Y:S04]  /*33f80*/  LDL.LU.64 R26, [R1+0x2cd0] ;  /* 0x002cd000011a7983 */ /* 0x001ee80000300a00 */
[----:B------:R-:W2:Y:S01]  /*33f90*/  LDL.LU.64 R24, [R1+0x2cc8] ;  /* 0x002cc80001187983 */ /* 0x000ea20000300a00 */
[----:B---3--:R-:W-:-:S15]  /*33fa0*/  HMMA.16816.F32.BF16 R16, R48, R26, R16 ;  /* 0x0000001a3010723c */ /* 0x008fde0000041810 */
[----:B------:R-:W-:-:S04]  /*33fb0*/  NOP ;  /* 0x0000000000007918 */ /* 0x000fc80000000000 */
[----:B------:R-:W-:Y:S04]  /*33fc0*/  STL.64 [R1+0x1a0], R16 ;  /* 0x0001a01001007387 */ /* 0x000fe80000100a00 */
[----:B------:R0:W-:Y:S04]  /*33fd0*/  STL.64 [R1+0x1a8], R18 ;  /* 0x0001a81201007387 */ /* 0x0001e80000100a00 */
[----:B0-----:R-:W4:Y:S04]  /*33fe0*/  LDL.LU.64 R18, [R1+0x2cc0] ;  /* 0x002cc00001127983 */ /* 0x001f280000300a00 */
[----:B------:R-:W3:Y:S01]  /*33ff0*/  LDL.LU.64 R16, [R1+0x2cb8] ;  /* 0x002cb80001107983 */ /* 0x000ee20000300a00 */
[----:B----4-:R-:W-:-:S15]  /*34000*/  HMMA.16816.F32.BF16 R20, R48, R18, R20 ;  /* 0x000000123014723c */ /* 0x010fde0000041814 */
[----:B------:R-:W-:-:S04]  /*34010*/  NOP ;  /* 0x0000000000007918 */ /* 0x000fc80000000000 */
[----:B------:R-:W-:Y:S04]  /*34020*/  STL.64 [R1+0x190], R20 ;  /* 0x0001901401007387 */ /* 0x000fe80000100a00 */
[----:B------:R0:W-:Y:S04]  /*34030*/  STL.64 [R1+0x198], R22 ;  /* 0x0001981601007387 */ /* 0x0001e80000100a00 */
[----:B0-----:R-:W4:Y:S04]  /*34040*/  LDL.LU.64 R22, [R1+0x2cb0] ;  /* 0x002cb00001167983 */ /* 0x001f280000300a00 */
[----:B------:R-:W2:Y:S01]  /*34050*/  LDL.LU.64 R20, [R1+0x2ca8] ;  /* 0x002ca80001147983 */ /* 0x000ea20000300a00 */
[----:B----4-:R-:W-:-:S15]  /*34060*/  HMMA.16816.F32.BF16 R52, R48, R22, R52 ;  /* 0x000000163034723c */ /* 0x010fde0000041834 */
[----:B------:R-:W-:-:S04]  /*34070*/  NOP ;  /* 0x0000000000007918 */ /* 0x000fc80000000000 */
[----:B------:R-:W-:Y:S04]  /*34080*/  STL.64 [R1+0x710], R52 ;  /* 0x0007103401007387 */ /* 0x000fe80000100a00 */
[----:B------:R0:W-:Y:S04]  /*34090*/  STL.64 [R1+0x718], R54 ;  /* 0x0007183601007387 */ /* 0x0001e80000100a00 */
[----:B0-----:R-:W4:Y:S02]  /*340a0*/  LDL.LU.64 R54, [R1+0x2ca0] ;  /* 0x002ca00001367983 */ /* 0x001f240000300a00 */
[----:B----4-:R-:W-:-:S15]  /*340b0*/  HMMA.16816.F32.BF16 R56, R48, R54, R56 ;  /* 0x000000363038723c */ /* 0x010fde0000041838 */
[----:B------:R-:W-:-:S04]  /*340c0*/  NOP ;  /* 0x0000000000007918 */ /* 0x000fc80000000000 */
[----:B------:R-:W-:Y:S04]  /*340d0*/  STL.64 [R1+0x700], R56 ;  /* 0x0007003801007387 */ /* 0x000fe80000100a00 */
[----:B------:R0:W-:Y:S04]  /*340e0*/  STL.64 [R1+0x708], R58 ;  /* 0x0007083a01007387 */ /* 0x0001e80000100a00 */
[----:B0-----:R-:W4:Y:S02]  /*340f0*/  LDL.LU.64 R58, [R1+0x2c98] ;  /* 0x002c9800013a7983 */ /* 0x001f240000300a00 */
[----:B----4-:R-:W-:Y:S02]  /*34100*/  HMMA.16816.F32.BF16 R56, R48, R58, R12 ;  /* 0x0000003a3038723c */ /* 0x010fe4000004180c */
[----:B------:R-:W4:Y:S04]  /*34110*/  LDL.LU.64 R14, [R1+0x2c90] ;  /* 0x002c9000010e7983 */ /* 0x000f280000300a00 */
[----:B------:R-:W4:-:S13]  /*34120*/  LDL.LU.64 R12, [R1+0x2c88] ;  /* 0x002c8800010c7983 */ /* 0x000f1a0000300a00 */
[----:B------:R-:W-:Y:S04]  /*34130*/  STL.64 [R1+0x6f0], R56 ;  /* 0x0006f03801007387 */ /* 0x000fe80000100a00 */
[----:B------:R0:W-:Y:S04]  /*34140*/  STL.64 [R1+0x6f8], R58 ;  /* 0x0006f83a01007387 */ /* 0x0001e80000100a00 */
[----:B0-----:R-:W4:Y:S01]  /*34150*/  LDL.LU.64 R58, [R1+0x2c80] ;  /* 0x002c8000013a7983 */ /* 0x001f220000300a00 */
[----:B------:R-:W-:-:S07]  /*34160*/  IMAD.MOV.U32 R47, RZ, RZ, R3 ;  /* 0x000000ffff2f7224 */ /* 0x000fce00078e0003 */
[C---:B------:R-:W-:Y:S08]  /*34170*/  HMMA.16816.F32.BF16 R44, R48.reuse, R46, R8 ;  /* 0x0000002e302c723c */ /* 0x040ff00000041808 */
[----:B----4-:R-:W-:-:S15]  /*34180*/  HMMA.16816.F32.BF16 R12, R48, R58, R12 ;  /* 0x0000003a300c723c */ /* 0x010fde000004180c */
[----:B------:R-:W-:-:S04]  /*34190*/  NOP ;  /* 0x0000000000007918 */ /* 0x000fc80000000000 */
[----:B------:R0:W-:Y:S04]  /*341a0*/  STL.64 [R1+0x6e0], R12 ;  /* 0x0006e00c01007387 */ /* 0x0001e80000100a00 */
[----:B------:R1:W-:Y:S04]  /*341b0*/  STL.64 [R1+0x6e8], R14 ;  /* 0x0006e80e01007387 */ /* 0x0003e80000100a00 */
[----:B0-----:R-:W4:Y:S04]  /*341c0*/  LDL.LU R12, [R1+0x60] ;  /* 0x00006000010c7983 */ /* 0x001f280000300800 */
[----:B------:R-:W4:Y:S04]  /*341d0*/  LDL.LU R13, [R1+0x64] ;  /* 0x00006400010d7983 */ /* 0x000f280000300800 */
[----:B-1----:R-:W4:Y:S04]  /*341e0*/  LDL.LU R14, [R1+0x68] ;  /* 0x00006800010e7983 */ /* 0x002f280000300800 */
[----:B------:R-:W4:Y:S04]  /*341f0*/  LDL.LU R15, [R1+0x6c] ;  /* 0x00006c00010f7983 */ /* 0x000f280000300800 */
[----:B------:R0:W-:Y:S04]  /*34200*/  STL.64 [R1+0x2c00], R58 ;  /* 0x002c003a01007387 */ /* 0x0001e80000100a00 */
[----:B------:R-:W3:Y:S04]  /*34210*/  LDL.LU R56, [R1+0x570] ;  /* 0x0005700001387983 */ /* 0x000ee80000300800 */
[----:B------:R-:W3:Y:S04]  /*34220*/  LDL.LU R57, [R1+0x574] ;  /* 0x0005740001397983 */ /* 0x000ee80000300800 */
[----:B0-----:R-:W3:Y:S04]  /*34230*/  LDL.LU R58, [R1+0x578] ;  /* 0x00057800013a7983 */ /* 0x001ee80000300800 */
[----:B------:R-:W3:Y:S04]  /*34240*/  LDL.LU R59, [R1+0x57c] ;  /* 0x00057c00013b7983 */ /* 0x000ee80000300800 */
[----:B------:R-:W3:Y:S04]  /*34250*/  LDL.LU.64 R10, [R1+0x2c78] ;  /* 0x002c7800010a7983 */ /* 0x000ee80000300a00 */
[----:B------:R-:W-:Y:S04]  /*34260*/  STL.64 [R1+0x6d0], R44 ;  /* 0x0006d02c01007387 */ /* 0x000fe80000100a00 */
[----:B------:R0:W-:Y:S04]  /*34270*/  STL.64 [R1+0x6d8], R46 ;  /* 0x0006d82e01007387 */ /* 0x0001e80000100a00 */
[----:B0-----:R-:W4:Y:S01]  /*34280*/  LDL.LU.64 R46, [R1+0x2c70] ;  /* 0x002c7000012e7983 */ /* 0x001f220000300a00 */
[----:B------:R-:W-:-:S02]  /*34290*/  IMAD.MOV.U32 R38, RZ, RZ, R2 ;  /* 0x000000ffff267224 */ /* 0x000fc400078e0002 */
[----:B------:R-:W-:-:S07]  /*342a0*/  IMAD.MOV.U32 R39, RZ, RZ, R0 ;  /* 0x000000ffff277224 */ /* 0x000fce00078e0000 */
[C---:B--2---:R-:W-:Y:S08]  /*342b0*/  HMMA.16816.F32.BF16 R32, R48.reuse, R38, R32 ;  /* 0x000000263020723c */ /* 0x044ff00000041820 */
[----:B---3--:R-:W-:Y:S01]  /*342c0*/  HMMA.16816.F32.BF16 R8, R48, R10, R40 ;  /* 0x0000000a3008723c */ /* 0x008fe20000041828 */
[----:B------:R-:W2:Y:S04]  /*342d0*/  LDL.LU.64 R42, [R1+0x2c68] ;  /* 0x002c6800012a7983 */ /* 0x000ea80000300a00 */
[----:B------:R-:W3:-:S14]  /*342e0*/  LDL.LU.64 R40, [R1+0x2c60] ;  /* 0x002c600001287983 */ /* 0x000edc0000300a00 */
[----:B------:R-:W-:Y:S04]  /*342f0*/  STL.64 [R1+0x600], R8 ;  /* 0x0006000801007387 */ /* 0x000fe80000100a00 */
[----:B------:R0:W-:Y:S01]  /*34300*/  STL.64 [R1+0x608], R10 ;  /* 0x0006080a01007387 */ /* 0x0001e20000100a00 */
[C---:B----4-:R-:W-:Y:S03]  /*34310*/  HMMA.16816.F32.BF16 R44, R48.reuse, R46, R4 ;  /* 0x0000002e302c723c */ /* 0x050fe60000041804 */
[----:B0-----:R-:W4:Y:S04]  /*34320*/  LDL.LU.64 R10, [R1+0x2c58] ;  /* 0x002c5800010a7983 */ /* 0x001f280000300a00 */
[----:B------:R-:W2:Y:S04]  /*34330*/  LDL.LU.64 R8, [R1+0x2c50] ;  /* 0x002c500001087983 */ /* 0x000ea80000300a00 */
[----:B------:R-:W2:Y:S04]  /*34340*/  LDL.LU R36, [R1+0x390] ;  /* 0x0003900001247983 */ /* 0x000ea80000300800 */
[----:B------:R0:W-:Y:S04]  /*34350*/  STL.64 [R1+0x5f0], R32 ;  /* 0x0005f02001007387 */ /* 0x0001e80000100a00 */
[----:B------:R1:W-:Y:S04]  /*34360*/  STL.64 [R1+0x5f8], R34 ;  /* 0x0005f82201007387 */ /* 0x0003e80000100a00 */
[----:B------:R-:W2:Y:S04]  /*34370*/  LDL.LU R37, [R1+0x394] ;  /* 0x0003940001257983 */ /* 0x000ea80000300800 */
[----:B------:R-:W2:Y:S04]  /*34380*/  LDL.LU R38, [R1+0x398] ;  /* 0x0003980001267983 */ /* 0x000ea80000300800 */
[----:B------:R-:W2:Y:S04]  /*34390*/  LDL.LU R39, [R1+0x39c] ;  /* 0x00039c0001277983 */ /* 0x000ea80000300800 */
[----:B0-----:R-:W2:Y:S04]  /*343a0*/  LDL.LU R32, [R1+0x380] ;  /* 0x0003800001207983 */ /* 0x001ea80000300800 */
[----:B------:R-:W2:Y:S04]  /*343b0*/  LDL.LU R33, [R1+0x384] ;  /* 0x0003840001217983 */ /* 0x000ea80000300800 */
[----:B-1----:R-:W2:Y:S04]  /*343c0*/  LDL.LU R34, [R1+0x388] ;  /* 0x0003880001227983 */ /* 0x002ea80000300800 */
[----:B------:R-:W2:Y:S04]  /*343d0*/  LDL.LU R35, [R1+0x38c] ;  /* 0x00038c0001237983 */ /* 0x000ea80000300800 */
[----:B------:R-:W2:Y:S04]  /*343e0*/  LDL.LU.64 R6, [R1+0x2c48] ;  /* 0x002c480001067983 */ /* 0x000ea80000300a00 */
[----:B------:R-:W-:Y:S04]  /*343f0*/  STL.64 [R1+0x5e0], R44 ;  /* 0x0005e02c01007387 */ /* 0x000fe80000100a00 */
[----:B------:R-:W-:Y:S04]  /*34400*/  STL.64 [R1+0x5e8], R46 ;  /* 0x0005e82e01007387 */ /* 0x000fe80000100a00 */
[----:B------:R-:W0:Y:S04]  /*34410*/  LDSM.16.MT88.4 R44, [R28+UR5+0x1080] ;  /* 0x001080051c2c783b */ /* 0x000e280008004200 */
[----:B0-----:R-:W-:Y:S04]  /*34420*/  STL.64 [R1+0x2b88], R46 ;  /* 0x002b882e01007387 */ /* 0x001fe80000100a00 */
[----:B------:R0:W-:Y:S04]  /*34430*/  STL.64 [R1+0x2b80], R44 ;  /* 0x002b802c01007387 */ /* 0x0001e80000100a00 */
[----:B0-----:R-:W3:Y:S04]  /*34440*/  LDL.LU R44, [R1+0x330] ;  /* 0x00033000012c7983 */ /* 0x001ee80000300800 */
[----:B------:R-:W3:Y:S04]  /*34450*/  LDL.LU R45, [R1+0x334] ;  /* 0x00033400012d7983 */ /* 0x000ee80000300800 */
[----:B------:R-:W3:Y:S04]  /*34460*/  LDL.LU R46, [R1+0x338] ;  /* 0x00033800012e7983 */ /* 0x000ee80000300800 */
[----:B------:R-:W3:Y:S01]  /*34470*/  LDL.LU R47, [R1+0x33c] ;  /* 0x00033c00012f7983 */ /* 0x000ee20000300800 */
[C---:B--2---:R-:W-:Y:S08]  /*34480*/  HMMA.16816.F32.BF16 R56, R48.reuse, R6, R56 ;  /* 0x000000063038723c */ /* 0x044ff00000041838 */
[----:B----4-:R-:W-:Y:S11]  /*34490*/  HMMA.16816.F32.BF16 R48, R48, R10, R12 ;  /* 0x0000000a3030723c */ /* 0x010ff6000004180c */
[----:B------:R0:W-:Y:S04]  /*344a0*/  STL.64 [R1+0x5d0], R56 ;  /* 0x0005d03801007387 */ /* 0x0001e80000100a00 */
[----:B------:R1:W-:Y:S04]  /*344b0*/  STL.64 [R1+0x5d8], R58 ;  /* 0x0005d83a01007387 */ /* 0x0003e80000100a00 */
[----:B0-----:R-:W2:Y:S04]  /*344c0*/  LDL.LU R56, [R1+0x680] ;  /* 0x0006800001387983 */ /* 0x001ea80000300800 */
[----:B------:R-:W2:Y:S04]  /*344d0*/  LDL.LU R57, [R1+0x684] ;  /* 0x0006840001397983 */ /* 0x000ea80000300800 */
[----:B-1----:R-:W2:Y:S04]  /*344e0*/  LDL.LU R58, [R1+0x688] ;  /* 0x00068800013a7983 */ /* 0x002ea80000300800 */
[----:B------:R-:W2:Y:S04]  /*344f0*/  LDL.LU R59, [R1+0x68c] ;  /* 0x00068c00013b7983 */ /* 0x000ea80000300800 */
[----:B------:R0:W-:Y:S04]  /*34500*/  STL.64 [R1+0x2bc0], R6 ;  /* 0x002bc00601007387 */ /* 0x0001e80000100a00 */
[----:B------:R-:W4:Y:S04]  /*34510*/  LDL.LU R4, [R1+0x340] ;  /* 0x0003400001047983 */ /* 0x000f280000300800 */
[----:B------:R-:W4:Y:S04]  /*34520*/  LDL.LU R5, [R1+0x344] ;  /* 0x0003440001057983 */ /* 0x000f280000300800 */
[----:B0-----:R-:W4:Y:S04]  /*34530*/  LDL.LU R6, [R1+0x348] ;  /* 0x0003480001067983 */ /* 0x001f280000300800 */
[----:B------:R-:W4:Y:S04]  /*34540*/  LDL.LU R7, [R1+0x34c] ;  /* 0x00034c0001077983 */ /* 0x000f280000300800 */
[----:B------:R-:W2:Y:S04]  /*34550*/  LDL.LU.64 R14, [R1+0x2c40] ;  /* 0x002c4000010e7983 */ /* 0x000ea80000300a00 */
[----:B------:R-:W2:Y:S04]  /*34560*/  LDL.LU.64 R12, [R1+0x2c38] ;  /* 0x002c3800010c7983 */ /* 0x000ea80000300a00 */
[----:B------:R0:W-:Y:S04]  /*34570*/  STL.64 [R1+0x180], R48 ;  /* 0x0001803001007387 */ /* 0x0001e80000100a00 */
[----:B------:R1:W-:Y:S04]  /*34580*/  STL.64 [R1+0x188], R50 ;  /* 0x0001883201007387 */ /* 0x0003e80000100a00 */
[----:B0-----:R-:W3:Y:S04]  /*34590*/  LDL.LU R48, [R1+0x350] ;  /* 0x0003500001307983 */ /* 0x001ee80000300800 */
[----:B------:R-:W3:Y:S04]  /*345a0*/  LDL.LU R49, [R1+0x354] ;  /* 0x0003540001317983 */ /* 0x000ee80000300800 */
[----:B-1----:R-:W3:Y:S04]  /*345b0*/  LDL.LU R50, [R1+0x358] ;  /* 0x0003580001327983 */ /* 0x002ee80000300800 */
[----:B------:R-:W3:Y:S04]  /*345c0*/  LDL.LU R51, [R1+0x35c] ;  /* 0x00035c0001337983 */ /* 0x000ee80000300800 */
[----:B------:R-:W-:Y:S04]  /*345d0*/  STL.64 [R1+0x2b98], R10 ;  /* 0x002b980a01007387 */ /* 0x000fe80000100a00 */
[----:B------:R0:W-:Y:S04]  /*345e0*/  STL.64 [R1+0x2b90], R8 ;  /* 0x002b900801007387 */ /* 0x0001e80000100a00 */
        /* <DEDUP_REMOVED lines=9> */
[----:B------:R-:W3:Y:S01]  /*34680*/  LDL.LU.64 R36, [R1+0x2c28] ;  /* 0x002c280001247983 */ /* 0x000ee20000300a00 */
[----:B--2---:R-:W-:-:S15]  /*34690*/  HMMA.16816.F32.BF16 R32, R12, R38, R32 ;  /* 0x000000260c20723c */ /* 0x004fde0000041820 */
[----:B------:R-:W-:-:S04]  /*346a0*/  NOP ;  /* 0x0000000000007918 */ /* 0x000fc80000000000 */
[----:B------:R-:W-:Y:S04]  /*346b0*/  STL.64 [R1+0x3f0], R32 ;  /* 0x0003f02001007387 */ /* 0x000fe80000100a00 */
[----:B------:R0:W-:Y:S04]  /*346c0*/  STL.64 [R1+0x3f8], R34 ;  /* 0x0003f82201007387 */ /* 0x0001e80000100a00 */
[----:B0-----:R-:W2:Y:S04]  /*346d0*/  LDL.LU.64 R34, [R1+0x2c20] ;  /* 0x002c200001227983 */ /* 0x001ea80000300a00 */
[----:B------:R-:W2:Y:S04]  /*346e0*/  LDL.LU.64 R32, [R1+0x2c18] ;  /* 0x002c180001207983 */ /* 0x000ea80000300a00 */
[----:B------:R-:W-:Y:S04]  /*346f0*/  STL.64 [R1+0x2ba8], R38 ;  /* 0x002ba82601007387 */ /* 0x000fe80000100a00 */
[----:B---3--:R0:W-:Y:S04]  /*34700*/  STL.64 [R1+0x2ba0], R36 ;  /* 0x002ba02401007387 */ /* 0x0081e80000100a00 */
[----:B0-----:R-:W3:Y:S04]  /*34710*/  LDL.LU R36, [R1+0x370] ;  /* 0x0003700001247983 */ /* 0x001ee80000300800 */
[----:B------:R-:W3:Y:S04]  /*34720*/  LDL.LU R37, [R1+0x374] ;  /* 0x0003740001257983 */ /* 0x000ee80000300800 */
[----:B------:R-:W3:Y:S04]  /*34730*/  LDL.LU R38, [R1+0x378] ;  /* 0x0003780001267983 */ /* 0x000ee80000300800 */
[----:B------:R-:W3:Y:S01]  /*34740*/  LDL.LU R39, [R1+0x37c] ;  /* 0x00037c0001277983 */ /* 0x000ee20000300800 */
[----:B------:R-:W-:Y:S01]  /*34750*/  HMMA.16816.F32.BF16 R8, R12, R30, R8 ;  /* 0x0000001e0c08723c */ /* 0x000fe20000041808 */
[----:B------:R-:W-:-:S07]  /*34760*/  IMAD.SHL.U32 R29, R29, 0x2, RZ ;  /* 0x000000021d1d7824 */ /* 0x000fce00078e00ff */
[----:B----4-:R-:W-:Y:S01]  /*34770*/  HMMA.16816.F32.BF16 R4, R12, R18, R4 ;  /* 0x000000120c04723c */ /* 0x010fe20000041804 */
[----:B------:R-:W-:-:S04]  /*34780*/  LOP3.LUT R41, R41, 0x10, R29, 0x78, !PT ;  /* 0x0000001029297812 */ /* 0x000fc800078e781d */
[----:B------:R-:W-:-:S04]  /*34790*/  LOP3.LUT R41, R41, 0x800, R40, 0xf8, !PT ;  /* 0x0000080029297812 */ /* 0x000fc800078ef828 */
[----:B------:R-:W-:Y:S01]  /*347a0*/  LOP3.LUT R41, R41, 0x60, RZ, 0x3c, !PT ;  /* 0x0000006029297812 */ /* 0x000fe200078e3cff */
[----:B--2---:R-:W-:Y:S01]  /*347b0*/  STL.64 [R1+0x2bb8], R34 ;  /* 0x002bb82201007387 */ /* 0x004fe20000100a00 */
[----:B---3--:R-:W-:Y:S03]  /*347c0*/  HMMA.16816.F32.BF16 R36, R12, R34, R36 ;  /* 0x000000220c24723c */ /* 0x008fe60000041824 */
[----:B------:R-:W-:-:S15]  /*347d0*/  STL.64 [R1+0x2bb0], R32 ;  /* 0x002bb02001007387 */ /* 0x000fde0000100a00 */
[----:B------:R-:W-:Y:S01]  /*347e0*/  NOP ;  /* 0x0000000000007918 */ /* 0x000fe20000000000 */
[----:B------:R-:W-:Y:S04]  /*347f0*/  STL.64 [R1+0x3e0], R36 ;  /* 0x0003e02401007387 */ /* 0x000fe80000100a00 */
[----:B------:R-:W-:Y:S04]  /*34800*/  STL.64 [R1+0x3e8], R38 ;  /* 0x0003e82601007387 */ /* 0x000fe80000100a00 */
[----:B------:R-:W-:Y:S04]  /*34810*/  STL.64 [R1+0x2bc8], R30 ;  /* 0x002bc81e01007387 */ /* 0x000fe80000100a00 */
[----:B------:R-:W-:Y:S04]  /*34820*/  STL.64 [R1+0x3d0], R8 ;  /* 0x0003d00801007387 */ /* 0x000fe80000100a00 */
[----:B------:R0:W-:Y:S02]  /*34830*/  STL.64 [R1+0x3d8], R10 ;  /* 0x0003d80a01007387 */ /* 0x0001e40000100a00 */
[----:B0-----:R-:W-:Y:S02]  /*34840*/  HMMA.16816.F32.BF16 R8, R12, R26, R48 ;  /* 0x0000001a0c08723c */ /* 0x001fe40000041830 */
[----:B------:R-:W-:Y:S04]  /*34850*/  STL.64 [R1+0x2b78], R26 ;  /* 0x002b781a01007387 */ /* 0x000fe80000100a00 */
[----:B------:R-:W0:-:S13]  /*34860*/  LDSM.16.MT88.4 R48, [R41+UR5+0x1000] ;  /* 0x001000052930783b */ /* 0x000e1a0008004200 */
[----:B------:R-:W-:Y:S04]  /*34870*/  STL.64 [R1+0x3c0], R8 ;  /* 0x0003c00801007387 */ /* 0x000fe80000100a00 */
[----:B------:R-:W-:Y:S04]  /*34880*/  STL.64 [R1+0x3c8], R10 ;  /* 0x0003c80a01007387 */ /* 0x000fe80000100a00 */
[----:B------:R-:W-:Y:S04]  /*34890*/  STL.64 [R1+0x2b70], R24 ;  /* 0x002b701801007387 */ /* 0x000fe80000100a00 */
[----:B------:R-:W-:Y:S04]  /*348a0*/  STL.64 [R1+0x2bd8], R18 ;  /* 0x002bd81201007387 */ /* 0x000fe80000100a00 */
[----:B------:R-:W-:Y:S04]  /*348b0*/  STL.64 [R1+0x2bd0], R16 ;  /* 0x002bd01001007387 */ /* 0x000fe80000100a00 */
[----:B------:R-:W-:Y:S04]  /*348c0*/  STL.64 [R1+0x3b0], R4 ;  /* 0x0003b00401007387 */ /* 0x000fe80000100a00 */
[----:B------:R1:W-:Y:S02]  /*348d0*/  STL.64 [R1+0x3b8], R6 ;  /* 0x0003b80601007387 */ /* 0x0003e40000100a00 */
[----:B-1----:R-:W-:Y:S02]  /*348e0*/  HMMA.16816.F32.BF16 R4, R12, R22, R44 ;  /* 0x000000160c04723c */ /* 0x002fe4000004182c */
[----:B------:R-:W-:Y:S04]  /*348f0*/  STL.64 [R1+0x2be8], R22 ;  /* 0x002be81601007387 */ /* 0x000fe80000100a00 */
[----:B------:R-:W-:-:S13]  /*34900*/  STL.64 [R1+0x2be0], R20 ;  /* 0x002be01401007387 */ /* 0x000fda0000100a00 */
[----:B------:R-:W-:Y:S04]  /*34910*/  STL.64 [R1+0x9e0], R4 ;  /* 0x0009e00401007387 */ /* 0x000fe80000100a00 */
[----:B------:R1:W-:Y:S02]  /*34920*/  STL.64 [R1+0x9e8], R6 ;  /* 0x0009e80601007387 */ /* 0x0003e40000100a00 */
[C---:B-1----:R-:W-:Y:S02]  /*34930*/  HMMA.16816.F32.BF16 R4, R12.reuse, R54, R56 ;  /* 0x000000360c04723c */ /* 0x042fe40000041838 */
[----:B------:R-:W-:Y:S04]  /*34940*/  STL.64 [R1+0x2bf8], R42 ;  /* 0x002bf82a01007387 */ /* 0x000fe80000100a00 */
[----:B------:R-:W-:Y:S04]  /*34950*/  STL [R1+0x2bf0], R41 ;  /* 0x002bf02901007387 */ /* 0x000fe80000100800 */
[----:B0-----:R-:W-:Y:S04]  /*34960*/  STL.64 [R1+0x2ad0], R50 ;  /* 0x002ad03201007387 */ /* 0x001fe80000100a00 */
[----:B------:R-:W-:Y:S04]  /*34970*/  STL.64 [R1+0x2ac8], R48 ;  /* 0x002ac83001007387 */ /* 0x000fe80000100a00 */
[----:B------:R-:W2:Y:S04]  /*34980*/  LDL.LU R36, [R1+0x620] ;  /* 0x0006200001247983 */ /* 0x000ea80000300800 */
[----:B------:R-:W-:Y:S04]  /*34990*/  STL.64 [R1+0x9d0], R4 ;  /* 0x0009d00401007387 */ /* 0x000fe80000100a00 */
[----:B------:R-:W-:Y:S04]  /*349a0*/  STL.64 [R1+0x9d8], R6 ;  /* 0x0009d80601007387 */ /* 0x000fe80000100a00 */
[----:B------:R-:W2:Y:S04]  /*349b0*/  LDL.LU R37, [R1+0x624] ;  /* 0x0006240001257983 */ /* 0x000ea80000300800 */
[----:B------:R-:W3:Y:S04]  /*349c0*/  LDL.LU R38, [R1+0x628] ;  /* 0x0006280001267983 */ /* 0x000ee80000300800 */
[----:B------:R-:W3:Y:S04]  /*349d0*/  LDL.LU R39, [R1+0x62c] ;  /* 0x00062c0001277983 */ /* 0x000ee80000300800 */
[----:B---3--:R-:W-:Y:S04]  /*349e0*/  STL.64 [R1+0x2c10], R38 ;  /* 0x002c102601007387 */ /* 0x008fe80000100a00 */
[----:B--2---:R0:W-:Y:S04]  /*349f0*/  STL.64 [R1+0x2c08], R36 ;  /* 0x002c082401007387 */ /* 0x0041e80000100a00 */
[----:B0-----:R-:W2:Y:S04]  /*34a00*/  LDL.LU R36, [R1+0x670] ;  /* 0x0006700001247983 */ /* 0x001ea80000300800 */
[----:B------:R-:W2:Y:S04]  /*34a10*/  LDL.LU R37, [R1+0x674] ;  /* 0x0006740001257983 */ /* 0x000ea80000300800 */
[----:B------:R-:W2:Y:S04]  /*34a20*/  LDL.LU R38, [R1+0x678] ;  /* 0x0006780001267983 */ /* 0x000ea80000300800 */
[----:B------:R-:W2:Y:S04]  /*34a30*/  LDL.LU R39, [R1+0x67c] ;  /* 0x00067c0001277983 */ /* 0x000ea80000300800 */
[----:B------:R-:W2:Y:S04]  /*34a40*/  LDL.64 R58, [R1+0xc8] ;  /* 0x0000c800013a7983 */ /* 0x000ea80000100a00 */
        /* <DEDUP_REMOVED lines=8> */
[----:B------:R-:W3:Y:S04]  /*34ad0*/  LDL.LU R24, [R1+0x650] ;  /* 0x0006500001187983 */ /* 0x000ee80000300800 */
[----:B------:R-:W3:Y:S04]  /*34ae0*/  LDL.LU R25, [R1+0x654] ;  /* 0x0006540001197983 */ /* 0x000ee80000300800 */
[----:B------:R-:W3:Y:S04]  /*34af0*/  LDL.LU R26, [R1+0x658] ;  /* 0x00065800011a7983 */ /* 0x000ee80000300800 */
[----:B------:R-:W3:Y:S04]  /*34b00*/  LDL.LU R27, [R1+0x65c] ;  /* 0x00065c00011b7983 */ /* 0x000ee80000300800 */
[----:B------:R-:W3:Y:S04]  /*34b10*/  LDL.64 R22, [R1+0xa8] ;  /* 0x0000a80001167983 */ /* 0x000ee80000100a00 */
[----:B------:R-:W4:Y:S04]  /*34b20*/  LDL.64 R30, [R1+0x98] ;  /* 0x00009800011e7983 */ /* 0x000f280000100a00 */
[----:B------:R-:W4:Y:S04]  /*34b30*/  LDL.LU R4, [R1+0x630] ;  /* 0x0006300001047983 */ /* 0x000f280000300800 */
[----:B------:R-:W4:Y:S04]  /*34b40*/  LDL.LU R5, [R1+0x634] ;  /* 0x0006340001057983 */ /* 0x000f280000300800 */
[----:B------:R-:W4:Y:S04]  /*34b50*/  LDL.LU R6, [R1+0x638] ;  /* 0x0006380001067983 */ /* 0x000f280000300800 */
[----:B------:R-:W4:Y:S04]  /*34b60*/  LDL.LU R7, [R1+0x63c] ;  /* 0x00063c0001077983 */ /* 0x000f280000300800 */
[----:B------:R-:W4:Y:S04]  /*34b70*/  LDL.64 R34, [R1+0x88] ;  /* 0x0000880001227983 */ /* 0x000f280000100a00 */
[----:B------:R-:W4:Y:S04]  /*34b80*/  LDL.64 R10, [R1+0x78] ;  /* 0x00007800010a7983 */ /* 0x000f280000100a00 */
        /* <DEDUP_REMOVED lines=19> */
[----:B------:R-:W2:Y:S01]  /*34cc0*/  LDL.LU.64 R58, [R1+0x2c00] ;  /* 0x002c0000013a7983 */ /* 0x000ea20000300a00 */
[C---:B---3--:R-:W-:Y:S08]  /*34cd0*/  HMMA.16816.F32.BF16 R24, R12.reuse, R22, R24 ;  /* 0x000000160c18723c */ /* 0x048ff00000041818 */
[----:B----4-:R-:W-:Y:S01]  /*34ce0*/  HMMA.16816.F32.BF16 R16, R12, R30, R16 ;  /* 0x0000001e0c10723c */ /* 0x010fe20000041810 */
[----:B------:R-:W-:-:S07]  /*34cf0*/  IMAD.MOV.U32 R55, RZ, RZ, R61 ;  /* 0x000000ffff377224 */ /* 0x000fce00078e003d */
[----:B------:R-:W-:Y:S01]  /*34d00*/  HMMA.16816.F32.BF16 R4, R12, R34, R4 ;  /* 0x000000220c04723c */ /* 0x000fe20000041804 */
[----:B------:R-:W-:Y:S02]  /*34d10*/  IMAD.MOV.U32 R3, RZ, RZ, R23 ;  /* 0x000000ffff037224 */ /* 0x000fe400078e0017 */
[----:B------:R-:W-:-:S05]  /*34d20*/  IMAD.MOV.U32 R28, RZ, RZ, R10 ;  /* 0x000000ffff1c7224 */ /* 0x000fca00078e000a */
[C---:B--2---:R-:W-:Y:S08]  /*34d30*/  HMMA.16816.F32.BF16 R40, R12.reuse, R58, R40 ;  /* 0x0000003a0c28723c */ /* 0x044ff00000041828 */
[----:B------:R-:W-:Y:S11]  /*34d40*/  HMMA.16816.F32.BF16 R36, R12, R10, R36 ;  /* 0x0000000a0c24723c */ /* 0x000ff60000041824 */
[----:B------:R-:W-:Y:S04]  /*34d50*/  STL.64 [R1+0x9b0], R40 ;  /* 0x0009b02801007387 */ /* 0x000fe80000100a00 */
[----:B------:R0:W-:Y:S01]  /*34d60*/  STL [R1+0x9bc], R43 ;  /* 0x0009bc2b01007387 */ /* 0x0001e20000100800 */
[----:B------:R-:W-:-:S03]  /*34d70*/  IMAD.MOV.U32 R61, RZ, RZ, R42 ;  /* 0x000000ffff3d7224 */ /* 0x000fc600078e002a */
[----:B0-----:R-:W2:Y:S04]  /*34d80*/  LDL.LU.64 R42, [R1+0x2bf8] ;  /* 0x002bf800012a7983 */ /* 0x001ea80000300a00 */
[----:B------:R-:W3:Y:S04]  /*34d90*/  LDL.LU R41, [R1+0x2bf0] ;  /* 0x002bf00001297983 */ /* 0x000ee80000300800 */
[----:B------:R0:W-:Y:S04]  /*34da0*/  STL.64 [R1+0x2b48], R58 ;  /* 0x002b483a01007387 */ /* 0x0001e80000100a00 */
[----:B------:R-:W4:Y:S04]  /*34db0*/  LDL.LU R56, [R1+0x320] ;  /* 0x0003200001387983 */ /* 0x000f280000300800 */
[----:B------:R-:W4:Y:S04]  /*34dc0*/  LDL.LU R57, [R1+0x324] ;  /* 0x0003240001397983 */ /* 0x000f280000300800 */
[----:B0-----:R-:W4:Y:S04]  /*34dd0*/  LDL.LU R58, [R1+0x328] ;  /* 0x00032800013a7983 */ /* 0x001f280000300800 */
[----:B------:R-:W4:Y:S04]  /*34de0*/  LDL.LU R59, [R1+0x32c] ;  /* 0x00032c00013b7983 */ /* 0x000f280000300800 */
[----:B------:R-:W-:Y:S04]  /*34df0*/  STL [R1+0x29d8], R61 ;  /* 0x0029d83d01007387 */ /* 0x000fe80000100800 */
[----:B------:R0:W-:Y:S04]  /*34e00*/  STL.64 [R1+0x9a0], R24 ;  /* 0x0009a01801007387 */ /* 0x0001e80000100a00 */
[----:B------:R1:W-:Y:S01]  /*34e10*/  STL.64 [R1+0x9a8], R26 ;  /* 0x0009a81a01007387 */ /* 0x0003e20000100a00 */
[----:B0-----:R-:W-:-:S03]  /*34e20*/  IMAD.MOV.U32 R24, RZ, RZ, R22 ;  /* 0x000000ffff187224 */ /* 0x001fc600078e0016 */
[----:B------:R-:W2:Y:S04]  /*34e30*/  LDL.LU.64 R22, [R1+0x2be8] ;  /* 0x002be80001167983 */ /* 0x000ea80000300a00 */
[----:B------:R-:W2:Y:S04]  /*34e40*/  LDL.LU.64 R20, [R1+0x2be0] ;  /* 0x002be00001147983 */ /* 0x000ea80000300a00 */
[----:B------:R-:W-:Y:S04]  /*34e50*/  STL.64 [R1+0x990], R16 ;  /* 0x0009901001007387 */ /* 0x000fe80000100a00 */
[----:B------:R0:W-:Y:S01]  /*34e60*/  STL.64 [R1+0x998], R18 ;  /* 0x0009981201007387 */ /* 0x0001e20000100a00 */
[----:B-1----:R-:W-:-:S02]  /*34e70*/  IMAD.MOV.U32 R26, RZ, RZ, R30 ;  /* 0x000000ffff1a7224 */ /* 0x002fc400078e001e */
[----:B------:R-:W-:Y:S01]  /*34e80*/  IMAD.MOV.U32 R25, RZ, RZ, R31 ;  /* 0x000000ffff197224 */ /* 0x000fe200078e001f */
[----:B0-----:R-:W2:Y:S04]  /*34e90*/  LDL.LU.64 R18, [R1+0x2bd8] ;  /* 0x002bd80001127983 */ /* 0x001ea80000300a00 */
[----:B------:R-:W2:Y:S04]  /*34ea0*/  LDL.LU.64 R16, [R1+0x2bd0] ;  /* 0x002bd00001107983 */ /* 0x000ea80000300a00 */
[----:B------:R-:W2:Y:S04]  /*34eb0*/  LDL.LU.64 R30, [R1+0x2bc8] ;  /* 0x002bc800011e7983 */ /* 0x000ea80000300a00 */
[----:B------:R0:W-:Y:S04]  /*34ec0*/  STL.64 [R1+0x980], R4 ;  /* 0x0009800401007387 */ /* 0x0001e80000100a00 */
[----:B------:R1:W-:Y:S01]  /*34ed0*/  STL.64 [R1+0x988], R6 ;  /* 0x0009880601007387 */ /* 0x0003e20000100a00 */
[----:B------:R-:W-:-:S02]  /*34ee0*/  IMAD.MOV.U32 R27, RZ, RZ, R11 ;  /* 0x000000ffff1b7224 */ /* 0x000fc400078e000b */
[----:B0-----:R-:W-:Y:S01]  /*34ef0*/  IMAD.MOV.U32 R5, RZ, RZ, R34 ;  /* 0x000000ffff057224 */ /* 0x001fe200078e0022 */
[----:B-1----:R-:W2:Y:S01]  /*34f00*/  LDL.LU.64 R6, [R1+0x2bc0] ;  /* 0x002bc00001067983 */ /* 0x002ea20000300a00 */
[----:B------:R-:W-:-:S03]  /*34f10*/  MOV R4, R35 ;  /* 0x0000002300047202 */ /* 0x000fc60000000f00 */
[----:B------:R-:W3:Y:S04]  /*34f20*/  LDL.LU.64 R34, [R1+0x2bb8] ;  /* 0x002bb80001227983 */ /* 0x000ee80000300a00 */
[----:B------:R-:W3:Y:S04]  /*34f30*/  LDL.LU.64 R32, [R1+0x2bb0] ;  /* 0x002bb00001207983 */ /* 0x000ee80000300a00 */
[----:B------:R-:W-:Y:S04]  /*34f40*/  STL.64 [R1+0x620], R36 ;  /* 0x0006202401007387 */ /* 0x000fe80000100a00 */
[----:B------:R0:W-:Y:S04]  /*34f50*/  STL.64 [R1+0x628], R38 ;  /* 0x0006282601007387 */ /* 0x0001e80000100a00 */
[----:B0-----:R-:W3:Y:S04]  /*34f60*/  LDL.LU.64 R38, [R1+0x2ba8] ;  /* 0x002ba80001267983 */ /* 0x001ee80000300a00 */
[----:B------:R-:W3:Y:S04]  /*34f70*/  LDL.LU.64 R36, [R1+0x2ba0] ;  /* 0x002ba00001247983 */ /* 0x000ee80000300a00 */
[----:B------:R-:W4:Y:S04]  /*34f80*/  LDL.LU.64 R10, [R1+0x2b98] ;  /* 0x002b9800010a7983 */ /* 0x000f280000300a00 */
[----:B------:R-:W3:Y:S01]  /*34f90*/  LDL.LU.64 R8, [R1+0x2b90] ;  /* 0x002b900001087983 */ /* 0x000ee20000300a00 */
[C---:B--2---:R-:W-:Y:S08]  /*34fa0*/  HMMA.16816.F32.BF16 R44, R12.reuse, R6, R44 ;  /* 0x000000060c2c723c */ /* 0x044ff0000004182c */
[----:B----4-:R-:W-:Y:S11]  /*34fb0*/  HMMA.16816.F32.BF16 R12, R12, R10, R56 ;  /* 0x0000000a0c0c723c */ /* 0x010ff60000041838 */
[----:B------:R-:W-:Y:S04]  /*34fc0*/  STL.64 [R1+0x610], R44 ;  /* 0x0006102c01007387 */ /* 0x000fe80000100a00 */
[----:B------:R0:W-:Y:S04]  /*34fd0*/  STL.64 [R1+0x618], R46 ;  /* 0x0006182e01007387 */ /* 0x0001e80000100a00 */
[----:B0-----:R-:W2:Y:S04]  /*34fe0*/  LDL.LU.64 R46, [R1+0x2b88] ;  /* 0x002b8800012e7983 */ /* 0x001ea80000300a00 */
[----:B------:R-:W2:Y:S04]  /*34ff0*/  LDL.LU.64 R44, [R1+0x2b80] ;  /* 0x002b8000012c7983 */ /* 0x000ea80000300a00 */
[----:B------:R-:W-:Y:S04]  /*35000*/  STL.64 [R1+0x2ae8], R6 ;  /* 0x002ae80601007387 */ /* 0x000fe80000100a00 */
[----:B------:R-:W-:Y:S04]  /*35010*/  STL.64 [R1+0x2ae0], R10 ;  /* 0x002ae00a01007387 */ /* 0x000fe80000100a00 */
[----:B---3--:R-:W-:Y:S04]  /*35020*/  STL.64 [R1+0x2ad8], R8 ;  /* 0x002ad80801007387 */ /* 0x008fe80000100a00 */
[----:B------:R-:W-:Y:S04]  /*35030*/  STL.64 [R1+0x3a0], R12 ;  /* 0x0003a00c01007387 */ /* 0x000fe80000100a00 */
[----:B------:R-:W-:Y:S04]  /*35040*/  STL.64 [R1+0x3a8], R14 ;  /* 0x0003a80e01007387 */ /* 0x000fe80000100a00 */
[----:B------:R-:W0:Y:S04]  /*35050*/  LDSM.16.MT88.4 R12, [R41+UR5+0x1080] ;  /* 0x00108005290c783b */ /* 0x000e280008004200 */
[----:B0-----:R0:W-:Y:S04]  /*35060*/  STL.64 [R1+0x2a18], R14 ;  /* 0x002a180e01007387 */ /* 0x0011e80000100a00 */
[----:B------:R-:W-:Y:S04]  /*35070*/  STL.64 [R1+0x2a10], R12 ;  /* 0x002a100c01007387 */ /* 0x000fe80000100a00 */
[----:B0-----:R-:W3:Y:S01]  /*35080*/  LDL.LU.64 R14, [R1+0xd8] ;  /* 0x0000d800010e7983 */ /* 0x001ee20000300a00 */
[C---:B--2---:R-:W-:Y:S03]  /*35090*/  HMMA.16816.F32.BF16 R8, R44.reuse, R42, R48 ;  /* 0x0000002a2c08723c */ /* 0x044fe60000041830 */
[----:B---3--:R0:W-:Y:S05]  /*350a0*/  STL.64 [R1+0x2b68], R14 ;  /* 0x002b680e01007387 */ /* 0x0081ea0000100a00 */
[----:B0-----:R-:W-:Y:S01]  /*350b0*/  HMMA.16816.F32.BF16 R12, R44, R38, R52 ;  /* 0x000000262c0c723c */ /* 0x001fe20000041834 */
[----:B------:R-:W-:Y:S10]  /*350c0*/  STL.64 [R1+0x2af0], R42 ;  /* 0x002af02a01007387 */ /* 0x000ff40000100a00 */
[----:B------:R0:W-:Y:S04]  /*350d0*/  STL.64 [R1+0x360], R8 ;  /* 0x0003600801007387 */ /* 0x0001e80000100a00 */
[----:B------:R1:W-:Y:S04]  /*350e0*/  STL.64 [R1+0x368], R10 ;  /* 0x0003680a01007387 */ /* 0x0003e80000100a00 */
[----:B0-----:R-:W2:Y:S04]  /*350f0*/  LDL.LU R8, [R1+0x480] ;  /* 0x0004800001087983 */ /* 0x001ea80000300800 */
[----:B------:R-:W-:Y:S04]  /*35100*/  STL.64 [R1+0x350], R12 ;  /* 0x0003500c01007387 */ /* 0x000fe80000100a00 */
[----:B------:R-:W-:Y:S04]  /*35110*/  STL.64 [R1+0x358], R14 ;  /* 0x0003580e01007387 */ /* 0x000fe80000100a00 */
[----:B------:R-:W2:Y:S04]  /*35120*/  LDL.LU R9, [R1+0x484] ;  /* 0x0004840001097983 */ /* 0x000ea80000300800 */
[----:B-1----:R-:W3:Y:S04]  /*35130*/  LDL.LU R10, [R1+0x488] ;  /* 0x00048800010a7983 */ /* 0x002ee80000300800 */
[----:B------:R-:W3:Y:S01]  /*35140*/  LDL.LU R11, [R1+0x48c] ;  /* 0x00048c00010b7983 */ /* 0x000ee20000300800 */
[----:B------:R-:W-:-:S02]  /*35150*/  IMAD.MOV.U32 R6, RZ, RZ, R28 ;  /* 0x000000ffff067224 */ /* 0x000fc400078e001c */
[----:B------:R-:W-:Y:S01]  /*35160*/  IMAD.MOV.U32 R7, RZ, RZ, R27 ;  /* 0x000000ffff077224 */ /* 0x000fe200078e001b */
[----:B---3--:R0:W-:Y:S04]  /*35170*/  STL.64 [R1+0x2b00], R10 ;  /* 0x002b000a01007387 */ /* 0x0081e80000100a00 */
[----:B--2---:R-:W-:Y:S04]  /*35180*/  STL.64 [R1+0x2af8], R8 ;  /* 0x002af80801007387 */ /* 0x004fe80000100a00 */
[----:B------:R1:W-:Y:S01]  /*35190*/  STL.64 [R1+0x2b08], R6 ;  /* 0x002b080601007387 */ /* 0x0003e20000100a00 */
[----:B0-----:R-:W-:-:S02]  /*351a0*/  IMAD.MOV.U32 R10, RZ, RZ, R5 ;  /* 0x000000ffff0a7224 */ /* 0x001fc400078e0005 */
[----:B------:R-:W-:-:S05]  /*351b0*/  IMAD.MOV.U32 R11, RZ, RZ, R4 ;  /* 0x000000ffff0b7224 */ /* 0x000fca00078e0004 */
[----:B------:R0:W-:Y:S04]  /*351c0*/  STL.64 [R1+0x2b10], R10 ;  /* 0x002b100a01007387 */ /* 0x0001e80000100a00 */
[----:B------:R-:W2:Y:S04]  /*351d0*/  LDL.LU R4, [R1+0x4a0] ;  /* 0x0004a00001047983 */ /* 0x000ea80000300800 */
[----:B------:R-:W2:Y:S04]  /*351e0*/  LDL.LU R5, [R1+0x4a4] ;  /* 0x0004a40001057983 */ /* 0x000ea80000300800 */
[----:B-1----:R-:W3:Y:S04]  /*351f0*/  LDL.LU R6, [R1+0x4a8] ;  /* 0x0004a80001067983 */ /* 0x002ee80000300800 */
[----:B------:R-:W3:Y:S01]  /*35200*/  LDL.LU R7, [R1+0x4ac] ;  /* 0x0004ac0001077983 */ /* 0x000ee20000300800 */
[----:B0-----:R-:W-:-:S02]  /*35210*/  IMAD.MOV.U32 R10, RZ, RZ, R26 ;  /* 0x000000ffff0a7224 */ /* 0x001fc400078e001a */
[----:B------:R-:W-:Y:S01]  /*35220*/  IMAD.MOV.U32 R11, RZ, RZ, R25 ;  /* 0x000000ffff0b7224 */ /* 0x000fe200078e0019 */
[----:B---3--:R-:W-:Y:S04]  /*35230*/  STL.64 [R1+0x2b20], R6 ;  /* 0x002b200601007387 */ /* 0x008fe80000100a00 */
[----:B--2---:R0:W-:Y:S04]  /*35240*/  STL.64 [R1+0x2b18], R4 ;  /* 0x002b180401007387 */ /* 0x0041e80000100a00 */
[----:B------:R1:W-:Y:S04]  /*35250*/  STL.64 [R1+0x2b28], R10 ;  /* 0x002b280a01007387 */ /* 0x0003e80000100a00 */
[----:B0-----:R-:W2:Y:S04]  /*35260*/  LDL.LU R4, [R1+0x4b0] ;  /* 0x0004b00001047983 */ /* 0x001ea80000300800 */
[----:B------:R-:W2:Y:S04]  /*35270*/  LDL.LU R5, [R1+0x4b4] ;  /* 0x0004b40001057983 */ /* 0x000ea80000300800 */
[----:B------:R-:W3:Y:S04]  /*35280*/  LDL.LU R6, [R1+0x4b8] ;  /* 0x0004b80001067983 */ /* 0x000ee80000300800 */
[----:B------:R-:W3:Y:S01]  /*35290*/  LDL.LU R7, [R1+0x4bc] ;  /* 0x0004bc0001077983 */ /* 0x000ee20000300800 */
[----:B------:R-:W-:-:S02]  /*352a0*/  IMAD.MOV.U32 R58, RZ, RZ, R2 ;  /* 0x000000ffff3a7224 */ /* 0x000fc400078e0002 */
[----:B------:R-:W-:Y:S02]  /*352b0*/  IMAD.MOV.U32 R59, RZ, RZ, R0 ;  /* 0x000000ffff3b7224 */ /* 0x000fe400078e0000 */
[----:B-1----:R-:W-:Y:S02]  /*352c0*/  IMAD.MOV.U32 R10, RZ, RZ, R24 ;  /* 0x000000ffff0a7224 */ /* 0x002fe400078e0018 */
[----:B------:R-:W-:Y:S01]  /*352d0*/  IMAD.MOV.U32 R11, RZ, RZ, R3 ;  /* 0x000000ffff0b7224 */ /* 0x000fe200078e0003 */
[----:B---3--:R-:W-:Y:S04]  /*352e0*/  STL.64 [R1+0x2b38], R6 ;  /* 0x002b380601007387 */ /* 0x008fe80000100a00 */
[----:B--2---:R-:W-:Y:S04]  /*352f0*/  STL.64 [R1+0x2b30], R4 ;  /* 0x002b300401007387 */ /* 0x004fe80000100a00 */
[----:B------:R-:W-:Y:S04]  /*35300*/  STL.64 [R1+0x2b60], R58 ;  /* 0x002b603a01007387 */ /* 0x000fe80000100a00 */
[----:B------:R0:W-:Y:S04]  /*35310*/  STL.64 [R1+0x2b40], R10 ;  /* 0x002b400a01007387 */ /* 0x0001e80000100a00 */
[----:B------:R-:W2:Y:S04]  /*35320*/  LDL.LU R8, [R1+0x4d0] ;  /* 0x0004d00001087983 */ /* 0x000ea80000300800 */
[----:B------:R-:W2:Y:S04]  /*35330*/  LDL.LU R9, [R1+0x4d4] ;  /* 0x0004d40001097983 */ /* 0x000ea80000300800 */
[----:B0-----:R-:W3:Y:S04]  /*35340*/  LDL.LU R10, [R1+0x4d8] ;  /* 0x0004d800010a7983 */ /* 0x001ee80000300800 */
        /* <DEDUP_REMOVED lines=21> */
[----:B---3--:R-:W-:Y:S04]  /*354a0*/  STL.64 [R1+0x2b58], R10 ;  /* 0x002b580a01007387 */ /* 0x008fe80000100a00 */
[----:B--2---:R0:W-:Y:S01]  /*354b0*/  STL.64 [R1+0x2b50], R8 ;  /* 0x002b500801007387 */ /* 0x0041e20000100a00 */
[C---:B----4-:R-:W-:Y:S03]  /*354c0*/  HMMA.16816.F32.BF16 R48, R44.reuse, R34, R48 ;  /* 0x000000222c30723c */ /* 0x050fe60000041830 */
[----:B0-----:R-:W2:Y:S04]  /*354d0*/  LDL.LU R8, [R1+0x4e0] ;  /* 0x0004e00001087983 */ /* 0x001ea80000300800 */
[----:B------:R-:W2:Y:S04]  /*354e0*/  LDL.LU R9, [R1+0x4e4] ;  /* 0x0004e40001097983 */ /* 0x000ea80000300800 */
[----:B------:R-:W2:Y:S04]  /*354f0*/  LDL.LU R10, [R1+0x4e8] ;  /* 0x0004e800010a7983 */ /* 0x000ea80000300800 */
[----:B------:R-:W2:Y:S04]  /*35500*/  LDL.LU R11, [R1+0x4ec] ;  /* 0x0004ec00010b7983 */ /* 0x000ea80000300800 */
[----:B------:R-:W3:Y:S04]  /*35510*/  LDL.LU R4, [R1+0x4c0] ;  /* 0x0004c00001047983 */ /* 0x000ee80000300800 */
[----:B------:R-:W3:Y:S01]  /*35520*/  LDL.LU R5, [R1+0x4c4] ;  /* 0x0004c40001057983 */ /* 0x000ee20000300800 */
[C---:B------:R-:W-:Y:S03]  /*35530*/  HMMA.16816.F32.BF16 R24, R44.reuse, R30, R24 ;  /* 0x0000001e2c18723c */ /* 0x040fe60000041818 */
[----:B------:R-:W3:Y:S04]  /*35540*/  LDL.LU R6, [R1+0x4c8] ;  /* 0x0004c80001067983 */ /* 0x000ee80000300800 */
[----:B------:R-:W3:Y:S04]  /*35550*/  LDL.LU R7, [R1+0x4cc] ;  /* 0x0004cc0001077983 */ /* 0x000ee80000300800 */
[----:B------:R-:W4:Y:S04]  /*35560*/  LDL.LU R40, [R1+0x490] ;  /* 0x0004900001287983 */ /* 0x000f280000300800 */
[----:B------:R-:W4:Y:S04]  /*35570*/  LDL.LU R41, [R1+0x494] ;  /* 0x0004940001297983 */ /* 0x000f280000300800 */
[----:B------:R-:W4:Y:S04]  /*35580*/  LDL.LU R42, [R1+0x498] ;  /* 0x00049800012a7983 */ /* 0x000f280000300800 */
[----:B------:R-:W4:Y:S04]  /*35590*/  LDL.LU R43, [R1+0x49c] ;  /* 0x00049c00012b7983 */ /* 0x000f280000300800 */
[----:B------:R-:W-:Y:S04]  /*355a0*/  STL.64 [R1+0x2ac0], R38 ;  /* 0x002ac02601007387 */ /* 0x000fe80000100a00 */
[----:B------:R0:W-:Y:S04]  /*355b0*/  STL.64 [R1+0x2ab8], R36 ;  /* 0x002ab82401007387 */ /* 0x0001e80000100a00 */
[----:B0-----:R-:W2:Y:S04]  /*355c0*/  LDL.LU R36, [R1+0x510] ;  /* 0x0005100001247983 */ /* 0x001ea80000300800 */
[----:B------:R-:W2:Y:S04]  /*355d0*/  LDL.LU R37, [R1+0x514] ;  /* 0x0005140001257983 */ /* 0x000ea80000300800 */
[----:B------:R-:W2:Y:S04]  /*355e0*/  LDL.LU R38, [R1+0x518] ;  /* 0x0005180001267983 */ /* 0x000ea80000300800 */
[----:B------:R-:W2:Y:S04]  /*355f0*/  LDL.LU R39, [R1+0x51c] ;  /* 0x00051c0001277983 */ /* 0x000ea80000300800 */
        /* <DEDUP_REMOVED lines=8> */
[----:B0-----:R-:W3:Y:S01]  /*35680*/  LDL.LU.64 R26, [R1+0x2b78] ;  /* 0x002b7800011a7983 */ /* 0x001ee20000300a00 */
[C---:B------:R-:W-:Y:S03]  /*35690*/  HMMA.16816.F32.BF16 R12, R44.reuse, R22, R12 ;  /* 0x000000162c0c723c */ /* 0x040fe6000004180c */
[----:B------:R-:W4:Y:S05]  /*356a0*/  LDL.LU.64 R24, [R1+0x2b70] ;  /* 0x002b700001187983 */ /* 0x000f2a0000300a00 */
[C---:B--2---:R-:W-:Y:S08]  /*356b0*/  HMMA.16816.F32.BF16 R36, R44.reuse, R18, R36 ;  /* 0x000000122c24723c */ /* 0x044ff00000041824 */
[----:B---3--:R-:W-:-:S15]  /*356c0*/  HMMA.16816.F32.BF16 R52, R44, R26, R52 ;  /* 0x0000001a2c34723c */ /* 0x008fde0000041834 */
[----:B------:R-:W-:-:S04]  /*356d0*/  NOP ;  /* 0x0000000000007918 */ /* 0x000fc80000000000 */
[----:B------:R0:W-:Y:S04]  /*356e0*/  STL.64 [R1+0x320], R52 ;  /* 0x0003203401007387 */ /* 0x0001e80000100a00 */
[----:B------:R1:W-:Y:S04]  /*356f0*/  STL.64 [R1+0x328], R54 ;  /* 0x0003283601007387 */ /* 0x0003e80000100a00 */
[----:B0-----:R-:W2:Y:S04]  /*35700*/  LDL.LU R52, [R1+0x2b0] ;  /* 0x0002b00001347983 */ /* 0x001ea80000300800 */
[----:B------:R-:W2:Y:S04]  /*35710*/  LDL.LU R53, [R1+0x2b4] ;  /* 0x0002b40001357983 */ /* 0x000ea80000300800 */
[----:B-1----:R-:W2:Y:S04]  /*35720*/  LDL.LU R54, [R1+0x2b8] ;  /* 0x0002b80001367983 */ /* 0x002ea80000300800 */
        /* <DEDUP_REMOVED lines=9> */
[----:B0-----:R-:W2:Y:S02]  /*357c0*/  LDL.LU.64 R14, [R1+0x2b68] ;  /* 0x002b6800010e7983 */ /* 0x001ea40000300a00 */
[----:B--2---:R-:W-:-:S15]  /*357d0*/  HMMA.16816.F32.BF16 R56, R44, R14, R56 ;  /* 0x0000000e2c38723c */ /* 0x004fde0000041838 */
[----:B------:R-:W-:-:S04]  /*357e0*/  NOP ;  /* 0x0000000000007918 */ /* 0x000fc80000000000 */
[----:B------:R-:W-:Y:S04]  /*357f0*/  STL.64 [R1+0x5b0], R56 ;  /* 0x0005b03801007387 */ /* 0x000fe80000100a00 */
[----:B------:R0:W-:Y:S04]  /*35800*/  STL.64 [R1+0x5b8], R58 ;  /* 0x0005b83a01007387 */ /* 0x0001e80000100a00 */
[----:B0-----:R-:W2:Y:S02]  /*35810*/  LDL.LU.64 R58, [R1+0x2b60] ;  /* 0x002b6000013a7983 */ /* 0x001ea40000300a00 */
[----:B--2---:R-:W-:Y:S02]  /*35820*/  HMMA.16816.F32.BF16 R56, R44, R58, R8 ;  /* 0x0000003a2c38723c */ /* 0x004fe40000041808 */
[----:B------:R-:W2:Y:S04]  /*35830*/  LDL.LU.64 R10, [R1+0x2b58] ;  /* 0x002b5800010a7983 */ /* 0x000ea80000300a00 */
[----:B------:R-:W2:-:S13]  /*35840*/  LDL.LU.64 R8, [R1+0x2b50] ;  /* 0x002b500001087983 */ /* 0x000e9a0000300a00 */
[----:B------:R-:W-:Y:S04]  /*35850*/  STL.64 [R1+0x8e0], R56 ;  /* 0x0008e03801007387 */ /* 0x000fe80000100a00 */
[----:B------:R0:W-:Y:S04]  /*35860*/  STL.64 [R1+0x8e8], R58 ;  /* 0x0008e83a01007387 */ /* 0x0001e80000100a00 */
[----:B0-----:R-:W2:Y:S02]  /*35870*/  LDL.LU.64 R58, [R1+0x2b48] ;  /* 0x002b4800013a7983 */ /* 0x001ea40000300a00 */
[----:B--2---:R-:W-:-:S15]  /*35880*/  HMMA.16816.F32.BF16 R8, R44, R58, R8 ;  /* 0x0000003a2c08723c */ /* 0x004fde0000041808 */
[----:B------:R-:W-:-:S04]  /*35890*/  NOP ;  /* 0x0000000000007918 */ /* 0x000fc80000000000 */
[----:B------:R-:W-:Y:S04]  /*358a0*/  STL.64 [R1+0x8d0], R8 ;  /* 0x0008d00801007387 */ /* 0x000fe80000100a00 */
[----:B------:R0:W-:Y:S04]  /*358b0*/  STL.64 [R1+0x8d8], R10 ;  /* 0x0008d80a01007387 */ /* 0x0001e80000100a00 */
[----:B0-----:R-:W2:Y:S04]  /*358c0*/  LDL.LU.64 R10, [R1+0x2b40] ;  /* 0x002b4000010a7983 */ /* 0x001ea80000300a00 */
[----:B------:R0:W-:Y:S04]  /*358d0*/  STL.64 [R1+0x2aa8], R58 ;  /* 0x002aa83a01007387 */ /* 0x0001e80000100a00 */
[----:B------:R-:W3:Y:S04]  /*358e0*/  LDL.LU R56, [R1+0x2c0] ;  /* 0x0002c00001387983 */ /* 0x000ee80000300800 */
[----:B------:R-:W3:Y:S04]  /*358f0*/  LDL.LU R57, [R1+0x2c4] ;  /* 0x0002c40001397983 */ /* 0x000ee80000300800 */
[----:B0-----:R-:W3:Y:S04]  /*35900*/  LDL.LU R58, [R1+0x2c8] ;  /* 0x0002c800013a7983 */ /* 0x001ee80000300800 */
[----:B------:R-:W3:Y:S01]  /*35910*/  LDL.LU R59, [R1+0x2cc] ;  /* 0x0002cc00013b7983 */ /* 0x000ee20000300800 */
[----:B--2---:R-:W-:Y:S03]  /*35920*/  HMMA.16816.F32.BF16 R8, R44, R10, R4 ;  /* 0x0000000a2c08723c */ /* 0x004fe60000041804 */
[----:B------:R-:W2:Y:S04]  /*35930*/  LDL.LU.64 R6, [R1+0x2b38] ;  /* 0x002b380001067983 */ /* 0x000ea80000300a00 */
[----:B------:R-:W2:-:S12]  /*35940*/  LDL.LU.64 R4, [R1+0x2b30] ;  /* 0x002b300001047983 */ /* 0x000e980000300a00 */
        /* <DEDUP_REMOVED lines=9> */
[----:B--2---:R-:W-:Y:S02]  /*359e0*/  HMMA.16816.F32.BF16 R8, R44, R10, R4 ;  /* 0x0000000a2c08723c */ /* 0x004fe40000041804 */
[----:B------:R-:W4:-:S15]  /*359f0*/  LDL.LU.64 R6, [R1+0x2b08] ;  /* 0x002b080001067983 */ /* 0x000f1e0000300a00 */
[----:B------:R-:W-:Y:S02]  /*35a00*/  NOP ;  /* 0x0000000000007918 */ /* 0x000fe40000000000 */
[----:B------:R-:W-:Y:S04]  /*35a10*/  STL.64 [R1+0x560], R8 ;  /* 0x0005600801007387 */ /* 0x000fe80000100a00 */
[----:B------:R0:W-:Y:S04]  /*35a20*/  STL.64 [R1+0x568], R10 ;  /* 0x0005680a01007387 */ /* 0x0001e80000100a00 */
[----:B0-----:R-:W2:Y:S04]  /*35a30*/  LDL.LU.64 R10, [R1+0x2b00] ;  /* 0x002b0000010a7983 */ /* 0x001ea80000300a00 */
[----:B------:R-:W2:Y:S01]  /*35a40*/  LDL.LU.64 R8, [R1+0x2af8] ;  /* 0x002af80001087983 */ /* 0x000ea20000300a00 */
[----:B----4-:R-:W-:Y:S03]  /*35a50*/  HMMA.16816.F32.BF16 R4, R44, R6, R40 ;  /* 0x000000062c04723c */ /* 0x010fe60000041828 */
[----:B------:R-:W3:-:S15]  /*35a60*/  LDL.LU.64 R42, [R1+0x2af0] ;  /* 0x002af000012a7983 */ /* 0x000ede0000300a00 */
[----:B------:R-:W-:Y:S01]  /*35a70*/  NOP ;  /* 0x0000000000007918 */ /* 0x000fe20000000000 */
        /* <DEDUP_REMOVED lines=8> */
[----:B------:R-:W4:Y:S04]  /*35b00*/  LDL.LU.64 R8, [R1+0x2ad8] ;  /* 0x002ad80001087983 */ /* 0x000f280000300a00 */
[----:B------:R0:W-:Y:S04]  /*35b10*/  STL.64 [R1+0x2a40], R6 ;  /* 0x002a400601007387 */ /* 0x0001e80000100a00 */
[----:B------:R-:W3:Y:S04]  /*35b20*/  LDL.LU R4, [R1+0x2d0] ;  /* 0x0002d00001047983 */ /* 0x000ee80000300800 */
[----:B------:R-:W3:Y:S04]  /*35b30*/  LDL.LU R5, [R1+0x2d4] ;  /* 0x0002d40001057983 */ /* 0x000ee80000300800 */
[----:B0-----:R-:W3:Y:S04]  /*35b40*/  LDL.LU R6, [R1+0x2d8] ;  /* 0x0002d80001067983 */ /* 0x001ee80000300800 */
[----:B------:R-:W3:Y:S01]  /*35b50*/  LDL.LU R7, [R1+0x2dc] ;  /* 0x0002dc0001077983 */ /* 0x000ee20000300800 */
[----:B--2---:R-:W-:Y:S03]  /*35b60*/  HMMA.16816.F32.BF16 R44, R44, R10, R48 ;  /* 0x0000000a2c2c723c */ /* 0x004fe60000041830 */
[----:B------:R-:W3:Y:S04]  /*35b70*/  LDL.LU.64 R50, [R1+0x2ad0] ;  /* 0x002ad00001327983 */ /* 0x000ee80000300a00 */
[----:B------:R-:W3:-:S12]  /*35b80*/  LDL.LU.64 R48, [R1+0x2ac8] ;  /* 0x002ac80001307983 */ /* 0x000ed80000300a00 */
[----:B------:R0:W-:Y:S04]  /*35b90*/  STL.64 [R1+0x150], R44 ;  /* 0x0001502c01007387 */ /* 0x0001e80000100a00 */
[----:B------:R1:W-:Y:S04]  /*35ba0*/  STL.64 [R1+0x158], R46 ;  /* 0x0001582e01007387 */ /* 0x0003e80000100a00 */
[----:B0-----:R-:W2:Y:S04]  /*35bb0*/  LDL.LU R44, [R1+0x2e0] ;  /* 0x0002e000012c7983 */ /* 0x001ea80000300800 */
[----:B------:R-:W2:Y:S04]  /*35bc0*/  LDL.LU R45, [R1+0x2e4] ;  /* 0x0002e400012d7983 */ /* 0x000ea80000300800 */
[----:B-1----:R-:W2:Y:S04]  /*35bd0*/  LDL.LU R46, [R1+0x2e8] ;  /* 0x0002e800012e7983 */ /* 0x002ea80000300800 */
[----:B------:R-:W2:Y:S04]  /*35be0*/  LDL.LU R47, [R1+0x2ec] ;  /* 0x0002ec00012f7983 */ /* 0x000ea80000300800 */
[----:B------:R-:W-:Y:S04]  /*35bf0*/  STL.64 [R1+0x2a28], R10 ;  /* 0x002a280a01007387 */ /* 0x000fe80000100a00 */
[----:B----4-:R0:W-:Y:S04]  /*35c00*/  STL.64 [R1+0x2a20], R8 ;  /* 0x002a200801007387 */ /* 0x0101e80000100a00 */
[----:B0-----:R-:W4:Y:S04]  /*35c10*/  LDL.LU R8, [R1+0x2f0] ;  /* 0x0002f00001087983 */ /* 0x001f280000300800 */
[----:B------:R-:W4:Y:S04]  /*35c20*/  LDL.LU R9, [R1+0x2f4] ;  /* 0x0002f40001097983 */ /* 0x000f280000300800 */
[----:B------:R-:W4:Y:S04]  /*35c30*/  LDL.LU R10, [R1+0x2f8] ;  /* 0x0002f800010a7983 */ /* 0x000f280000300800 */
[----:B------:R-:W4:Y:S01]  /*35c40*/  LDL.LU R11, [R1+0x2fc] ;  /* 0x0002fc00010b7983 */ /* 0x000f220000300800 */
[----:B---3--:R-:W-:-:S15]  /*35c50*/  HMMA.16816.F32.BF16 R36, R48, R42, R36 ;  /* 0x0000002a3024723c */ /* 0x008fde0000041824 */
[----:B------:R-:W-:-:S04]  /*35c60*/  NOP ;  /* 0x0000000000007918 */ /* 0x000fc80000000000 */
[----:B------:R-:W-:Y:S04]  /*35c70*/  STL.64 [R1+0x390], R36 ;  /* 0x0003902401007387 */ /* 0x000fe80000100a00 */
[----:B------:R0:W-:Y:S04]  /*35c80*/  STL.64 [R1+0x398], R38 ;  /* 0x0003982601007387 */ /* 0x0001e80000100a00 */
[----:B0-----:R-:W3:Y:S04]  /*35c90*/  LDL.LU.64 R38, [R1+0x2ac0] ;  /* 0x002ac00001267983 */ /* 0x001ee80000300a00 */
[----:B------:R-:W2:Y:S04]  /*35ca0*/  LDL.LU.64 R36, [R1+0x2ab8] ;  /* 0x002ab80001247983 */ /* 0x000ea80000300a00 */
[----:B------:R0:W-:Y:S04]  /*35cb0*/  STL.64 [R1+0x2ab0], R42 ;  /* 0x002ab02a01007387 */ /* 0x0001e80000100a00 */
[----:B------:R-:W3:Y:S04]  /*35cc0*/  LDL.LU R40, [R1+0x300] ;  /* 0x0003000001287983 */ /* 0x000ee80000300800 */
[----:B------:R-:W3:Y:S04]  /*35cd0*/  LDL.LU R41, [R1+0x304] ;  /* 0x0003040001297983 */ /* 0x000ee80000300800 */
[----:B0-----:R-:W3:Y:S04]  /*35ce0*/  LDL.LU R42, [R1+0x308] ;  /* 0x00030800012a7983 */ /* 0x001ee80000300800 */
[----:B------:R-:W3:Y:S01]  /*35cf0*/  LDL.LU R43, [R1+0x30c] ;  /* 0x00030c00012b7983 */ /* 0x000ee20000300800 */
[C---:B----4-:R-:W-:Y:S08]  /*35d00*/  HMMA.16816.F32.BF16 R8, R48.reuse, R34, R8 ;  /* 0x000000223008723c */ /* 0x050ff00000041808 */
[C---:B------:R-:W-:Y:S08]  /*35d10*/  HMMA.16816.F32.BF16 R4, R48.reuse, R26, R4 ;  /* 0x0000001a3004723c */ /* 0x040ff00000041804 */
[----:B---3--:R-:W-:Y:S01]  /*35d20*/  HMMA.16816.F32.BF16 R40, R48, R38, R40 ;  /* 0x000000263028723c */ /* 0x008fe20000041828 */
[----:B------:R-:W-:Y:S04]  /*35d30*/  STL.64 [R1+0x2a38], R38 ;  /* 0x002a382601007387 */ /* 0x000fe80000100a00 */
[----:B--2---:R-:W-:-:S14]  /*35d40*/  STL.64 [R1+0x2a30], R36 ;  /* 0x002a302401007387 */ /* 0x004fdc0000100a00 */
[----:B------:R-:W-:Y:S04]  /*35d50*/  STL.64 [R1+0x380], R40 ;  /* 0x0003802801007387 */ /* 0x000fe80000100a00 */
[----:B------:R-:W-:Y:S04]  /*35d60*/  STL.64 [R1+0x388], R42 ;  /* 0x0003882a01007387 */ /* 0x000fe80000100a00 */
[----:B------:R-:W-:Y:S04]  /*35d70*/  STL.64 [R1+0x2a50], R34 ;  /* 0x002a502201007387 */ /* 0x000fe80000100a00 */
[----:B------:R-:W-:Y:S04]  /*35d80*/  STL.64 [R1+0x2a48], R32 ;  /* 0x002a482001007387 */ /* 0x000fe80000100a00 */
[----:B------:R-:W-:Y:S04]  /*35d90*/  STL.64 [R1+0x370], R8 ;  /* 0x0003700801007387 */ /* 0x000fe80000100a00 */
[----:B------:R0:W-:Y:S02]  /*35da0*/  STL.64 [R1+0x378], R10 ;  /* 0x0003780a01007387 */ /* 0x0001e40000100a00 */
[----:B0-----:R-:W-:Y:S02]  /*35db0*/  HMMA.16816.F32.BF16 R8, R48, R30, R44 ;  /* 0x0000001e3008723c */ /* 0x001fe4000004182c */
[----:B------:R-:W-:-:S15]  /*35dc0*/  STL.64 [R1+0x2a60], R26 ;  /* 0x002a601a01007387 */ /* 0x000fde0000100a00 */
[----:B------:R-:W-:Y:S02]  /*35dd0*/  NOP ;  /* 0x0000000000007918 */ /* 0x000fe40000000000 */
[----:B------:R-:W-:Y:S04]  /*35de0*/  STL.64 [R1+0x310], R8 ;  /* 0x0003100801007387 */ /* 0x000fe80000100a00 */
[----:B------:R-:W-:Y:S04]  /*35df0*/  STL.64 [R1+0x318], R10 ;  /* 0x0003180a01007387 */ /* 0x000fe80000100a00 */
[----:B------:R-:W-:Y:S04]  /*35e00*/  STL.64 [R1+0x2a58], R24 ;  /* 0x002a581801007387 */ /* 0x000fe80000100a00 */
[----:B------:R-:W-:Y:S04]  /*35e10*/  STL.64 [R1+0x300], R4 ;  /* 0x0003000401007387 */ /* 0x000fe80000100a00 */
[----:B------:R0:W-:Y:S02]  /*35e20*/  STL.64 [R1+0x308], R6 ;  /* 0x0003080601007387 */ /* 0x0001e40000100a00 */
[----:B0-----:R-:W-:Y:S02]  /*35e30*/  HMMA.16816.F32.BF16 R4, R48, R18, R56 ;  /* 0x000000123004723c */ /* 0x001fe40000041838 */
[----:B------:R-:W-:Y:S04]  /*35e40*/  STL.64 [R1+0x2a70], R18 ;  /* 0x002a701201007387 */ /* 0x000fe80000100a00 */
[----:B------:R-:W-:-:S13]  /*35e50*/  STL.64 [R1+0x2a68], R16 ;  /* 0x002a681001007387 */ /* 0x000fda0000100a00 */
[----:B------:R-:W-:Y:S04]  /*35e60*/  STL.64 [R1+0x2f0], R4 ;  /* 0x0002f00401007387 */ /* 0x000fe80000100a00 */
[----:B------:R0:W-:Y:S02]  /*35e70*/  STL.64 [R1+0x2f8], R6 ;  /* 0x0002f80601007387 */ /* 0x0001e40000100a00 */
[----:B0-----:R-:W-:Y:S02]  /*35e80*/  HMMA.16816.F32.BF16 R4, R48, R22, R52 ;  /* 0x000000163004723c */ /* 0x001fe40000041834 */
[----:B------:R-:W-:Y:S04]  /*35e90*/  STL.64 [R1+0x2a80], R22 ;  /* 0x002a801601007387 */ /* 0x000fe80000100a00 */
[----:B------:R-:W-:-:S13]  /*35ea0*/  STL.64 [R1+0x2a78], R20 ;  /* 0x002a781401007387 */ /* 0x000fda0000100a00 */
[----:B------:R0:W-:Y:S04]  /*35eb0*/  STL.64 [R1+0x2e0], R4 ;  /* 0x0002e00401007387 */ /* 0x0001e80000100a00 */
[----:B------:R1:W-:Y:S04]  /*35ec0*/  STL.64 [R1+0x2e8], R6 ;  /* 0x0002e80601007387 */ /* 0x0003e80000100a00 */
[----:B0-----:R-:W2:Y:S04]  /*35ed0*/  LDL.LU R4, [R1+0x240] ;  /* 0x0002400001047983 */ /* 0x001ea80000300800 */
[----:B------:R-:W2:Y:S04]  /*35ee0*/  LDL.LU R5, [R1+0x244] ;  /* 0x0002440001057983 */ /* 0x000ea80000300800 */
[----:B-1----:R-:W3:Y:S04]  /*35ef0*/  LDL.LU R6, [R1+0x248] ;  /* 0x0002480001067983 */ /* 0x002ee80000300800 */
        /* <DEDUP_REMOVED lines=13> */
[----:B------:R-:W4:Y:S04]  /*35fd0*/  LDL.LU.64 R46, [R1+0xc8] ;  /* 0x0000c800012e7983 */ /* 0x000f280000300a00 */
[----:B---3--:R-:W-:Y:S04]  /*35fe0*/  STL.64 [R1+0x2a90], R6 ;  /* 0x002a900601007387 */ /* 0x008fe80000100a00 */
[----:B--2---:R-:W-:Y:S04]  /*35ff0*/  STL.64 [R1+0x2a88], R4 ;  /* 0x002a880401007387 */ /* 0x004fe80000100a00 */
[----:B------:R-:W2:Y:S04]  /*36000*/  LDL.LU R20, [R1+0x260] ;  /* 0x0002600001147983 */ /* 0x000ea80000300800 */
[----:B------:R-:W2:Y:S04]  /*36010*/  LDL.LU R21, [R1+0x264] ;  /* 0x0002640001157983 */ /* 0x000ea80000300800 */
[----:B------:R-:W3:Y:S04]  /*36020*/  LDL.LU R22, [R1+0x268] ;  /* 0x0002680001167983 */ /* 0x000ee80000300800 */
[----:B------:R-:W3:Y:S01]  /*36030*/  LDL.LU R23, [R1+0x26c] ;  /* 0x00026c0001177983 */ /* 0x000ee20000300800 */
[C---:B----4-:R-:W-:Y:S08]  /*36040*/  HMMA.16816.F32.BF16 R40, R48.reuse, R14, R40 ;  /* 0x0000000e3028723c */ /* 0x050ff00000041828 */
[----:B------:R-:W-:Y:S01]  /*36050*/  HMMA.16816.F32.BF16 R56, R48, R46, R56 ;  /* 0x0000002e3038723c */ /* 0x000fe20000041838 */
[----:B------:R-:W-:-:S02]  /*36060*/  IMAD.MOV.U32 R29, RZ, RZ, R14 ;  /* 0x000000ffff1d7224 */ /* 0x000fc400078e000e */
[----:B------:R-:W-:Y:S01]  /*36070*/  IMAD.MOV.U32 R28, RZ, RZ, R15 ;  /* 0x000000ffff1c7224 */ /* 0x000fe200078e000f */
[----:B---3--:R-:W-:Y:S04]  /*36080*/  STL.64 [R1+0x2aa0], R22 ;  /* 0x002aa01601007387 */ /* 0x008fe80000100a00 */
[----:B--2---:R0:W-:Y:S04]  /*36090*/  STL.64 [R1+0x2a98], R20 ;  /* 0x002a981401007387 */ /* 0x0041e80000100a00 */
[----:B0-----:R-:W2:Y:S04]  /*360a0*/  LDL.LU R20, [R1+0x270] ;  /* 0x0002700001147983 */ /* 0x001ea80000300800 */
[----:B------:R-:W2:Y:S04]  /*360b0*/  LDL.LU R21, [R1+0x274] ;  /* 0x0002740001157983 */ /* 0x000ea80000300800 */
[----:B------:R-:W2:Y:S04]  /*360c0*/  LDL.LU R22, [R1+0x278] ;  /* 0x0002780001167983 */ /* 0x000ea80000300800 */
[----:B------:R-:W2:Y:S04]  /*360d0*/  LDL.LU R23, [R1+0x27c] ;  /* 0x00027c0001177983 */ /* 0x000ea80000300800 */
[----:B------:R-:W2:Y:S04]  /*360e0*/  LDL.64 R6, [R1+0xa8] ;  /* 0x0000a80001067983 */ /* 0x000ea80000100a00 */
[----:B------:R-:W3:Y:S04]  /*360f0*/  LDL.LU.64 R18, [R1+0x98] ;  /* 0x0000980001127983 */ /* 0x000ee80000300a00 */
[----:B------:R-:W4:Y:S04]  /*36100*/  LDL.LU R24, [R1+0x250] ;  /* 0x0002500001187983 */ /* 0x000f280000300800 */
[----:B------:R-:W4:Y:S04]  /*36110*/  LDL.LU R25, [R1+0x254] ;  /* 0x0002540001197983 */ /* 0x000f280000300800 */
[----:B------:R-:W4:Y:S04]  /*36120*/  LDL.LU R26, [R1+0x258] ;  /* 0x00025800011a7983 */ /* 0x000f280000300800 */
[----:B------:R-:W4:Y:S04]  /*36130*/  LDL.LU R27, [R1+0x25c] ;  /* 0x00025c00011b7983 */ /* 0x000f280000300800 */
[----:B------:R-:W4:Y:S04]  /*36140*/  LDL.LU.64 R34, [R1+0x88] ;  /* 0x0000880001227983 */ /* 0x000f280000300a00 */
[----:B------:R-:W3:Y:S04]  /*36150*/  LDL.LU.64 R38, [R1+0x78] ;  /* 0x0000780001267983 */ /* 0x000ee80000300a00 */
[----:B------:R-:W3:Y:S04]  /*36160*/  LDL.LU R8, [R1+0x230] ;  /* 0x0002300001087983 */ /* 0x000ee80000300800 */
[----:B------:R-:W3:Y:S04]  /*36170*/  LDL.LU R9, [R1+0x234] ;  /* 0x0002340001097983 */ /* 0x000ee80000300800 */
[----:B------:R-:W3:Y:S04]  /*36180*/  LDL.LU R10, [R1+0x238] ;  /* 0x00023800010a7983 */ /* 0x000ee80000300800 */
[----:B------:R-:W3:Y:S04]  /*36190*/  LDL.LU R11, [R1+0x23c] ;  /* 0x00023c00010b7983 */ /* 0x000ee80000300800 */
[----:B------:R-:W-:Y:S04]  /*361a0*/  STL.64 [R1+0x970], R40 ;  /* 0x0009702801007387 */ /* 0x000fe80000100a00 */
[----:B------:R0:W-:Y:S04]  /*361b0*/  STL.64 [R1+0x978], R42 ;  /* 0x0009782a01007387 */ /* 0x0001e80000100a00 */
[----:B0-----:R-:W3:Y:S04]  /*361c0*/  LDL.LU.64 R42, [R1+0x2ab0] ;  /* 0x002ab000012a7983 */ /* 0x001ee80000300a00 */
[----:B------:R-:W3:Y:S04]  /*361d0*/  LDL.LU R12, [R1+0x40] ;  /* 0x00004000010c7983 */ /* 0x000ee80000300800 */
[----:B------:R-:W3:Y:S04]  /*361e0*/  LDL.LU R13, [R1+0x44] ;  /* 0x00004400010d7983 */ /* 0x000ee80000300800 */
[----:B------:R-:W3:Y:S04]  /*361f0*/  LDL.LU R14, [R1+0x48] ;  /* 0x00004800010e7983 */ /* 0x000ee80000300800 */
[----:B------:R-:W3:Y:S04]  /*36200*/  LDL.LU R15, [R1+0x4c] ;  /* 0x00004c00010f7983 */ /* 0x000ee80000300800 */
[----:B------:R-:W-:Y:S04]  /*36210*/  STL.64 [R1+0x960], R56 ;  /* 0x0009603801007387 */ /* 0x000fe80000100a00 */
[----:B------:R0:W-:Y:S04]  /*36220*/  STL.64 [R1+0x968], R58 ;  /* 0x0009683a01007387 */ /* 0x0001e80000100a00 */
[----:B0-----:R-:W3:Y:S01]  /*36230*/  LDL.LU.64 R58, [R1+0x2aa8] ;  /* 0x002aa800013a7983 */ /* 0x001ee20000300a00 */
[----:B--2---:R-:W-:Y:S01]  /*36240*/  HMMA.16816.F32.BF16 R20, R48, R6, R20 ;  /* 0x000000063014723c */ /* 0x004fe20000041814 */
[----:B------:R-:W-:-:S07]  /*36250*/  IMAD.MOV.U32 R61, RZ, RZ, R7 ;  /* 0x000000ffff3d7224 */ /* 0x000fce00078e0007 */
[----:B---3--:R-:W-:Y:S01]  /*36260*/  HMMA.16816.F32.BF16 R52, R48, R58, R52 ;  /* 0x0000003a3034723c */ /* 0x008fe20000041834 */
[----:B------:R-:W-:Y:S02]  /*36270*/  IMAD.MOV.U32 R45, RZ, RZ, R58 ;  /* 0x000000ffff2d7224 */ /* 0x000fe400078e003a */
[----:B------:R-:W-:-:S15]  /*36280*/  IMAD.MOV.U32 R44, RZ, RZ, R59 ;  /* 0x000000ffff2c7224 */ /* 0x000fde00078e003b */
[----:B------:R-:W-:Y:S01]  /*36290*/  NOP ;  /* 0x0000000000007918 */ /* 0x000fe20000000000 */
[----:B------:R0:W-:Y:S04]  /*362a0*/  STL.64 [R1+0x950], R52 ;  /* 0x0009503401007387 */ /* 0x0001e80000100a00 */
[----:B------:R1:W-:Y:S04]  /*362b0*/  STL.64 [R1+0x958], R54 ;  /* 0x0009583601007387 */ /* 0x0003e80000100a00 */
[----:B------:R-:W2:Y:S04]  /*362c0*/  LDL.LU R56, [R1+0x20] ;  /* 0x0000200001387983 */ /* 0x000ea80000300800 */
[----:B------:R-:W2:Y:S04]  /*362d0*/  LDL.LU R57, [R1+0x24] ;  /* 0x0000240001397983 */ /* 0x000ea80000300800 */
[----:B------:R-:W2:Y:S04]  /*362e0*/  LDL.LU R58, [R1+0x28] ;  /* 0x00002800013a7983 */ /* 0x000ea80000300800 */
[----:B------:R-:W2:Y:S04]  /*362f0*/  LDL.LU R59, [R1+0x2c] ;  /* 0x00002c00013b7983 */ /* 0x000ea80000300800 */
[----:B0-----:R-:W3:Y:S04]  /*36300*/  LDL.LU R52, [R1+0x30] ;  /* 0x0000300001347983 */ /* 0x001ee80000300800 */
[----:B------:R-:W3:Y:S04]  /*36310*/  LDL.LU R53, [R1+0x34] ;  /* 0x0000340001357983 */ /* 0x000ee80000300800 */
[----:B-1----:R-:W3:Y:S04]  /*36320*/  LDL.LU R54, [R1+0x38] ;  /* 0x0000380001367983 */ /* 0x002ee80000300800 */
[----:B------:R-:W3:Y:S04]  /*36330*/  LDL.LU R55, [R1+0x3c] ;  /* 0x00003c0001377983 */ /* 0x000ee80000300800 */
[----:B------:R-:W-:Y:S04]  /*36340*/  STL.64 [R1+0x940], R20 ;  /* 0x0009401401007387 */ /* 0x000fe80000100a00 */
[----:B------:R0:W-:Y:S04]  /*36350*/  STL.64 [R1+0x948], R22 ;  /* 0x0009481601007387 */ /* 0x0001e80000100a00 */
[----:B0-----:R-:W2:Y:S04]  /*36360*/  LDL.LU.64 R22, [R1+0x2aa0] ;  /* 0x002aa00001167983 */ /* 0x001ea80000300a00 */
[----:B------:R-:W2:Y:S04]  /*36370*/  LDL.LU.64 R20, [R1+0x2a98] ;  /* 0x002a980001147983 */ /* 0x000ea80000300a00 */
[----:B------:R-:W3:Y:S04]  /*36380*/  LDL.LU.64 R6, [R1+0x2a90] ;  /* 0x002a900001067983 */ /* 0x000ee80000300a00 */
[----:B------:R-:W3:Y:S01]  /*36390*/  LDL.LU.64 R4, [R1+0x2a88] ;  /* 0x002a880001047983 */ /* 0x000ee20000300a00 */
[----:B----4-:R-:W-:Y:S01]  /*363a0*/  HMMA.16816.F32.BF16 R24, R48, R34, R24 ;  /* 0x000000223018723c */ /* 0x010fe20000041818 */
[----:B------:R-:W-:-:S02]  /*363b0*/  IMAD.MOV.U32 R0, RZ, RZ, R18 ;  /* 0x000000ffff007224 */ /* 0x000fc400078e0012 */
[----:B------:R-:W-:Y:S02]  /*363c0*/  IMAD.MOV.U32 R3, RZ, RZ, R19 ;  /* 0x000000ffff037224 */ /* 0x000fe400078e0013 */
[----:B------:R-:W-:Y:S02]  /*363d0*/  IMAD.MOV.U32 R60, RZ, RZ, R34 ;  /* 0x000000ffff3c7224 */ /* 0x000fe400078e0022 */
[----:B------:R-:W-:Y:S01]  /*363e0*/  IMAD.MOV.U32 R2, RZ, RZ, R35 ;  /* 0x000000ffff027224 */ /* 0x000fe200078e0023 */
[C---:B--2---:R-:W-:Y:S08]  /*363f0*/  HMMA.16816.F32.BF16 R20, R48.reuse, R18, R20 ;  /* 0x000000123014723c */ /* 0x044ff00000041814 */
[----:B---3--:R-:W-:Y:S11]  /*36400*/  HMMA.16816.F32.BF16 R4, R48, R38, R4 ;  /* 0x000000263004723c */ /* 0x008ff60000041804 */
[----:B------:R-:W-:Y:S04]  /*36410*/  STL.64 [R1+0x930], R20 ;  /* 0x0009301401007387 */ /* 0x000fe80000100a00 */
[----:B------:R0:W-:Y:S04]  /*36420*/  STL.64 [R1+0x938], R22 ;  /* 0x0009381601007387 */ /* 0x0001e80000100a00 */
[----:B0-----:R-:W2:Y:S04]  /*36430*/  LDL.LU.64 R22, [R1+0x2a80] ;  /* 0x002a800001167983 */ /* 0x001ea80000300a00 */
[----:B------:R-:W3:Y:S04]  /*36440*/  LDL.LU.64 R20, [R1+0x2a78] ;  /* 0x002a780001147983 */ /* 0x000ee80000300a00 */
[----:B------:R-:W4:Y:S04]  /*36450*/  LDL.LU.64 R18, [R1+0x2a70] ;  /* 0x002a700001127983 */ /* 0x000f280000300a00 */
[----:B------:R-:W2:Y:S04]  /*36460*/  LDL.LU.64 R16, [R1+0x2a68] ;  /* 0x002a680001107983 */ /* 0x000ea80000300a00 */
[----:B------:R-:W-:Y:S04]  /*36470*/  STL.64 [R1+0x920], R24 ;  /* 0x0009201801007387 */ /* 0x000fe80000100a00 */
[----:B------:R0:W-:Y:S04]  /*36480*/  STL.64 [R1+0x928], R26 ;  /* 0x0009281a01007387 */ /* 0x0001e80000100a00 */
[----:B0-----:R-:W2:Y:S04]  /*36490*/  LDL.LU.64 R26, [R1+0x2a60] ;  /* 0x002a6000011a7983 */ /* 0x001ea80000300a00 */
[----:B------:R-:W2:Y:S04]  /*364a0*/  LDL.LU.64 R24, [R1+0x2a58] ;  /* 0x002a580001187983 */ /* 0x000ea80000300a00 */
[----:B------:R-:W2:Y:S04]  /*364b0*/  LDL.LU.64 R34, [R1+0x2a50] ;  /* 0x002a500001227983 */ /* 0x000ea80000300a00 */
[----:B------:R-:W2:Y:S04]  /*364c0*/  LDL.LU.64 R32, [R1+0x2a48] ;  /* 0x002a480001207983 */ /* 0x000ea80000300a00 */
[----:B------:R-:W-:Y:S04]  /*364d0*/  STL.64 [R1+0x910], R4 ;  /* 0x0009100401007387 */ /* 0x000fe80000100a00 */
[----:B------:R0:W-:Y:S04]  /*364e0*/  STL.64 [R1+0x918], R6 ;  /* 0x0009180601007387 */ /* 0x0001e80000100a00 */
[----:B0-----:R-:W2:Y:S01]  /*364f0*/  LDL.LU.64 R6, [R1+0x2a40] ;  /* 0x002a400001067983 */ /* 0x001ea20000300a00 */
        /* <DEDUP_REMOVED lines=9> */
[----:B------:R-:W3:Y:S04]  /*36590*/  LDL.LU.64 R8, [R1+0x2a20] ;  /* 0x002a200001087983 */ /* 0x000ee80000300a00 */
[----:B------:R-:W-:Y:S04]  /*365a0*/  STL.64 [R1+0x2978], R6 ;  /* 0x0029780601007387 */ /* 0x000fe80000100a00 */
[----:B------:R0:W-:Y:S04]  /*365b0*/  STL.64 [R1+0x2970], R4 ;  /* 0x0029700401007387 */ /* 0x0001e80000100a00 */
[----:B0-----:R-:W3:Y:S04]  /*365c0*/  LDL.LU R4, [R1+0x10] ;  /* 0x0000100001047983 */ /* 0x001ee80000300800 */
[----:B------:R-:W3:Y:S04]  /*365d0*/  LDL.LU R5, [R1+0x14] ;  /* 0x0000140001057983 */ /* 0x000ee80000300800 */
[----:B------:R-:W3:Y:S04]  /*365e0*/  LDL.LU R6, [R1+0x18] ;  /* 0x0000180001067983 */ /* 0x000ee80000300800 */
[----:B------:R-:W3:Y:S01]  /*365f0*/  LDL.LU R7, [R1+0x1c] ;  /* 0x00001c0001077983 */ /* 0x000ee20000300800 */
[----:B--2---:R-:W-:Y:S03]  /*36600*/  HMMA.16816.F32.BF16 R48, R48, R10, R12 ;  /* 0x0000000a3030723c */ /* 0x004fe6000004180c */
[----:B------:R-:W2:Y:S04]  /*36610*/  LDL.LU.64 R14, [R1+0x2a18] ;  /* 0x002a1800010e7983 */ /* 0x000ea80000300a00 */
[----:B------:R-:W2:-:S12]  /*36620*/  LDL.LU.64 R12, [R1+0x2a10] ;  /* 0x002a1000010c7983 */ /* 0x000e980000300a00 */
[----:B------:R0:W-:Y:S04]  /*36630*/  STL.64 [R1+0x870], R48 ;  /* 0x0008703001007387 */ /* 0x0001e80000100a00 */
[----:B------:R1:W-:Y:S04]  /*36640*/  STL.64 [R1+0x878], R50 ;  /* 0x0008783201007387 */ /* 0x0003e80000100a00 */
[----:B0-----:R-:W4:Y:S04]  /*36650*/  LDL.LU R48, [R1+0x7b0] ;  /* 0x0007b00001307983 */ /* 0x001f280000300800 */
[----:B------:R-:W4:Y:S04]  /*36660*/  LDL.LU R49, [R1+0x7b4] ;  /* 0x0007b40001317983 */ /* 0x000f280000300800 */
[----:B-1----:R-:W4:Y:S04]  /*36670*/  LDL.LU R50, [R1+0x7b8] ;  /* 0x0007b80001327983 */ /* 0x002f280000300800 */
[----:B------:R-:W4:Y:S04]  /*36680*/  LDL.LU R51, [R1+0x7bc] ;  /* 0x0007bc0001337983 */ /* 0x000f280000300800 */
[----:B------:R-:W-:Y:S04]  /*36690*/  STL.64 [R1+0x2960], R10 ;  /* 0x0029600a01007387 */ /* 0x000fe80000100a00 */
[----:B---3--:R0:W-:Y:S04]  /*366a0*/  STL.64 [R1+0x2958], R8 ;  /* 0x0029580801007387 */ /* 0x0081e80000100a00 */
[----:B0-----:R-:W3:Y:S04]  /*366b0*/  LDL.LU R8, [R1] ;  /* 0x0000000001087983 */ /* 0x001ee80000300800 */
[----:B------:R-:W3:Y:S04]  /*366c0*/  LDL.LU R9, [R1+0x4] ;  /* 0x0000040001097983 */ /* 0x000ee80000300800 */
[----:B------:R-:W3:Y:S04]  /*366d0*/  LDL.LU R10, [R1+0x8] ;  /* 0x00000800010a7983 */ /* 0x000ee80000300800 */
[----:B------:R-:W3:Y:S01]  /*366e0*/  LDL.LU R11, [R1+0xc] ;  /* 0x00000c00010b7983 */ /* 0x000ee20000300800 */
[C---:B--2---:R-:W-:Y:S08]  /*366f0*/  HMMA.16816.F32.BF16 R52, R12.reuse, R42, R52 ;  /* 0x0000002a0c34723c */ /* 0x044ff00000041834 */
[----:B------:R-:W-:Y:S11]  /*36700*/  HMMA.16816.F32.BF16 R56, R12, R38, R56 ;  /* 0x000000260c38723c */ /* 0x000ff60000041838 */
[----:B------:R-:W-:Y:S04]  /*36710*/  STL.64 [R1+0x140], R52 ;  /* 0x0001403401007387 */ /* 0x000fe80000100a00 */
[----:B------:R0:W-:Y:S04]  /*36720*/  STL.64 [R1+0x148], R54 ;  /* 0x0001483601007387 */ /* 0x0001e80000100a00 */
[----:B0-----:R-:W4:Y:S04]  /*36730*/  LDL.LU.64 R54, [R1+0x2a08] ;  /* 0x002a080001367983 */ /* 0x001f280000300a00 */
[----:B------:R-:W4:Y:S04]  /*36740*/  LDL.LU.64 R52, [R1+0x2a00] ;  /* 0x002a000001347983 */ /* 0x000f280000300a00 */
[----:B------:R-:W-:Y:S04]  /*36750*/  STL.64 [R1+0x130], R56 ;  /* 0x0001303801007387 */ /* 0x000fe80000100a00 */
[----:B------:R0:W-:Y:S04]  /*36760*/  STL.64 [R1+0x138], R58 ;  /* 0x0001383a01007387 */ /* 0x0001e80000100a00 */
[----:B0-----:R-:W2:Y:S04]  /*36770*/  LDL.LU.64 R58, [R1+0x29f8] ;  /* 0x0029f800013a7983 */ /* 0x001ea80000300a00 */
[----:B------:R-:W2:Y:S01]  /*36780*/  LDL.LU.64 R56, [R1+0x29f0] ;  /* 0x0029f00001387983 */ /* 0x000ea20000300a00 */
[----:B------:R-:W-:-:S02]  /*36790*/  IMAD.MOV.U32 R40, RZ, RZ, R47 ;  /* 0x000000ffff287224 */ /* 0x000fc400078e002f */
[----:B------:R-:W0:Y:S01]  /*367a0*/  S2R R47, SR_TID.X ;  /* 0x00000000002f7919 */ /* 0x000e220000002100 */
[C---:B------:R-:W-:Y:S08]  /*367b0*/  HMMA.16816.F32.BF16 R4, R12.reuse, R34, R4 ;  /* 0x000000220c04723c */ /* 0x040ff00000041804 */
[----:B---3--:R-:W-:Y:S01]  /*367c0*/  HMMA.16816.F32.BF16 R8, R12, R30, R8 ;  /* 0x0000001e0c08723c */ /* 0x008fe20000041808 */
[----:B------:R-:W-:-:S10]  /*367d0*/  IMAD.MOV.U32 R41, RZ, RZ, R46 ;  /* 0x000000ffff297224 */ /* 0x000fd400078e002e */
[----:B------:R1:W-:Y:S01]  /*367e0*/  STL.64 [R1+0x120], R4 ;  /* 0x0001200401007387 */ /* 0x0003e20000100a00 */
[----:B0-----:R-:W-:-:S05]  /*367f0*/  LOP3.LUT R47, R47, 0x7, RZ, 0xc0, !PT ;  /* 0x000000072f2f7812 */ /* 0x001fca00078ec0ff */
[----:B------:R-:W-:Y:S01]  /*36800*/  IMAD R46, R47, 0x110, RZ ;  /* 0x000001102f2e7824 */ /* 0x000fe200078e02ff */
[C---:B------:R-:W-:Y:S02]  /*36810*/  SHF.L.U32 R47, R17.reuse, 0x7, RZ ;  /* 0x00000007112f7819 */ /* 0x040fe400000006ff */
[----:B------:R-:W-:Y:S02]  /*36820*/  LOP3.LUT R17, R17, 0x7, RZ, 0xc0, !PT ;  /* 0x0000000711117812 */ /* 0x000fe400078ec0ff */
[----:B-1----:R-:W-:-:S03]  /*36830*/  LOP3.LUT R5, R46, 0x10, R16, 0x78, !PT ;  /* 0x000000102e057812 */ /* 0x002fc600078e7810 */
[----:B------:R-:W-:Y:S01]  /*36840*/  IMAD R17, R17, 0x90, RZ ;  /* 0x0000009011117824 */ /* 0x000fe200078e02ff */
[----:B------:R0:W-:Y:S01]  /*36850*/  STL.64 [R1+0x128], R6 ;  /* 0x0001280601007387 */ /* 0x0001e20000100a00 */
[----:B------:R-:W-:-:S03]  /*36860*/  LOP3.LUT R5, R5, 0x800, R47, 0xf8, !PT ;  /* 0x0000080005057812 */ /* 0x000fc600078ef82f */
[----:B------:R-:W-:Y:S04]  /*36870*/  STL.64 [R1+0x110], R8 ;  /* 0x0001100801007387 */ /* 0x000fe80000100a00 */
[----:B------:R4:W-:Y:S01]  /*36880*/  STL.64 [R1+0x118], R10 ;  /* 0x0001180a01007387 */ /* 0x0009e20000100a00 */
[----:B------:R-:W-:-:S04]  /*36890*/  LOP3.LUT R4, R17, 0x30, R16, 0x78, !PT ;  /* 0x0000003011047812 */ /* 0x000fc800078e7810 */
[----:B------:R-:W-:Y:S01]  /*368a0*/  LOP3.LUT R4, R4, 0x40, RZ, 0x3c, !PT ;  /* 0x0000004004047812 */ /* 0x000fe200078e3cff */
[----:B0-----:R-:W-:Y:S02]  /*368b0*/  IMAD.MOV.U32 R6, RZ, RZ, R45 ;  /* 0x000000ffff067224 */ /* 0x001fe400078e002d */
[----:B------:R-:W-:Y:S02]  /*368c0*/  IMAD.MOV.U32 R7, RZ, RZ, R44 ;  /* 0x000000ffff077224 */ /* 0x000fe400078e002c */
[----:B------:R-:W-:Y:S01]  /*368d0*/  LDSM.16.M88.4 R44, [R4+UR5+0x7400] ;  /* 0x00740005042c783b */ /* 0x000fe20008000200 */
[C---:B----4-:R-:W-:Y:S03]  /*368e0*/  HMMA.16816.F32.BF16 R8, R12.reuse, R18, R52 ;  /* 0x000000120c08723c */ /* 0x050fe60000041834 */
[----:B------:R-:W0:Y:S04]  /*368f0*/  LDSM.16.MT88.4 R16, [R5+UR5+0x2000] ;  /* 0x002000050510783b */ /* 0x000e280008004200 */
[----:B------:R-:W-:Y:S01]  /*36900*/  LDSM.16.M88.4 R52, [R4+UR5+0x4800] ;  /* 0x004800050434783b */ /* 0x000fe20008000200 */
[----:B--2---:R-:W-:-:S15]  /*36910*/  HMMA.16816.F32.BF16 R56, R12, R26, R56 ;  /* 0x0000001a0c38723c */ /* 0x004fde0000041838 */
[----:B------:R-:W-:-:S04]  /*36920*/  NOP ;  /* 0x0000000000007918 */ /* 0x000fc80000000000 */
[----:B------:R-:W-:Y:S04]  /*36930*/  STL.64 [R1+0x100], R56 ;  /* 0x0001003801007387 */ /* 0x000fe80000100a00 */
[----:B------:R-:W-:Y:S04]  /*36940*/  STL.64 [R1+0x108], R58 ;  /* 0x0001083a01007387 */ /* 0x000fe80000100a00 */
[----:B------:R-:W-:Y:S04]  /*36950*/  STL.64 [R1+0xf0], R8 ;  /* 0x0000f00801007387 */ /* 0x000fe80000100a00 */
[----:B------:R-:W-:Y:S04]  /*36960*/  STL.64 [R1+0xf8], R10 ;  /* 0x0000f80a01007387 */ /* 0x000fe80000100a00 */
[----:B------:R-:W-:Y:S04]  /*36970*/  LDSM.16.M88.4 R8, [R4+UR5+0x4400] ;  /* 0x004400050408783b */ /* 0x000fe80008000200 */
[----:B0-----:R-:W-:Y:S04]  /*36980*/  STL.64 [R1+0x2988], R18 ;  /* 0x0029881201007387 */ /* 0x001fe80000100a00 */
[----:B------:R-:W-:Y:S04]  /*36990*/  STL.64 [R1+0x2980], R16 ;  /* 0x0029801001007387 */ /* 0x000fe80000100a00 */
[----:B------:R-:W0:Y:S04]  /*369a0*/  LDSM.16.M88.4 R16, [R4+UR5+0x4000] ;  /* 0x004000050410783b */ /* 0x000e280008000200 */
[----:B------:R-:W-:Y:S04]  /*369b0*/  LDSM.16.MT88.4 R56, [R5+UR5+0x2080] ;  /* 0x002080050538783b */ /* 0x000fe80008004200 */
[----:B0-----:R-:W-:Y:S04]  /*369c0*/  STL.64 [R1+0x60], R16 ;  /* 0x0000601001007387 */ /* 0x001fe80000100a00 */
[----:B------:R-:W-:Y:S04]  /*369d0*/  STL.64 [R1+0x68], R18 ;  /* 0x0000681201007387 */ /* 0x000fe80000100a00 */
[----:B------:R-:W0:Y:S04]  /*369e0*/  LDSM.16.M88.4 R16, [R4+UR5+0x4c00] ;  /* 0x004c00050410783b */ /* 0x000e280008000200 */
[----:B------:R-:W-:Y:S04]  /*369f0*/  STL.64 [R1+0x50], R8 ;  /* 0x0000500801007387 */ /* 0x000fe80000100a00 */
[----:B------:R-:W-:Y:S04]  /*36a00*/  STL.64 [R1+0x58], R10 ;  /* 0x0000580a01007387 */ /* 0x000fe80000100a00 */
[----:B------:R-:W1:Y:S04]  /*36a10*/  LDSM.16.M88.4 R8, [R4+UR5+0x5000] ;  /* 0x005000050408783b */ /* 0x000e680008000200 */
[----:B------:R-:W-:Y:S04]  /*36a20*/  STL.64 [R1+0x40], R52 ;  /* 0x0000403401007387 */ /* 0x000fe80000100a00 */
[----:B------:R-:W-:Y:S04]  /*36a30*/  STL.64 [R1+0x48], R54 ;  /* 0x0000483601007387 */ /* 0x000fe80000100a00 */
[----:B------:R-:W2:Y:S04]  /*36a40*/  LDSM.16.M88.4 R52, [R4+UR5+0x5400] ;  /* 0x005400050434783b */ /* 0x000ea80008000200 */
[----:B0-----:R-:W-:Y:S04]  /*36a50*/  STL.64 [R1+0x30], R16 ;  /* 0x0000301001007387 */ /* 0x001fe80000100a00 */
[----:B------:R0:W-:Y:S04]  /*36a60*/  STL.64 [R1+0x38], R18 ;  /* 0x0000381201007387 */ /* 0x0001e80000100a00 */
[----:B-1----:R-:W-:Y:S04]  /*36a70*/  STL.64 [R1+0x20], R8 ;  /* 0x0000200801007387 */ /* 0x002fe80000100a00 */
[----:B------:R-:W-:Y:S04]  /*36a80*/  STL.64 [R1+0x28], R10 ;  /* 0x0000280a01007387 */ /* 0x000fe80000100a00 */
[----:B------:R-:W1:Y:S01]  /*36a90*/  LDSM.16.M88.4 R8, [R4+UR5+0x5800] ;  /* 0x005800050408783b */ /* 0x000e620008000200 */
[----:B0-----:R-:W-:Y:S03]  /*36aa0*/  HMMA.16816.F32.BF16 R16, R12, R22, R48 ;  /* 0x000000160c10723c */ /* 0x001fe60000041830 */
[----:B--2---:R-:W-:Y:S04]  /*36ab0*/  STL.64 [R1+0x10], R52 ;  /* 0x0000103401007387 */ /* 0x004fe80000100a00 */
[----:B------:R-:W-:Y:S04]  /*36ac0*/  STL.64 [R1+0x18], R54 ;  /* 0x0000183601007387 */ /* 0x000fe80000100a00 */
[----:B------:R-:W-:Y:S04]  /*36ad0*/  LDSM.16.M88.4 R48, [R4+UR5+0x7800] ;  /* 0x007800050430783b */ /* 0x000fe80008000200 */
[----:B------:R-:W-:Y:S04]  /*36ae0*/  LDSM.16.M88.4 R52, [R4+UR5+0x7c00] ;  /* 0x007c00050434783b */ /* 0x000fe80008000200 */
[----:B------:R0:W-:Y:S04]  /*36af0*/  STL.64 [R1+0xe0], R16 ;  /* 0x0000e01001007387 */ /* 0x0001e80000100a00 */
[----:B------:R2:W-:Y:S04]  /*36b00*/  STL.64 [R1+0xe8], R18 ;  /* 0x0000e81201007387 */ /* 0x0005e80000100a00 */
[----:B-1----:R-:W-:Y:S04]  /*36b10*/  STL.64 [R1], R8 ;  /* 0x0000000801007387 */ /* 0x002fe80000100a00 */
[----:B------:R-:W-:Y:S04]  /*36b20*/  STL.64 [R1+0x8], R10 ;  /* 0x0000080a01007387 */ /* 0x000fe80000100a00 */
[----:B------:R1:W-:Y:S01]  /*36b30*/  STL.64 [R1+0x2990], R6 ;  /* 0x0029900601007387 */ /* 0x0003e20000100a00 */
[----:B0-----:R-:W-:-:S02]  /*36b40*/  IMAD.MOV.U32 R16, RZ, RZ, R20 ;  /* 0x000000ffff107224 */ /* 0x001fc400078e0014 */
[----:B------:R-:W-:Y:S01]  /*36b50*/  IMAD.MOV.U32 R17, RZ, RZ, R21 ;  /* 0x000000ffff117224 */ /* 0x000fe200078e0015 */
[----:B------:R-:W3:Y:S04]  /*36b60*/  LDL.LU R20, [R1+0x29e8] ;  /* 0x0029e80001147983 */ /* 0x000ee80000300800 */
[----:B------:R-:W4:Y:S01]  /*36b70*/  LDL.LU R21, [R1+0x29e4] ;  /* 0x0029e40001157983 */ /* 0x000f220000300800 */
[----:B--2---:R-:W-:Y:S02]  /*36b80*/  IMAD.MOV.U32 R18, RZ, RZ, R24 ;  /* 0x000000ffff127224 */ /* 0x004fe400078e0018 */
[----:B------:R-:W-:Y:S01]  /*36b90*/  IMAD.MOV.U32 R19, RZ, RZ, R25 ;  /* 0x000000ffff137224 */ /* 0x000fe200078e0019 */
[----:B------:R-:W2:Y:S04]  /*36ba0*/  LDL.LU R24, [R1+0x29e0] ;  /* 0x0029e00001187983 */ /* 0x000ea80000300800 */
[----:B------:R-:W2:Y:S04]  /*36bb0*/  LDL.LU R25, [R1+0x29dc] ;  /* 0x0029dc0001197983 */ /* 0x000ea80000300800 */
[----:B------:R0:W-:Y:S01]  /*36bc0*/  STL.64 [R1+0x29a0], R18 ;  /* 0x0029a01201007387 */ /* 0x0001e20000100a00 */
[----:B-1----:R-:W-:-:S02]  /*36bd0*/  IMAD.MOV.U32 R6, RZ, RZ, R41 ;  /* 0x000000ffff067224 */ /* 0x002fc400078e0029 */
[----:B------:R-:W-:Y:S01]  /*36be0*/  IMAD.MOV.U32 R7, RZ, RZ, R40 ;  /* 0x000000ffff077224 */ /* 0x000fe200078e0028 */
[----:B------:R1:W-:Y:S04]  /*36bf0*/  STL.64 [R1+0x2998], R16 ;  /* 0x0029981001007387 */ /* 0x0003e80000100a00 */
[----:B------:R-:W-:Y:S04]  /*36c00*/  LDSM.16.M88.4 R40, [R4+UR5+0x7000] ;  /* 0x007000050428783b */ /* 0x000fe80008000200 */
[----:B------:R1:W-:Y:S01]  /*36c10*/  STL.64 [R1+0x29a8], R6 ;  /* 0x0029a80601007387 */ /* 0x0003e20000100a00 */
[----:B0-----:R-:W-:-:S02]  /*36c20*/  IMAD.MOV.U32 R18, RZ, RZ, R33 ;  /* 0x000000ffff127224 */ /* 0x001fc400078e0021 */
[----:B------:R-:W-:Y:S02]  /*36c30*/  IMAD.MOV.U32 R19, RZ, RZ, R32 ;  /* 0x000000ffff137224 */ /* 0x000fe400078e0020 */
[----:B-1----:R-:W-:Y:S02]  /*36c40*/  IMAD.MOV.U32 R16, RZ, RZ, R37 ;  /* 0x000000ffff107224 */ /* 0x002fe400078e0025 */
[----:B------:R-:W-:Y:S02]  /*36c50*/  IMAD.MOV.U32 R17, RZ, RZ, R36 ;  /* 0x000000ffff117224 */ /* 0x000fe400078e0024 */
[----:B------:R-:W-:Y:S01]  /*36c60*/  IMAD.MOV.U32 R6, RZ, RZ, R29 ;  /* 0x000000ffff067224 */ /* 0x000fe200078e001d */
[----:B------:R3:W-:Y:S04]  /*36c70*/  STL.64 [R1+0x29b8], R18 ;  /* 0x0029b81201007387 */ /* 0x0007e80000100a00 */
[----:B------:R2:W-:Y:S01]  /*36c80*/  STL.64 [R1+0x29b0], R16 ;  /* 0x0029b01001007387 */ /* 0x0005e20000100a00 */
[----:B------:R-:W-:-:S03]  /*36c90*/  IMAD.MOV.U32 R7, RZ, RZ, R28 ;  /* 0x000000ffff077224 */ /* 0x000fc600078e001c */
[----:B------:R-:W-:Y:S04]  /*36ca0*/  LDSM.16.M88.4 R32, [R4+UR5+0x6800] ;  /* 0x006800050420783b */ /* 0x000fe80008000200 */
[----:B------:R-:W-:Y:S04]  /*36cb0*/  LDSM.16.M88.4 R28, [R4+UR5+0x6400] ;  /* 0x00640005041c783b */ /* 0x000fe80008000200 */
[----:B------:R-:W-:Y:S01]  /*36cc0*/  LDSM.16.M88.4 R36, [R4+UR5+0x6c00] ;  /* 0x006c00050424783b */ /* 0x000fe20008000200 */
[----:B---3--:R-:W-:Y:S02]  /*36cd0*/  IMAD.MOV.U32 R19, RZ, RZ, R20 ;  /* 0x000000ffff137224 */ /* 0x008fe400078e0014 */
[----:B----4-:R-:W-:-:S02]  /*36ce0*/  IMAD.MOV.U32 R18, RZ, RZ, R21 ;  /* 0x000000ffff127224 */ /* 0x010fc400078e0015 */
[----:B------:R-:W0:Y:S01]  /*36cf0*/  LDSM.16.M88.4 R20, [R4+UR5+0x5c00] ;  /* 0x005c00050414783b */ /* 0x000e220008000200 */
[----:B--2---:R-:W-:Y:S02]  /*36d00*/  IMAD.MOV.U32 R17, RZ, RZ, R24 ;  /* 0x000000ffff117224 */ /* 0x004fe400078e0018 */
[----:B------:R-:W-:Y:S02]  /*36d10*/  IMAD.MOV.U32 R16, RZ, RZ, R25 ;  /* 0x000000ffff107224 */ /* 0x000fe400078e0019 */
[----:B------:R-:W1:Y:S04]  /*36d20*/  LDSM.16.M88.4 R24, [R4+UR5+0x6000] ;  /* 0x006000050418783b */ /* 0x000e680008000200 */
[----:B0-----:R-:W-:Y:S04]  /*36d30*/  STL [R1+0x2474], R22 ;  /* 0x0024741601007387 */ /* 0x001fe80000100800 */
[----:B------:R-:W-:Y:S04]  /*36d40*/  STL [R1+0x2470], R23 ;  /* 0x0024701701007387 */ /* 0x000fe80000100800 */
[----:B------:R-:W-:Y:S04]  /*36d50*/  STL.64 [R1+0x2948], R20 ;  /* 0x0029481401007387 */ /* 0x000fe80000100a00 */
[----:B-1----:R0:W-:Y:S04]  /*36d60*/  STL [R1+0x2430], R26 ;  /* 0x0024301a01007387 */ /* 0x0021e80000100800 */
[----:B------:R1:W-:Y:S04]  /*36d70*/  STL [R1+0x242c], R27 ;  /* 0x00242c1b01007387 */ /* 0x0003e80000100800 */
[----:B------:R-:W-:Y:S04]  /*36d80*/  STL.64 [R1+0x2940], R24 ;  /* 0x0029401801007387 */ /* 0x000fe80000100a00 */
        /* <DEDUP_REMOVED lines=10> */
[----:B------:R3:W-:Y:S04]  /*36e30*/  STL [R1+0x23e8], R51 ;  /* 0x0023e83301007387 */ /* 0x0007e80000100800 */
[----:B------:R-:W-:Y:S01]  /*36e40*/  STL.64 [R1+0x28f8], R48 ;  /* 0x0028f83001007387 */ /* 0x000fe20000100a00 */
[----:B0-----:R-:W-:-:S02]  /*36e50*/  IMAD.MOV.U32 R26, RZ, RZ, R0 ;  /* 0x000000ffff1a7224 */ /* 0x001fc400078e0000 */
[----:B-1----:R-:W-:Y:S01]  /*36e60*/  IMAD.MOV.U32 R27, RZ, RZ, R3 ;  /* 0x000000ffff1b7224 */ /* 0x002fe200078e0003 */
[----:B--2---:R-:W2:Y:S01]  /*36e70*/  LDL.LU R50, [R1+0xa8] ;  /* 0x0000a80001327983 */ /* 0x004ea20000300800 */
[----:B---3--:R-:W-:-:S03]  /*36e80*/  IMAD.MOV.U32 R51, RZ, RZ, R61 ;  /* 0x000000ffff337224 */ /* 0x008fc600078e003d */
[----:B------:R-:W3:Y:S04]  /*36e90*/  LDL.LU R61, [R1+0x29d8] ;  /* 0x0029d800013d7983 */ /* 0x000ee80000300800 */
[----:B------:R-:W4:Y:S04]  /*36ea0*/  LDL.LU R0, [R1+0x29d4] ;  /* 0x0029d40001007983 */ /* 0x000f280000300800 */
[----:B------:R-:W2:Y:S01]  /*36eb0*/  LDL.LU R3, [R1+0x29d0] ;  /* 0x0029d00001037983 */ /* 0x000ea20000300800 */
[----:B------:R-:W-:Y:S03]  /*36ec0*/  HMMA.16816.F32.BF16 R4, R12, R6, R16 ;  /* 0x000000060c04723c */ /* 0x000fe60000041810 */
[----:B------:R-:W-:Y:S04]  /*36ed0*/  STL [R1+0x24a4], R54 ;  /* 0x0024a43601007387 */ /* 0x000fe80000100800 */
[----:B------:R-:W-:Y:S04]  /*36ee0*/  STL [R1+0x24a0], R55 ;  /* 0x0024a03701007387 */ /* 0x000fe80000100800 */
[----:B------:R0:W-:Y:S01]  /*36ef0*/  STL.64 [R1+0x2938], R52 ;  /* 0x0029383401007387 */ /* 0x0001e20000100a00 */
[----:B------:R-:W-:-:S02]  /*36f00*/  IMAD.MOV.U32 R10, RZ, RZ, R60 ;  /* 0x000000ffff0a7224 */ /* 0x000fc400078e003c */
[----:B------:R-:W-:Y:S01]  /*36f10*/  IMAD.MOV.U32 R11, RZ, RZ, R2 ;  /* 0x000000ffff0b7224 */ /* 0x000fe200078e0002 */
[----:B0-----:R-:W3:Y:S04]  /*36f20*/  LDL.LU R52, [R1+0x800] ;  /* 0x0008000001347983 */ /* 0x001ee80000300800 */
[----:B------:R-:W3:Y:S04]  /*36f30*/  LDL.LU R53, [R1+0x804] ;  /* 0x0008040001357983 */ /* 0x000ee80000300800 */
[----:B------:R-:W3:Y:S04]  /*36f40*/  LDL.LU R54, [R1+0x808] ;  /* 0x0008080001367983 */ /* 0x000ee80000300800 */
[----:B------:R-:W3:Y:S04]  /*36f50*/  LDL.LU R55, [R1+0x80c] ;  /* 0x00080c0001377983 */ /* 0x000ee80000300800 */
[----:B------:R-:W3:Y:S04]  /*36f60*/  LDL.LU R60, [R1+0x29cc] ;  /* 0x0029cc00013c7983 */ /* 0x000ee80000300800 */
[----:B------:R-:W3:Y:S01]  /*36f70*/  LDL.LU R2, [R1+0x29c8] ;  /* 0x0029c80001027983 */ /* 0x000ee20000300800 */
[----:B----4-:R-:W-:-:S02]  /*36f80*/  IMAD.MOV.U32 R21, RZ, RZ, R0 ;  /* 0x000000ffff157224 */ /* 0x010fc400078e0000 */
[----:B--2---:R-:W-:Y:S02]  /*36f90*/  IMAD.MOV.U32 R20, RZ, RZ, R3 ;  /* 0x000000ffff147224 */ /* 0x004fe400078e0003 */
[----:B------:R-:W2:Y:S04]  /*36fa0*/  LDL.LU R3, [R1+0x29c4] ;  /* 0x0029c40001037983 */ /* 0x000ea80000300800 */
[----:B------:R-:W4:Y:S04]  /*36fb0*/  LDL.LU R0, [R1+0x29c0] ;  /* 0x0029c00001007983 */ /* 0x000f280000300800 */
[----:B------:R-:W2:Y:S04]  /*36fc0*/  LDL.LU R22, [R1+0x818] ;  /* 0x0008180001167983 */ /* 0x000ea80000300800 */
[----:B------:R-:W2:Y:S04]  /*36fd0*/  LDL.LU R23, [R1+0x81c] ;  /* 0x00081c0001177983 */ /* 0x000ea80000300800 */
[----:B------:R-:W-:Y:S04]  /*36fe0*/  STL.64 [R1+0x28f0], R58 ;  /* 0x0028f03a01007387 */ /* 0x000fe80000100a00 */
[----:B------:R0:W-:Y:S04]  /*36ff0*/  STL.64 [R1+0x28e8], R56 ;  /* 0x0028e83801007387 */ /* 0x0001e80000100a00 */
[----:B0-----:R-:W2:Y:S04]  /*37000*/  LDL.LU R56, [R1+0x7f0] ;  /* 0x0007f00001387983 */ /* 0x001ea80000300800 */
[----:B------:R-:W2:Y:S04]  /*37010*/  LDL.LU.64 R18, [R1+0x29b8] ;  /* 0x0029b80001127983 */ /* 0x000ea80000300a00 */
[----:B------:R-:W2:Y:S04]  /*37020*/  LDL.LU.64 R16, [R1+0x29b0] ;  /* 0x0029b00001107983 */ /* 0x000ea80000300a00 */
        /* <DEDUP_REMOVED lines=8> */
[----:B0-----:R-:W2:Y:S01]  /*370b0*/  LDL.LU.64 R6, [R1+0x2990] ;  /* 0x0029900001067983 */ /* 0x001ea20000300a00 */
[----:B------:R-:W-:Y:S01]  /*370c0*/  MOV R57, R3 ;  /* 0x0000000300397202 */ /* 0x000fe20000000f00 */
[----:B---3--:R-:W-:-:S02]  /*370d0*/  IMAD.MOV.U32 R58, RZ, RZ, R2 ;  /* 0x000000ffff3a7224 */ /* 0x008fc400078e0002 */
[----:B----4-:R-:W-:Y:S01]  /*370e0*/  IMAD.MOV.U32 R59, RZ, RZ, R0 ;  /* 0x000000ffff3b7224 */ /* 0x010fe200078e0000 */
[----:B--2---:R-:W-:Y:S01]  /*370f0*/  HMMA.16816.F32.BF16 R4, R12, R6, R16 ;  /* 0x000000060c04723c */ /* 0x004fe20000041810 */
[----:B------:R-:W2:Y:S04]  /*37100*/  LDL.LU.64 R18, [R1+0x2988] ;  /* 0x0029880001127983 */ /* 0x000ea80000300a00 */
[----:B------:R-:W2:-:S14]  /*37110*/  LDL.LU.64 R16, [R1+0x2980] ;  /* 0x0029800001107983 */ /* 0x000e9c0000300a00 */
[----:B------:R-:W-:Y:S04]  /*37120*/  STL.64 [R1+0xb0], R4 ;  /* 0x0000b00401007387 */ /* 0x000fe80000100a00 */
[----:B------:R0:W-:Y:S04]  /*37130*/  STL.64 [R1+0xb8], R6 ;  /* 0x0000b80601007387 */ /* 0x0001e80000100a00 */
[----:B0-----:R-:W3:Y:S04]  /*37140*/  LDL.LU.64 R6, [R1+0x2978] ;  /* 0x0029780001067983 */ /* 0x001ee80000300a00 */
[----:B------:R-:W4:Y:S01]  /*37150*/  LDL.LU.64 R4, [R1+0x2970] ;  /* 0x0029700001047983 */ /* 0x000f220000300a00 */
[C---:B------:R-:W-:Y:S08]  /*37160*/  HMMA.16816.F32.BF16 R48, R12.reuse, R50, R56 ;  /* 0x000000320c30723c */ /* 0x040ff00000041838 */
[C---:B------:R-:W-:Y:S08]  /*37170*/  HMMA.16816.F32.BF16 R24, R12.reuse, R26, R52 ;  /* 0x0000001a0c18723c */ /* 0x040ff00000041834 */
[----:B------:R-:W-:Y:S03]  /*37180*/  HMMA.16816.F32.BF16 R8, R12, R10, R20 ;  /* 0x0000000a0c08723c */ /* 0x000fe60000041814 */
[----:B------:R-:W-:-:S02]  /*37190*/  IMAD.MOV.U32 R2, RZ, RZ, R50 ;  /* 0x000000ffff027224 */ /* 0x000fc400078e0032 */
[----:B------:R-:W-:Y:S02]  /*371a0*/  IMAD.MOV.U32 R0, RZ, RZ, R51 ;  /* 0x000000ffff007224 */ /* 0x000fe400078e0033 */
[----:B------:R-:W-:Y:S02]  /*371b0*/  IMAD.MOV.U32 R3, RZ, RZ, R49 ;  /* 0x000000ffff037224 */ /* 0x000fe400078e0031 */
[----:B------:R-:W-:Y:S02]  /*371c0*/  IMAD.MOV.U32 R47, RZ, RZ, R48 ;  /* 0x000000ffff2f7224 */ /* 0x000fe400078e0030 */
[----:B------:R-:W-:Y:S02]  /*371d0*/  IMAD.MOV.U32 R31, RZ, RZ, R24 ;  /* 0x000000ffff1f7224 */ /* 0x000fe400078e0018 */
[----:B------:R-:W-:Y:S02]  /*371e0*/  IMAD.MOV.U32 R39, RZ, RZ, R27 ;  /* 0x000000ffff277224 */ /* 0x000fe400078e001b */
[----:B------:R-:W-:-:S02]  /*371f0*/  IMAD.MOV.U32 R38, RZ, RZ, R26 ;  /* 0x000000ffff267224 */ /* 0x000fc400078e001a */
[----:B------:R-:W-:Y:S02]  /*37200*/  IMAD.MOV.U32 R46, RZ, RZ, R25 ;  /* 0x000000ffff2e7224 */ /* 0x000fe400078e0019 */
[----:B----4-:R-:W-:Y:S02]  /*37210*/  IMAD.MOV.U32 R50, RZ, RZ, R5 ;  /* 0x000000ffff327224 */ /* 0x010fe400078e0005 */
[----:B------:R-:W-:Y:S01]  /*37220*/  IMAD.MOV.U32 R51, RZ, RZ, R4 ;  /* 0x000000ffff337224 */ /* 0x000fe200078e0004 */
[----:B------:R-:W4:Y:S04]  /*37230*/  LDL.LU R5, [R1+0x296c] ;  /* 0x00296c0001057983 */ /* 0x000f280000300800 */
[----:B------:R-:W4:Y:S04]  /*37240*/  LDL.LU R4, [R1+0x2968] ;  /* 0x0029680001047983 */ /* 0x000f280000300800 */
[----:B------:R-:W2:Y:S04]  /*37250*/  LDL.LU R56, [R1+0x820] ;  /* 0x0008200001387983 */ /* 0x000ea80000300800 */
[----:B------:R-:W2:Y:S04]  /*37260*/  LDL.LU R57, [R1+0x824] ;  /* 0x0008240001397983 */ /* 0x000ea80000300800 */
[----:B------:R-:W2:Y:S04]  /*37270*/  LDL.LU R58, [R1+0x828] ;  /* 0x00082800013a7983 */ /* 0x000ea80000300800 */
[----:B------:R-:W2:Y:S04]  /*37280*/  LDL.LU R59, [R1+0x82c] ;  /* 0x00082c00013b7983 */ /* 0x000ea80000300800 */
[----:B------:R0:W-:Y:S04]  /*37290*/  STL [R1+0x24f4], R0 ;  /* 0x0024f40001007387 */ /* 0x0001e80000100800 */
[----:B------:R1:W-:Y:S04]  /*372a0*/  STL [R1+0x24f0], R2 ;  /* 0x0024f00201007387 */ /* 0x0003e80000100800 */
[----:B------:R0:W-:Y:S04]  /*372b0*/  STL [R1+0x24ec], R3 ;  /* 0x0024ec0301007387 */ /* 0x0001e80000100800 */
[----:B------:R0:W-:Y:S04]  /*372c0*/  STL [R1+0x24e8], R47 ;  /* 0x0024e82f01007387 */ /* 0x0001e80000100800 */
[----:B------:R-:W-:Y:S04]  /*372d0*/  STL.64 [R1+0x2930], R30 ;  /* 0x0029301e01007387 */ /* 0x000fe80000100a00 */
[----:B------:R0:W-:Y:S04]  /*372e0*/  STL.64 [R1+0x2928], R28 ;  /* 0x0029281c01007387 */ /* 0x0001e80000100a00 */
[----:B------:R1:W-:Y:S04]  /*372f0*/  STL [R1+0x2510], R39 ;  /* 0x0025102701007387 */ /* 0x0003e80000100800 */
[----:B------:R2:W-:Y:S04]  /*37300*/  STL [R1+0x250c], R38 ;  /* 0x00250c2601007387 */ /* 0x0005e80000100800 */
[----:B------:R2:W-:Y:S01]  /*37310*/  STL [R1+0x2508], R46 ;  /* 0x0025082e01007387 */ /* 0x0005e20000100800 */
[----:B0-----:R-:W-:-:S02]  /*37320*/  IMAD.MOV.U32 R0, RZ, RZ, R8 ;  /* 0x000000ffff007224 */ /* 0x001fc400078e0008 */
[----:B-1----:R-:W-:Y:S01]  /*37330*/  IMAD.MOV.U32 R2, RZ, RZ, R9 ;  /* 0x000000ffff027224 */ /* 0x002fe200078e0009 */
[----:B------:R-:W3:Y:S01]  /*37340*/  LDL.LU R8, [R1+0x8b0] ;  /* 0x0008b00001087983 */ /* 0x000ee20000300800 */
[----:B------:R-:W-:-:S03]  /*37350*/  IMAD.MOV.U32 R3, RZ, RZ, R10 ;  /* 0x000000ffff037224 */ /* 0x000fc600078e000a */
[----:B------:R-:W3:Y:S01]  /*37360*/  LDL.LU R9, [R1+0x8b4] ;  /* 0x0008b40001097983 */ /* 0x000ee20000300800 */
[----:B------:R-:W-:-:S03]  /*37370*/  IMAD.MOV.U32 R47, RZ, RZ, R11 ;  /* 0x000000ffff2f7224 */ /* 0x000fc600078e000b */
[----:B------:R-:W3:Y:S04]  /*37380*/  LDL.LU R10, [R1+0x8b8] ;  /* 0x0008b800010a7983 */ /* 0x000ee80000300800 */
[----:B------:R-:W3:Y:S04]  /*37390*/  LDL.LU R11, [R1+0x8bc] ;  /* 0x0008bc00010b7983 */ /* 0x000ee80000300800 */
[----:B------:R-:W4:Y:S04]  /*373a0*/  LDL.LU R28, [R1+0x890] ;  /* 0x00089000011c7983 */ /* 0x000f280000300800 */
[----:B------:R-:W4:Y:S04]  /*373b0*/  LDL.LU R29, [R1+0x894] ;  /* 0x00089400011d7983 */ /* 0x000f280000300800 */
[----:B------:R-:W4:Y:S04]  /*373c0*/  LDL.LU R30, [R1+0x898] ;  /* 0x00089800011e7983 */ /* 0x000f280000300800 */
[----:B------:R-:W4:Y:S04]  /*373d0*/  LDL.LU R31, [R1+0x89c] ;  /* 0x00089c00011f7983 */ /* 0x000f280000300800 */
[----:B------:R-:W4:Y:S04]  /*373e0*/  LDL.64 R52, [R1+0x60] ;  /* 0x0000600001347983 */ /* 0x000f280000100a00 */
[----:B------:R-:W4:Y:S04]  /*373f0*/  LDL.LU R24, [R1+0x880] ;  /* 0x0008800001187983 */ /* 0x000f280000300800 */
[----:B------:R-:W4:Y:S04]  /*37400*/  LDL.LU R25, [R1+0x884] ;  /* 0x0008840001197983 */ /* 0x000f280000300800 */
[----:B------:R-:W4:Y:S04]  /*37410*/  LDL.LU R26, [R1+0x888] ;  /* 0x00088800011a7983 */ /* 0x000f280000300800 */
[----:B------:R-:W4:Y:S04]  /*37420*/  LDL.LU R27, [R1+0x88c] ;  /* 0x00088c00011b7983 */ /* 0x000f280000300800 */
[----:B------:R-:W4:Y:S04]  /*37430*/  LDL.64 R20, [R1+0x50] ;  /* 0x0000500001147983 */ /* 0x000f280000100a00 */
[----:B------:R-:W-:Y:S04]  /*37440*/  STL [R1+0x2520], R47 ;  /* 0x0025202f01007387 */ /* 0x000fe80000100800 */
[----:B------:R-:W-:Y:S04]  /*37450*/  STL [R1+0x251c], R3 ;  /* 0x00251c0301007387 */ /* 0x000fe80000100800 */
[----:B------:R-:W-:Y:S04]  /*37460*/  STL [R1+0x2518], R2 ;  /* 0x0025180201007387 */ /* 0x000fe80000100800 */
[----:B------:R-:W-:Y:S01]  /*37470*/  STL [R1+0x2514], R0 ;  /* 0x0025140001007387 */ /* 0x000fe20000100800 */
[C---:B--2---:R-:W-:Y:S08]  /*37480*/  HMMA.16816.F32.BF16 R48, R12.reuse, R50, R56 ;  /* 0x000000320c30723c */ /* 0x044ff00000041838 */
[----:B---3--:R-:W-:Y:S11]  /*37490*/  HMMA.16816.F32.BF16 R8, R12, R6, R8 ;  /* 0x000000060c08723c */ /* 0x008ff60000041808 */
[----:B------:R0:W-:Y:S01]  /*374a0*/  STL [R1+0x70], R48 ;  /* 0x0000703001007387 */ /* 0x0001e20000100800 */
[----:B------:R-:W-:-:S02]  /*374b0*/  IMAD.MOV.U32 R39, RZ, RZ, R49 ;  /* 0x000000ffff277224 */ /* 0x000fc400078e0031 */
[----:B------:R-:W-:Y:S01]  /*374c0*/  IMAD.MOV.U32 R38, RZ, RZ, R50 ;  /* 0x000000ffff267224 */ /* 0x000fe200078e0032 */
[----:B------:R-:W2:Y:S04]  /*374d0*/  LDL.LU R56, [R1+0x860] ;  /* 0x0008600001387983 */ /* 0x000ea80000300800 */
[----:B------:R-:W2:Y:S04]  /*374e0*/  LDL.LU R57, [R1+0x864] ;  /* 0x0008640001397983 */ /* 0x000ea80000300800 */
[----:B------:R-:W2:Y:S04]  /*374f0*/  LDL.LU R58, [R1+0x868] ;  /* 0x00086800013a7983 */ /* 0x000ea80000300800 */
[----:B------:R-:W2:Y:S01]  /*37500*/  LDL.LU R59, [R1+0x86c] ;  /* 0x00086c00013b7983 */ /* 0x000ea20000300800 */
[----:B------:R-:W-:-:S03]  /*37510*/  IMAD.MOV.U32 R46, RZ, RZ, R51 ;  /* 0x000000ffff2e7224 */ /* 0x000fc600078e0033 */
[----:B0-----:R-:W2:Y:S04]  /*37520*/  LDL.64 R48, [R1+0x40] ;  /* 0x0000400001307983 */ /* 0x001ea80000100a00 */
[----:B------:R-:W-:Y:S04]  /*37530*/  STL.64 [R1+0x2920], R38 ;  /* 0x0029202601007387 */ /* 0x000fe80000100a00 */
[----:B------:R0:W-:Y:S04]  /*37540*/  STL.64 [R1+0x2918], R36 ;  /* 0x0029182401007387 */ /* 0x0001e80000100a00 */
[----:B0-----:R-:W3:Y:S04]  /*37550*/  LDL.LU R36, [R1+0x8a0] ;  /* 0x0008a00001247983 */ /* 0x001ee80000300800 */
[----:B------:R-:W3:Y:S04]  /*37560*/  LDL.LU R37, [R1+0x8a4] ;  /* 0x0008a40001257983 */ /* 0x000ee80000300800 */
[----:B------:R-:W3:Y:S04]  /*37570*/  LDL.LU R38, [R1+0x8a8] ;  /* 0x0008a80001267983 */ /* 0x000ee80000300800 */
[----:B------:R-:W3:Y:S04]  /*37580*/  LDL.LU R39, [R1+0x8ac] ;  /* 0x0008ac0001277983 */ /* 0x000ee80000300800 */
[----:B------:R-:W-:Y:S04]  /*37590*/  STL [R1+0x25a0], R46 ;  /* 0x0025a02e01007387 */ /* 0x000fe80000100800 */
[----:B------:R-:W-:Y:S04]  /*375a0*/  STL.64 [R1+0x530], R8 ;  /* 0x0005300801007387 */ /* 0x000fe80000100a00 */
[----:B------:R0:W-:Y:S04]  /*375b0*/  STL.64 [R1+0x538], R10 ;  /* 0x0005380a01007387 */ /* 0x0001e80000100a00 */
[----:B0-----:R-:W3:Y:S01]  /*375c0*/  LDL.LU.64 R10, [R1+0x2960] ;  /* 0x00296000010a7983 */ /* 0x001ee20000300a00 */
[C---:B----4-:R-:W-:Y:S08]  /*375d0*/  HMMA.16816.F32.BF16 R28, R16.reuse, R52, R28 ;  /* 0x00000034101c723c */ /* 0x050ff0000004181c */
[----:B------:R-:W-:Y:S01]  /*375e0*/  HMMA.16816.F32.BF16 R24, R16, R20, R24 ;  /* 0x000000141018723c */ /* 0x000fe20000041818 */
[----:B------:R-:W4:Y:S07]  /*375f0*/  LDL.LU.64 R8, [R1+0x2958] ;  /* 0x0029580001087983 */ /* 0x000f2e0000300a00 */
[----:B---3--:R-:W-:Y:S01]  /*37600*/  HMMA.16816.F32.BF16 R36, R12, R10, R36 ;  /* 0x0000000a0c24723c */ /* 0x008fe20000041824 */
[----:B------:R-:W3:Y:S01]  /*37610*/  LDL.64 R12, [R1+0x10] ;  /* 0x00001000010c7983 */ /* 0x000ee20000100a00 */
[----:B------:R-:W-:-:S15]  /*37620*/  MOV R15, R20 ;  /* 0x00000014000f7202 */ /* 0x000fde0000000f00 */
[----:B------:R-:W-:Y:S02]  /*37630*/  NOP ;  /* 0x0000000000007918 */ /* 0x000fe40000000000 */
[----:B------:R-:W-:Y:S02]  /*37640*/  IMAD.MOV.U32 R0, RZ, RZ, R39 ;  /* 0x000000ffff007224 */ /* 0x000fe400078e0027 */
[----:B------:R-:W-:Y:S02]  /*37650*/  IMAD.MOV.U32 R2, RZ, RZ, R38 ;  /* 0x000000ffff027224 */ /* 0x000fe400078e0026 */
[----:B------:R-:W-:Y:S02]  /*37660*/  IMAD.MOV.U32 R3, RZ, RZ, R37 ;  /* 0x000000ffff037224 */ /* 0x000fe400078e0025 */
[----:B------:R-:W-:Y:S01]  /*37670*/  IMAD.MOV.U32 R47, RZ, RZ, R36 ;  /* 0x000000ffff2f7224 */ /* 0x000fe200078e0024 */
[----:B------:R-:W-:Y:S04]  /*37680*/  STL [R1+0x25d0], R0 ;  /* 0x0025d00001007387 */ /* 0x000fe80000100800 */
[----:B------:R-:W-:Y:S04]  /*37690*/  STL [R1+0x25cc], R2 ;  /* 0x0025cc0201007387 */ /* 0x000fe80000100800 */
[----:B------:R-:W-:Y:S04]  /*376a0*/  STL [R1+0x25c8], R3 ;  /* 0x0025c80301007387 */ /* 0x000fe80000100800 */
[----:B------:R-:W-:Y:S04]  /*376b0*/  STL [R1+0x25a4], R47 ;  /* 0x0025a42f01007387 */ /* 0x000fe80000100800 */
[----:B------:R-:W-:Y:S04]  /*376c0*/  STL.64 [R1+0x2900], R44 ;  /* 0x0029002c01007387 */ /* 0x000fe80000100a00 */
[----:B------:R-:W-:Y:S04]  /*376d0*/  STL.64 [R1+0x520], R28 ;  /* 0x0005201c01007387 */ /* 0x000fe80000100a00 */
[----:B------:R-:W-:Y:S04]  /*376e0*/  STL.64 [R1+0x528], R30 ;  /* 0x0005281e01007387 */ /* 0x000fe80000100a00 */
[----:B------:R0:W-:Y:S04]  /*376f0*/  STL.64 [R1+0x510], R24 ;  /* 0x0005101801007387 */ /* 0x0001e80000100a00 */
[----:B------:R1:W-:Y:S01]  /*37700*/  STL.64 [R1+0x518], R26 ;  /* 0x0005181a01007387 */ /* 0x0003e20000100a00 */
[----:B------:R-:W-:-:S02]  /*37710*/  IMAD.MOV.U32 R14, RZ, RZ, R21 ;  /* 0x000000ffff0e7224 */ /* 0x000fc400078e0015 */
[----:B------:R-:W-:Y:S02]  /*37720*/  IMAD.MOV.U32 R11, RZ, RZ, R52 ;  /* 0x000000ffff0b7224 */ /* 0x000fe400078e0034 */
[----:B------:R-:W-:Y:S01]  /*37730*/  IMAD.MOV.U32 R10, RZ, RZ, R53 ;  /* 0x000000ffff0a7224 */ /* 0x000fe200078e0035 */
[----:B0-----:R-:W3:Y:S04]  /*37740*/  LDL.LU R24, [R1+0x850] ;  /* 0x0008500001187983 */ /* 0x001ee80000300800 */
[----:B------:R-:W3:Y:S04]  /*37750*/  LDL.LU R25, [R1+0x854] ;  /* 0x0008540001197983 */ /* 0x000ee80000300800 */
[----:B-1----:R-:W3:Y:S04]  /*37760*/  LDL.LU R26, [R1+0x858] ;  /* 0x00085800011a7983 */ /* 0x002ee80000300800 */
[----:B------:R-:W3:Y:S04]  /*37770*/  LDL.LU R27, [R1+0x85c] ;  /* 0x00085c00011b7983 */ /* 0x000ee80000300800 */
[----:B------:R-:W3:Y:S04]  /*37780*/  LDL.LU.64 R20, [R1+0x30] ;  /* 0x0000300001147983 */ /* 0x000ee80000300a00 */
[----:B------:R-:W4:Y:S04]  /*37790*/  LDL.LU R28, [R1+0x840] ;  /* 0x00084000011c7983 */ /* 0x000f280000300800 */
[----:B------:R-:W4:Y:S04]  /*377a0*/  LDL.LU R29, [R1+0x844] ;  /* 0x00084400011d7983 */ /* 0x000f280000300800 */
[----:B------:R-:W4:Y:S04]  /*377b0*/  LDL.LU R30, [R1+0x848] ;  /* 0x00084800011e7983 */ /* 0x000f280000300800 */
[----:B------:R-:W4:Y:S04]  /*377c0*/  LDL.LU R31, [R1+0x84c] ;  /* 0x00084c00011f7983 */ /* 0x000f280000300800 */
[----:B------:R-:W4:Y:S01]  /*377d0*/  LDL.64 R52, [R1+0x20] ;  /* 0x0000200001347983 */ /* 0x000f220000100a00 */
[----:B--2---:R-:W-:Y:S01]  /*377e0*/  HMMA.16816.F32.BF16 R36, R16, R48, R56 ;  /* 0x000000301024723c */ /* 0x004fe20000041838 */
[----:B------:R-:W-:-:S02]  /*377f0*/  IMAD.MOV.U32 R42, RZ, RZ, R48 ;  /* 0x000000ffff2a7224 */ /* 0x000fc400078e0030 */
[----:B------:R-:W-:-:S15]  /*37800*/  IMAD.MOV.U32 R35, RZ, RZ, R49 ;  /* 0x000000ffff237224 */ /* 0x000fde00078e0031 */
[----:B------:R-:W-:Y:S01]  /*37810*/  NOP ;  /* 0x0000000000007918 */ /* 0x000fe20000000000 */
[----:B------:R0:W-:Y:S04]  /*37820*/  STL.64 [R1+0x500], R36 ;  /* 0x0005002401007387 */ /* 0x0001e80000100a00 */
[----:B------:R1:W-:Y:S04]  /*37830*/  STL.64 [R1+0x508], R38 ;  /* 0x0005082601007387 */ /* 0x0003e80000100a00 */
[----:B------:R-:W2:Y:S04]  /*37840*/  LDL.LU R6, [R1+0x838] ;  /* 0x0008380001067983 */ /* 0x000ea80000300800 */
[----:B------:R-:W2:Y:S04]  /*37850*/  LDL.LU R7, [R1+0x83c] ;  /* 0x00083c0001077983 */ /* 0x000ea80000300800 */
[----:B0-----:R-:W2:Y:S04]  /*37860*/  LDL.LU R36, [R1+0xaf0] ;  /* 0x000af00001247983 */ /* 0x001ea80000300800 */
[----:B------:R-:W2:Y:S04]  /*37870*/  LDL.LU R37, [R1+0xaf4] ;  /* 0x000af40001257983 */ /* 0x000ea80000300800 */
[----:B-1----:R-:W2:Y:S04]  /*37880*/  LDL.LU R38, [R1+0xaf8] ;  /* 0x000af80001267983 */ /* 0x002ea80000300800 */
[----:B------:R-:W2:Y:S04]  /*37890*/  LDL.LU R39, [R1+0xafc] ;  /* 0x000afc0001277983 */ /* 0x000ea80000300800 */
[----:B------:R-:W2:Y:S04]  /*378a0*/  LDL.64 R44, [R1] ;  /* 0x00000000012c7983 */ /* 0x000ea80000100a00 */
[----:B------:R-:W2:Y:S04]  /*378b0*/  LDL.LU R48, [R1+0xad0] ;  /* 0x000ad00001307983 */ /* 0x000ea80000300800 */
[----:B------:R-:W2:Y:S04]  /*378c0*/  LDL.LU R49, [R1+0xad4] ;  /* 0x000ad40001317983 */ /* 0x000ea80000300800 */
[----:B------:R-:W2:Y:S04]  /*378d0*/  LDL.LU R50, [R1+0xad8] ;  /* 0x000ad80001327983 */ /* 0x000ea80000300800 */
[----:B------:R-:W2:Y:S04]  /*378e0*/  LDL.LU R51, [R1+0xadc] ;  /* 0x000adc0001337983 */ /* 0x000ea80000300800 */
[----:B------:R-:W2:Y:S04]  /*378f0*/  LDL.LU R56, [R1+0xae0] ;  /* 0x000ae00001387983 */ /* 0x000ea80000300800 */
[----:B------:R-:W2:Y:S01]  /*37900*/  LDL.LU R57, [R1+0xae4] ;  /* 0x000ae40001397983 */ /* 0x000ea20000300800 */
[----:B------:R-:W-:-:S03]  /*37910*/  IMAD.MOV.U32 R58, RZ, RZ, R60 ;  /* 0x000000ffff3a7224 */ /* 0x000fc600078e003c */
[----:B------:R-:W2:Y:S04]  /*37920*/  LDL.LU R60, [R1+0x2950] ;  /* 0x00295000013c7983 */ /* 0x000ea80000300800 */
[----:B------:R-:W2:Y:S04]  /*37930*/  LDL.LU R59, [R1+0xaec] ;  /* 0x000aec00013b7983 */ /* 0x000ea80000300800 */
[----:B------:R-:W-:Y:S04]  /*37940*/  STL [R1+0x2910], R42 ;  /* 0x0029102a01007387 */ /* 0x000fe80000100800 */
[----:B------:R0:W-:Y:S04]  /*37950*/  STL.64 [R1+0x2908], R40 ;  /* 0x0029082801007387 */ /* 0x0001e80000100a00 */
[----:B0-----:R-:W2:Y:S04]  /*37960*/  LDL.LU R40, [R1+0xb00] ;  /* 0x000b000001287983 */ /* 0x001ea80000300800 */
[----:B------:R-:W2:Y:S04]  /*37970*/  LDL.LU R41, [R1+0xb04] ;  /* 0x000b040001297983 */ /* 0x000ea80000300800 */
[----:B------:R-:W2:Y:S01]  /*37980*/  LDL.LU R42, [R1+0xb08] ;  /* 0x000b0800012a7983 */ /* 0x000ea20000300800 */
[----:B---3--:R-:W-:Y:S01]  /*37990*/  HMMA.16816.F32.BF16 R24, R16, R20, R24 ;  /* 0x000000141018723c */ /* 0x008fe20000041818 */
[----:B------:R-:W-:-:S02]  /*379a0*/  IMAD.MOV.U32 R34, RZ, RZ, R20 ;  /* 0x000000ffff227224 */ /* 0x000fc400078e0014 */
[----:B------:R-:W-:Y:S02]  /*379b0*/  IMAD.MOV.U32 R3, RZ, RZ, R21 ;  /* 0x000000ffff037224 */ /* 0x000fe400078e0015 */
[----:B------:R-:W3:Y:S03]  /*379c0*/  LDL.LU.64 R20, [R1+0x2948] ;  /* 0x0029480001147983 */ /* 0x000ee60000300a00 */
[----:B----4-:R-:W-:Y:S11]  /*379d0*/  HMMA.16816.F32.BF16 R28, R16, R52, R28 ;  /* 0x00000034101c723c */ /* 0x010ff6000004181c */
[----:B------:R-:W-:Y:S01]  /*379e0*/  IMAD.MOV.U32 R22, RZ, RZ, R26 ;  /* 0x000000ffff167224 */ /* 0x000fe200078e001a */
[----:B------:R0:W-:Y:S01]  /*379f0*/  STL.64 [R1+0x4f0], R24 ;  /* 0x0004f01801007387 */ /* 0x0001e20000100a00 */
[----:B------:R-:W-:-:S02]  /*37a00*/  IMAD.MOV.U32 R23, RZ, RZ, R27 ;  /* 0x000000ffff177224 */ /* 0x000fc400078e001b */
[----:B------:R-:W-:Y:S02]  /*37a10*/  IMAD.MOV.U32 R27, RZ, RZ, R52 ;  /* 0x000000ffff1b7224 */ /* 0x000fe400078e0034 */
[----:B------:R-:W-:Y:S02]  /*37a20*/  IMAD.MOV.U32 R26, RZ, RZ, R53 ;  /* 0x000000ffff1a7224 */ /* 0x000fe400078e0035 */
[----:B------:R-:W-:Y:S02]  /*37a30*/  IMAD.MOV.U32 R55, RZ, RZ, R30 ;  /* 0x000000ffff377224 */ /* 0x000fe400078e001e */
[----:B------:R-:W-:Y:S01]  /*37a40*/  IMAD.MOV.U32 R54, RZ, RZ, R29 ;  /* 0x000000ffff367224 */ /* 0x000fe200078e001d */
[----:B0-----:R-:W4:Y:S04]  /*37a50*/  LDL.LU.64 R24, [R1+0x2940] ;  /* 0x0029400001187983 */ /* 0x001f280000300a00 */
[----:B------:R-:W4:Y:S04]  /*37a60*/  LDL.LU.64 R52, [R1+0x2938] ;  /* 0x0029380001347983 */ /* 0x000f280000300a00 */
[----:B------:R-:W-:Y:S04]  /*37a70*/  STL [R1+0x4e0], R28 ;  /* 0x0004e01c01007387 */ /* 0x000fe80000100800 */
[----:B------:R0:W-:Y:S04]  /*37a80*/  STL [R1+0x4ec], R31 ;  /* 0x0004ec1f01007387 */ /* 0x0001e80000100800 */
[----:B0-----:R-:W4:Y:S04]  /*37a90*/  LDL.LU.64 R30, [R1+0x2930] ;  /* 0x00293000011e7983 */ /* 0x001f280000300a00 */
[----:B------:R-:W4:Y:S01]  /*37aa0*/  LDL.LU.64 R28, [R1+0x2928] ;  /* 0x00292800011c7983 */ /* 0x000f220000300a00 */
[----:B--2---:R-:W-:Y:S03]  /*37ab0*/  HMMA.16816.F32.BF16 R4, R16, R12, R4 ;  /* 0x0000000c1004723c */ /* 0x004fe60000041804 */
[----:B------:R-:W-:Y:S04]  /*37ac0*/  STL [R1+0x24ac], R55 ;  /* 0x0024ac3701007387 */ /* 0x000fe80000100800 */
[----:B------:R-:W-:Y:S01]  /*37ad0*/  STL [R1+0x24a8], R54 ;  /* 0x0024a83601007387 */ /* 0x000fe20000100800 */
[----:B------:R-:W-:-:S11]  /*37ae0*/  IMAD.MOV.U32 R43, RZ, RZ, R60 ;  /* 0x000000ffff2b7224 */ /* 0x000fd600078e003c */
[----:B------:R-:W-:Y:S04]  /*37af0*/  STL.64 [R1+0x4d0], R4 ;  /* 0x0004d00401007387 */ /* 0x000fe80000100a00 */
[----:B------:R-:W-:Y:S01]  /*37b00*/  STL [R1+0x4d8], R6 ;  /* 0x0004d80601007387 */ /* 0x000fe20000100800 */
[----:B------:R-:W-:-:S03]  /*37b10*/  IMAD.MOV.U32 R60, RZ, RZ, R7 ;  /* 0x000000ffff3c7224 */ /* 0x000fc600078e0007 */
[----:B------:R-:W0:Y:S04]  /*37b20*/  LDSM.16.MT88.4 R4, [R9+UR5+0x2000] ;  /* 0x002000050904783b */ /* 0x000e280008004200 */
[----:B------:R-:W-:Y:S04]  /*37b30*/  STL.64 [R1+0x28c0], R12 ;  /* 0x0028c00c01007387 */ /* 0x000fe80000100a00 */
[----:B------:R-:W-:Y:S04]  /*37b40*/  STL [R1+0x24b0], R60 ;  /* 0x0024b03c01007387 */ /* 0x000fe80000100800 */
[----:B------:R-:W-:Y:S04]  /*37b50*/  STL.64 [R1+0x28c8], R8 ;  /* 0x0028c80801007387 */ /* 0x000fe80000100a00 */
[----:B0-----:R-:W-:Y:S04]  /*37b60*/  STL.64 [R1+0x2880], R6 ;  /* 0x0028800601007387 */ /* 0x001fe80000100a00 */
[----:B------:R0:W-:Y:S02]  /*37b70*/  STL.64 [R1+0x2878], R4 ;  /* 0x0028780401007387 */ /* 0x0001e40000100a00 */
[----:B0-----:R-:W-:-:S15]  /*37b80*/  HMMA.16816.F32.BF16 R4, R16, R44, R40 ;  /* 0x0000002c1004723c */ /* 0x001fde0000041828 */
[----:B------:R-:W-:-:S04]  /*37b90*/  NOP ;  /* 0x0000000000007918 */ /* 0x000fc80000000000 */
[----:B------:R-:W-:Y:S04]  /*37ba0*/  STL.64 [R1+0x860], R4 ;  /* 0x0008600401007387 */ /* 0x000fe80000100a00 */
[----:B------:R3:W-:Y:S01]  /*37bb0*/  STL.64 [R1+0x868], R6 ;  /* 0x0008680601007387 */ /* 0x0007e20000100a00 */
[----:B------:R-:W-:Y:S02]  /*37bc0*/  IMAD.MOV.U32 R8, RZ, RZ, R15 ;  /* 0x000000ffff087224 */ /* 0x000fe400078e000f */
[----:B------:R-:W-:Y:S01]  /*37bd0*/  IMAD.MOV.U32 R9, RZ, RZ, R14 ;  /* 0x000000ffff097224 */ /* 0x000fe200078e000e */
[----:B---3--:R-:W-:-:S15]  /*37be0*/  HMMA.16816.F32.BF16 R4, R16, R20, R36 ;  /* 0x000000141004723c */ /* 0x008fde0000041824 */
[----:B------:R-:W-:-:S04]  /*37bf0*/  NOP ;  /* 0x0000000000007918 */ /* 0x000fc80000000000 */
[----:B------:R-:W-:Y:S04]  /*37c00*/  STL [R1+0x850], R4 ;  /* 0x0008500401007387 */ /* 0x000fe80000100800 */
[----:B------:R-:W-:Y:S04]  /*37c10*/  STL.64 [R1+0x28b0], R22 ;  /* 0x0028b01601007387 */ /* 0x000fe80000100a00 */
[----:B------:R4:W-:Y:S01]  /*37c20*/  STL.64 [R1+0x28a8], R20 ;  /* 0x0028a81401007387 */ /* 0x0009e20000100a00 */
[----:B------:R-:W-:Y:S02]  /*37c30*/  IMAD.MOV.U32 R60, RZ, RZ, R5 ;  /* 0x000000ffff3c7224 */ /* 0x000fe400078e0005 */
[----:B------:R-:W-:-:S02]  /*37c40*/  IMAD.MOV.U32 R55, RZ, RZ, R6 ;  /* 0x000000ffff377224 */ /* 0x000fc400078e0006 */
[----:B------:R-:W-:Y:S01]  /*37c50*/  IMAD.MOV.U32 R54, RZ, RZ, R7 ;  /* 0x000000ffff367224 */ /* 0x000fe200078e0007 */
[C---:B----4-:R-:W-:Y:S08]  /*37c60*/  HMMA.16816.F32.BF16 R20, R16.reuse, R24, R56 ;  /* 0x000000181014723c */ /* 0x050ff00000041838 */
[----:B------:R-:W-:Y:S01]  /*37c70*/  HMMA.16816.F32.BF16 R4, R16, R28, R48 ;  /* 0x0000001c1004723c */ /* 0x000fe20000041830 */
[----:B------:R-:W-:Y:S04]  /*37c80*/  STL [R1+0x25d4], R60 ;  /* 0x0025d43c01007387 */ /* 0x000fe80000100800 */
[----:B------:R-:W-:Y:S06]  /*37c90*/  STL.64 [R1+0x28d0], R24 ;  /* 0x0028d01801007387 */ /* 0x000fec0000100a00 */
[----:B------:R0:W-:Y:S04]  /*37ca0*/  STL.64 [R1+0x840], R20 ;  /* 0x0008401401007387 */ /* 0x0001e80000100a00 */
[----:B------:R-:W-:Y:S04]  /*37cb0*/  STL.64 [R1+0x848], R22 ;  /* 0x0008481601007387 */ /* 0x000fe80000100a00 */
[----:B------:R1:W-:Y:S01]  /*37cc0*/  STL.64 [R1+0x830], R4 ;  /* 0x0008300401007387 */ /* 0x0003e20000100a00 */
[----:B0-----:R-:W-:-:S02]  /*37cd0*/  IMAD.MOV.U32 R20, RZ, RZ, R27 ;  /* 0x000000ffff147224 */ /* 0x001fc400078e001b */
[----:B------:R-:W-:Y:S01]  /*37ce0*/  IMAD.MOV.U32 R21, RZ, RZ, R26 ;  /* 0x000000ffff157224 */ /* 0x000fe200078e001a */
[----:B------:R0:W-:Y:S04]  /*37cf0*/  STL.64 [R1+0x838], R6 ;  /* 0x0008380601007387 */ /* 0x0001e80000100a00 */
[----:B------:R-:W-:Y:S04]  /*37d00*/  STL.64 [R1+0x28d8], R20 ;  /* 0x0028d81401007387 */ /* 0x000fe80000100a00 */
[----:B------:R2:W-:Y:S04]  /*37d10*/  STL.64 [R1+0x28e0], R8 ;  /* 0x0028e00801007387 */ /* 0x0005e80000100a00 */
        /* <DEDUP_REMOVED lines=12> */
[----:B------:R-:W4:Y:S04]  /*37de0*/  LDL.LU R48, [R1+0xa90] ;  /* 0x000a900001307983 */ /* 0x000f280000300800 */
[----:B------:R-:W4:Y:S04]  /*37df0*/  LDL.LU R49, [R1+0xa94] ;  /* 0x000a940001317983 */ /* 0x000f280000300800 */
[----:B------:R-:W4:Y:S01]  /*37e00*/  LDL.LU R50, [R1+0xa98] ;  /* 0x000a980001327983 */ /* 0x000f220000300800 */
[----:B------:R-:W-:-:S03]  /*37e10*/  IMAD.MOV.U32 R2, RZ, RZ, R44 ;  /* 0x000000ffff027224 */ /* 0x000fc600078e002c */
[----:B------:R-:W4:Y:S01]  /*37e20*/  LDL.LU R51, [R1+0xa9c] ;  /* 0x000a9c0001337983 */ /* 0x000f220000300800 */
[----:B------:R-:W-:-:S03]  /*37e30*/  IMAD.MOV.U32 R0, RZ, RZ, R45 ;  /* 0x000000ffff007224 */ /* 0x000fc600078e002d */
        /* <DEDUP_REMOVED lines=8> */
[----:B-1----:R-:W4:Y:S04]  /*37ec0*/  LDL.LU R4, [R1+0x720] ;  /* 0x0007200001047983 */ /* 0x002f280000300800 */
[----:B------:R-:W4:Y:S04]  /*37ed0*/  LDL.LU R5, [R1+0x724] ;  /* 0x0007240001057983 */ /* 0x000f280000300800 */
[----:B0-----:R-:W4:Y:S04]  /*37ee0*/  LDL.LU R6, [R1+0x728] ;  /* 0x0007280001067983 */ /* 0x001f280000300800 */
[----:B------:R-:W4:Y:S04]  /*37ef0*/  LDL.LU R7, [R1+0x72c] ;  /* 0x00072c0001077983 */ /* 0x000f280000300800 */
[----:B--2---:R-:W2:Y:S01]  /*37f00*/  LDL.LU R8, [R1+0x430] ;  /* 0x0004300001087983 */ /* 0x004ea20000300800 */
[----:B------:R-:W-:-:S03]  /*37f10*/  IMAD.MOV.U32 R21, RZ, RZ, R10 ;  /* 0x000000ffff157224 */ /* 0x000fc600078e000a */
[----:B------:R-:W2:Y:S01]  /*37f20*/  LDL.LU R9, [R1+0x434] ;  /* 0x0004340001097983 */ /* 0x000ea20000300800 */
[----:B------:R-:W-:-:S03]  /*37f30*/  IMAD.MOV.U32 R20, RZ, RZ, R11 ;  /* 0x000000ffff147224 */ /* 0x000fc600078e000b */
[----:B------:R-:W2:Y:S04]  /*37f40*/  LDL.LU R10, [R1+0x438] ;  /* 0x00043800010a7983 */ /* 0x000ea80000300800 */
[----:B------:R-:W2:Y:S04]  /*37f50*/  LDL.LU R11, [R1+0x43c] ;  /* 0x00043c00010b7983 */ /* 0x000ea80000300800 */
[----:B------:R-:W2:Y:S04]  /*37f60*/  LDL.LU R12, [R1+0x410] ;  /* 0x00041000010c7983 */ /* 0x000ea80000300800 */
[----:B------:R-:W2:Y:S04]  /*37f70*/  LDL.LU R13, [R1+0x414] ;  /* 0x00041400010d7983 */ /* 0x000ea80000300800 */
[----:B------:R-:W2:Y:S04]  /*37f80*/  LDL.LU R14, [R1+0x418] ;  /* 0x00041800010e7983 */ /* 0x000ea80000300800 */
[----:B------:R-:W2:Y:S04]  /*37f90*/  LDL.LU R15, [R1+0x41c] ;  /* 0x00041c00010f7983 */ /* 0x000ea80000300800 */
        /* <DEDUP_REMOVED lines=11> */
[----:B------:R-:W4:Y:S02]  /*38050*/  LDL.LU.64 R36, [R1+0x2918] ;  /* 0x0029180001247983 */ /* 0x000f240000300a00 */
[----:B----4-:R-:W-:-:S15]  /*38060*/  HMMA.16816.F32.BF16 R40, R16, R36, R40 ;  /* 0x000000241028723c */ /* 0x010fde0000041828 */
[----:B------:R-:W-:-:S04]  /*38070*/  NOP ;  /* 0x0000000000007918 */ /* 0x000fc80000000000 */
[----:B------:R-:W-:Y:S04]  /*38080*/  STL.64 [R1+0x810], R40 ;  /* 0x0008102801007387 */ /* 0x000fe80000100a00 */
[----:B------:R0:W-:Y:S04]  /*38090*/  STL.64 [R1+0x818], R42 ;  /* 0x0008182a01007387 */ /* 0x0001e80000100a00 */
[----:B0-----:R-:W4:Y:S04]  /*380a0*/  LDL.LU R42, [R1+0x2910] ;  /* 0x00291000012a7983 */ /* 0x001f280000300800 */
[----:B------:R-:W2:Y:S04]  /*380b0*/  LDL.LU.64 R40, [R1+0x2908] ;  /* 0x0029080001287983 */ /* 0x000ea80000300a00 */
[----:B---3--:R-:W-:Y:S04]  /*380c0*/  STL.64 [R1+0x28a0], R38 ;  /* 0x0028a02601007387 */ /* 0x008fe80000100a00 */
[----:B------:R0:W-:Y:S04]  /*380d0*/  STL.64 [R1+0x2898], R36 ;  /* 0x0028982401007387 */ /* 0x0001e80000100a00 */
[----:B0-----:R-:W3:Y:S04]  /*380e0*/  LDL.LU R36, [R1+0x220] ;  /* 0x0002200001247983 */ /* 0x001ee80000300800 */
[----:B------:R-:W3:Y:S04]  /*380f0*/  LDL.LU R37, [R1+0x224] ;  /* 0x0002240001257983 */ /* 0x000ee80000300800 */
[----:B------:R-:W3:Y:S04]  /*38100*/  LDL.LU R38, [R1+0x228] ;  /* 0x0002280001267983 */ /* 0x000ee80000300800 */
[----:B------:R-:W3:Y:S01]  /*38110*/  LDL.LU R39, [R1+0x22c] ;  /* 0x00022c0001277983 */ /* 0x000ee20000300800 */
[----:B--2---:R-:W-:-:S15]  /*38120*/  HMMA.16816.F32.BF16 R44, R16, R40, R44 ;  /* 0x00000028102c723c */ /* 0x004fde000004182c */
[----:B------:R-:W-:-:S04]  /*38130*/  NOP ;  /* 0x0000000000007918 */ /* 0x000fc80000000000 */
[----:B------:R0:W-:Y:S04]  /*38140*/  STL.64 [R1+0x800], R44 ;  /* 0x0008002c01007387 */ /* 0x0001e80000100a00 */
[----:B------:R-:W-:Y:S04]  /*38150*/  STL.64 [R1+0x808], R46 ;  /* 0x0008082e01007387 */ /* 0x000fe80000100a00 */
[----:B0-----:R-:W2:Y:S02]  /*38160*/  LDL.LU.64 R44, [R1+0x2900] ;  /* 0x00290000012c7983 */ /* 0x001ea40000300a00 */
[----:B--2---:R-:W-:-:S15]  /*38170*/  HMMA.16816.F32.BF16 R48, R16, R44, R48 ;  /* 0x0000002c1030723c */ /* 0x004fde0000041830 */
[----:B------:R-:W-:-:S04]  /*38180*/  NOP ;  /* 0x0000000000007918 */ /* 0x000fc80000000000 */
        /* <DEDUP_REMOVED lines=9> */
[----:B------:R-:W2:Y:S01]  /*38220*/  LDL.LU.64 R56, [R1+0x28e8] ;  /* 0x0028e80001387983 */ /* 0x000ea20000300a00 */
[----:B------:R-:W-:Y:S03]  /*38230*/  HMMA.16816.F32.BF16 R16, R16, R52, R4 ;  /* 0x000000341010723c */ /* 0x000fe60000041804 */
[----:B------:R-:W3:-:S15]  /*38240*/  LDL.LU R4, [R1+0x200] ;  /* 0x0002000001047983 */ /* 0x000ede0000300800 */
[----:B------:R-:W-:Y:S01]  /*38250*/  NOP ;  /* 0x0000000000007918 */ /* 0x000fe20000000000 */
[----:B------:R-:W-:Y:S04]  /*38260*/  STL.64 [R1+0x4c0], R16 ;  /* 0x0004c01001007387 */ /* 0x000fe80000100a00 */
[----:B------:R-:W-:Y:S04]  /*38270*/  STL.64 [R1+0x4c8], R18 ;  /* 0x0004c81201007387 */ /* 0x000fe80000100a00 */
[----:B------:R-:W3:Y:S04]  /*38280*/  LDL.LU R5, [R1+0x204] ;  /* 0x0002040001057983 */ /* 0x000ee80000300800 */
[----:B------:R-:W3:Y:S04]  /*38290*/  LDL.LU R6, [R1+0x208] ;  /* 0x0002080001067983 */ /* 0x000ee80000300800 */
[----:B------:R-:W3:Y:S01]  /*382a0*/  LDL.LU R7, [R1+0x20c] ;  /* 0x00020c0001077983 */ /* 0x000ee20000300800 */
[----:B--2---:R-:W-:Y:S03]  /*382b0*/  HMMA.16816.F32.BF16 R20, R56, R20, R8 ;  /* 0x000000143814723c */ /* 0x004fe60000041808 */
[----:B------:R-:W2:-:S15]  /*382c0*/  LDL.LU.64 R8, [R1+0x28e0] ;  /* 0x0028e00001087983 */ /* 0x000e9e0000300a00 */
[----:B------:R-:W-:Y:S01]  /*382d0*/  NOP ;  /* 0x0000000000007918 */ /* 0x000fe20000000000 */
[----:B------:R0:W-:Y:S04]  /*382e0*/  STL.64 [R1+0x2d0], R20 ;  /* 0x0002d01401007387 */ /* 0x0001e80000100a00 */
[----:B------:R-:W-:Y:S04]  /*382f0*/  STL.64 [R1+0x2d8], R22 ;  /* 0x0002d81601007387 */ /* 0x000fe80000100a00 */
[----:B0-----:R-:W2:Y:S01]  /*38300*/  LDL.LU.64 R20, [R1+0x28d8] ;  /* 0x0028d80001147983 */ /* 0x001ea20000300a00 */
[----:B------:R-:W-:Y:S02]  /*38310*/  IMAD.MOV.U32 R16, RZ, RZ, R34 ;  /* 0x000000ffff107224 */ /* 0x000fe400078e0022 */
[----:B------:R-:W-:Y:S01]  /*38320*/  IMAD.MOV.U32 R17, RZ, RZ, R3 ;  /* 0x000000ffff117224 */ /* 0x000fe200078e0003 */
[----:B----4-:R-:W-:Y:S01]  /*38330*/  MOV R44, R42 ;  /* 0x0000002a002c7202 */ /* 0x010fe20000000f00 */
[----:B------:R-:W-:-:S05]  /*38340*/  IMAD.MOV.U32 R45, RZ, RZ, R35 ;  /* 0x000000ffff2d7224 */ /* 0x000fca00078e0023 */
[C---:B---3--:R-:W-:Y:S08]  /*38350*/  HMMA.16816.F32.BF16 R36, R56.reuse, R16, R36 ;  /* 0x000000103824723c */ /* 0x048ff00000041824 */
[----:B------:R-:W-:Y:S11]  /*38360*/  HMMA.16816.F32.BF16 R44, R56, R44, R12 ;  /* 0x0000002c382c723c */ /* 0x000ff6000004180c */
[----:B------:R-:W-:-:S02]  /*38370*/  IMAD.MOV.U32 R35, RZ, RZ, R39 ;  /* 0x000000ffff237224 */ /* 0x000fc400078e0027 */
[----:B------:R-:W-:Y:S02]  /*38380*/  IMAD.MOV.U32 R34, RZ, RZ, R38 ;  /* 0x000000ffff227224 */ /* 0x000fe400078e0026 */
[----:B------:R-:W-:Y:S01]  /*38390*/  IMAD.MOV.U32 R42, RZ, RZ, R37 ;  /* 0x000000ffff2a7224 */ /* 0x000fe200078e0025 */
[----:B--2---:R-:W-:Y:S01]  /*383a0*/  HMMA.16816.F32.BF16 R8, R56, R8, R24 ;  /* 0x000000083808723c */ /* 0x004fe20000041818 */
[----:B------:R-:W2:-:S15]  /*383b0*/  LDL.LU.64 R24, [R1+0x28d0] ;  /* 0x0028d00001187983 */ /* 0x000e9e0000300a00 */
[----:B------:R-:W-:-:S03]  /*383c0*/  NOP ;  /* 0x0000000000007918 */ /* 0x000fc60000000000 */
[----:B------:R-:W-:Y:S02]  /*383d0*/  IMAD.MOV.U32 R27, RZ, RZ, R10 ;  /* 0x000000ffff1b7224 */ /* 0x000fe400078e000a */
[----:B------:R-:W-:Y:S01]  /*383e0*/  IMAD.MOV.U32 R26, RZ, RZ, R9 ;  /* 0x000000ffff1a7224 */ /* 0x000fe200078e0009 */
[----:B------:R0:W-:Y:S04]  /*383f0*/  STL [R1+0x2c0], R8 ;  /* 0x0002c00801007387 */ /* 0x0001e80000100800 */
[----:B------:R-:W-:Y:S04]  /*38400*/  STL [R1+0x2cc], R11 ;  /* 0x0002cc0b01007387 */ /* 0x000fe80000100800 */
[----:B0-----:R-:W3:Y:S04]  /*38410*/  LDL.LU.64 R8, [R1+0x28c8] ;  /* 0x0028c80001087983 */ /* 0x001ee80000300a00 */
[----:B------:R-:W-:Y:S04]  /*38420*/  STL [R1+0x2438], R27 ;  /* 0x0024381b01007387 */ /* 0x000fe80000100800 */
[----:B------:R-:W-:Y:S04]  /*38430*/  STL [R1+0x2434], R26 ;  /* 0x0024341a01007387 */ /* 0x000fe80000100800 */
[----:B------:R-:W4:Y:S01]  /*38440*/  LDL.LU.64 R12, [R1+0x28c0] ;  /* 0x0028c000010c7983 */ /* 0x000f220000300a00 */
[----:B------:R-:W-:Y:S03]  /*38450*/  HMMA.16816.F32.BF16 R20, R56, R20, R28 ;  /* 0x000000143814723c */ /* 0x000fe6000004181c */
[----:B------:R0:W-:Y:S04]  /*38460*/  STL.64 [R1+0x2b0], R44 ;  /* 0x0002b02c01007387 */ /* 0x0001e80000100a00 */
[----:B------:R1:W-:Y:S04]  /*38470*/  STL.64 [R1+0x2b8], R46 ;  /* 0x0002b82e01007387 */ /* 0x0003e80000100a00 */
[----:B------:R0:W-:Y:S04]  /*38480*/  STL [R1+0x2a0], R36 ;  /* 0x0002a02401007387 */ /* 0x0001e80000100800 */
[----:B------:R-:W-:Y:S04]  /*38490*/  STL.64 [R1+0x2870], R16 ;  /* 0x0028701001007387 */ /* 0x000fe80000100a00 */
[----:B------:R-:W-:Y:S04]  /*384a0*/  STL [R1+0x2444], R35 ;  /* 0x0024442301007387 */ /* 0x000fe80000100800 */
[----:B------:R-:W-:Y:S04]  /*384b0*/  STL [R1+0x2440], R34 ;  /* 0x0024402201007387 */ /* 0x000fe80000100800 */
[----:B------:R-:W-:Y:S04]  /*384c0*/  STL [R1+0x243c], R42 ;  /* 0x00243c2a01007387 */ /* 0x000fe80000100800 */
[----:B------:R1:W-:Y:S04]  /*384d0*/  STL.64 [R1+0x290], R20 ;  /* 0x0002901401007387 */ /* 0x0003e80000100a00 */
[----:B0-----:R-:W2:Y:S04]  /*384e0*/  LDL.LU R44, [R1+0x8f0] ;  /* 0x0008f000012c7983 */ /* 0x001ea80000300800 */
[----:B------:R-:W2:Y:S04]  /*384f0*/  LDL.LU R45, [R1+0x8f4] ;  /* 0x0008f400012d7983 */ /* 0x000ea80000300800 */
[----:B-1----:R-:W2:Y:S04]  /*38500*/  LDL.LU R46, [R1+0x8f8] ;  /* 0x0008f800012e7983 */ /* 0x002ea80000300800 */
[----:B------:R-:W2:Y:S01]  /*38510*/  LDL.LU R47, [R1+0x8fc] ;  /* 0x0008fc00012f7983 */ /* 0x000ea20000300800 */
[----:B------:R-:W-:-:S03]  /*38520*/  IMAD.MOV.U32 R27, RZ, RZ, R22 ;  /* 0x000000ffff1b7224 */ /* 0x000fc600078e0016 */
[----:B------:R-:W2:Y:S04]  /*38530*/  LDL.LU R36, [R1+0x7a0] ;  /* 0x0007a00001247983 */ /* 0x000ea80000300800 */
[----:B------:R-:W2:Y:S04]  /*38540*/  LDL.LU R37, [R1+0x7a4] ;  /* 0x0007a40001257983 */ /* 0x000ea80000300800 */
[----:B------:R-:W2:Y:S04]  /*38550*/  LDL.LU R38, [R1+0x7a8] ;  /* 0x0007a80001267983 */ /* 0x000ea80000300800 */
[----:B------:R-:W-:Y:S01]  /*38560*/  STL [R1+0x2448], R27 ;  /* 0x0024481b01007387 */ /* 0x000fe20000100800 */
[----:B------:R-:W-:-:S02]  /*38570*/  IMAD.MOV.U32 R20, RZ, RZ, R2 ;  /* 0x000000ffff147224 */ /* 0x000fc400078e0002 */
[----:B------:R-:W-:Y:S02]  /*38580*/  IMAD.MOV.U32 R21, RZ, RZ, R0 ;  /* 0x000000ffff157224 */ /* 0x000fe400078e0000 */
[----:B------:R-:W-:Y:S02]  /*38590*/  IMAD.MOV.U32 R26, RZ, RZ, R23 ;  /* 0x000000ffff1a7224 */ /* 0x000fe400078e0017 */
[----:B---3--:R-:W-:Y:S02]  /*385a0*/  IMAD.MOV.U32 R39, RZ, RZ, R8 ;  /* 0x000000ffff277224 */ /* 0x008fe400078e0008 */
[----:B------:R-:W0:Y:S01]  /*385b0*/  LDSM.16.MT88.4 R8, [R9+UR5+0x2080] ;  /* 0x002080050908783b */ /* 0x000e220008004200 */
[----:B----4-:R-:W-:-:S15]  /*385c0*/  HMMA.16816.F32.BF16 R4, R56, R12, R4 ;  /* 0x0000000c3804723c */ /* 0x010fde0000041804 */
[----:B------:R-:W-:-:S04]  /*385d0*/  NOP ;  /* 0x0000000000007918 */ /* 0x000fc80000000000 */
[----:B------:R1:W-:Y:S04]  /*385e0*/  STL [R1+0x284], R5 ;  /* 0x0002840501007387 */ /* 0x0003e80000100800 */
[----:B------:R3:W-:Y:S04]  /*385f0*/  STL.64 [R1+0x2858], R12 ;  /* 0x0028580c01007387 */ /* 0x0007e80000100a00 */
[----:B------:R-:W4:Y:S04]  /*38600*/  LDL.LU R28, [R1+0x790] ;  /* 0x00079000011c7983 */ /* 0x000f280000300800 */
[----:B------:R-:W4:Y:S04]  /*38610*/  LDL.LU R29, [R1+0x794] ;  /* 0x00079400011d7983 */ /* 0x000f280000300800 */
[----:B------:R-:W4:Y:S01]  /*38620*/  LDL.LU R30, [R1+0x798] ;  /* 0x00079800011e7983 */ /* 0x000f220000300800 */
[----:B------:R-:W-:-:S03]  /*38630*/  IMAD.MOV.U32 R43, RZ, RZ, R4 ;  /* 0x000000ffff2b7224 */ /* 0x000fc600078e0004 */
[----:B------:R-:W4:Y:S01]  /*38640*/  LDL.LU R31, [R1+0x79c] ;  /* 0x00079c00011f7983 */ /* 0x000f220000300800 */
[----:B--2---:R-:W-:Y:S03]  /*38650*/  HMMA.16816.F32.BF16 R20, R56, R20, R44 ;  /* 0x000000143814723c */ /* 0x004fe6000004182c */
[----:B------:R-:W2:Y:S01]  /*38660*/  LDL.LU R4, [R1+0x780] ;  /* 0x0007800001047983 */ /* 0x000ea20000300800 */
[----:B------:R-:W-:-:S03]  /*38670*/  IMAD.MOV.U32 R50, RZ, RZ, R6 ;  /* 0x000000ffff327224 */ /* 0x000fc600078e0006 */
[----:B-1----:R-:W2:Y:S01]  /*38680*/  LDL.LU R5, [R1+0x784] ;  /* 0x0007840001057983 */ /* 0x002ea20000300800 */
[----:B------:R-:W-:-:S03]  /*38690*/  IMAD.MOV.U32 R51, RZ, RZ, R7 ;  /* 0x000000ffff337224 */ /* 0x000fc600078e0007 */
[----:B------:R-:W2:Y:S04]  /*386a0*/  LDL.LU R6, [R1+0x788] ;  /* 0x0007880001067983 */ /* 0x000ea80000300800 */
[----:B------:R-:W2:Y:S04]  /*386b0*/  LDL.LU R7, [R1+0x78c] ;  /* 0x00078c0001077983 */ /* 0x000ea80000300800 */
[----:B------:R-:W2:Y:S04]  /*386c0*/  LDL.LU R16, [R1+0x1f0] ;  /* 0x0001f00001107983 */ /* 0x000ea80000300800 */
[----:B------:R-:W2:Y:S04]  /*386d0*/  LDL.LU R17, [R1+0x1f4] ;  /* 0x0001f40001117983 */ /* 0x000ea80000300800 */
[----:B------:R-:W2:Y:S04]  /*386e0*/  LDL.LU R18, [R1+0x1f8] ;  /* 0x0001f80001127983 */ /* 0x000ea80000300800 */
[----:B------:R-:W2:Y:S04]  /*386f0*/  LDL.LU R19, [R1+0x1fc] ;  /* 0x0001fc0001137983 */ /* 0x000ea80000300800 */
[----:B---3--:R-:W3:Y:S04]  /*38700*/  LDL.LU R12, [R1+0x730] ;  /* 0x00073000010c7983 */ /* 0x008ee80000300800 */
[----:B------:R-:W3:Y:S04]  /*38710*/  LDL.LU R13, [R1+0x734] ;  /* 0x00073400010d7983 */ /* 0x000ee80000300800 */
[----:B------:R-:W3:Y:S04]  /*38720*/  LDL.LU R14, [R1+0x738] ;  /* 0x00073800010e7983 */ /* 0x000ee80000300800 */
[----:B------:R-:W3:Y:S04]  /*38730*/  LDL.LU R15, [R1+0x73c] ;  /* 0x00073c00010f7983 */ /* 0x000ee80000300800 */
[----:B0-----:R-:W-:Y:S04]  /*38740*/  STL.64 [R1+0x2800], R10 ;  /* 0x0028000a01007387 */ /* 0x001fe80000100a00 */
[----:B------:R0:W-:Y:S01]  /*38750*/  STL.64 [R1+0x27f8], R8 ;  /* 0x0027f80801007387 */ /* 0x0001e20000100a00 */
[----:B------:R-:W-:-:S02]  /*38760*/  IMAD.MOV.U32 R34, RZ, RZ, R22 ;  /* 0x000000ffff227224 */ /* 0x000fc400078e0016 */
[----:B------:R-:W-:Y:S02]  /*38770*/  IMAD.MOV.U32 R42, RZ, RZ, R23 ;  /* 0x000000ffff2a7224 */ /* 0x000fe400078e0017 */
[----:B------:R-:W-:Y:S02]  /*38780*/  IMAD.MOV.U32 R27, RZ, RZ, R20 ;  /* 0x000000ffff1b7224 */ /* 0x000fe400078e0014 */
[----:B------:R-:W-:Y:S01]  /*38790*/  IMAD.MOV.U32 R35, RZ, RZ, R21 ;  /* 0x000000ffff237224 */ /* 0x000fe200078e0015 */
[----:B0-----:R-:W2:Y:S04]  /*387a0*/  LDL.LU R8, [R1+0x740] ;  /* 0x0007400001087983 */ /* 0x001ea80000300800 */
[----:B------:R-:W2:Y:S04]  /*387b0*/  LDL.LU R9, [R1+0x744] ;  /* 0x0007440001097983 */ /* 0x000ea80000300800 */
[----:B------:R-:W2:Y:S04]  /*387c0*/  LDL.LU R10, [R1+0x748] ;  /* 0x00074800010a7983 */ /* 0x000ea80000300800 */
[----:B------:R-:W2:Y:S04]  /*387d0*/  LDL.LU R11, [R1+0x74c] ;  /* 0x00074c00010b7983 */ /* 0x000ea80000300800 */
[----:B------:R-:W2:Y:S04]  /*387e0*/  LDL.LU.64 R44, [R1+0x28b8] ;  /* 0x0028b800012c7983 */ /* 0x000ea80000300a00 */
[----:B------:R-:W2:Y:S04]  /*387f0*/  LDL.LU.64 R22, [R1+0x28b0] ;  /* 0x0028b00001167983 */ /* 0x000ea80000300a00 */
[----:B------:R-:W2:Y:S01]  /*38800*/  LDL.LU.64 R20, [R1+0x28a8] ;  /* 0x0028a80001147983 */ /* 0x000ea20000300a00 */
[C---:B----4-:R-:W-:Y:S08]  /*38810*/  HMMA.16816.F32.BF16 R28, R56.reuse, R24, R28 ;  /* 0x00000018381c723c */ /* 0x050ff0000004181c */
        /* <DEDUP_REMOVED lines=8> */
[----:B0-----:R-:W4:Y:S04]  /*388a0*/  LDL.LU R20, [R1+0x760] ;  /* 0x0007600001147983 */ /* 0x001f280000300800 */
[----:B------:R-:W4:Y:S04]  /*388b0*/  LDL.LU R21, [R1+0x764] ;  /* 0x0007640001157983 */ /* 0x000f280000300800 */
[----:B------:R-:W4:Y:S04]  /*388c0*/  LDL.LU R22, [R1+0x768] ;  /* 0x0007680001167983 */ /* 0x000f280000300800 */
[----:B------:R-:W4:Y:S04]  /*388d0*/  LDL.LU R23, [R1+0x76c] ;  /* 0x00076c0001177983 */ /* 0x000f280000300800 */
[----:B------:R-:W-:Y:S04]  /*388e0*/  STL.64 [R1+0x6a0], R28 ;  /* 0x0006a01c01007387 */ /* 0x000fe80000100a00 */
[----:B------:R0:W-:Y:S04]  /*388f0*/  STL.64 [R1+0x6a8], R30 ;  /* 0x0006a81e01007387 */ /* 0x0001e80000100a00 */
[----:B0-----:R-:W2:Y:S04]  /*38900*/  LDL.LU.64 R30, [R1+0x2890] ;  /* 0x00289000011e7983 */ /* 0x001ea80000300a00 */
[----:B------:R-:W2:Y:S04]  /*38910*/  LDL.LU.64 R28, [R1+0x2888] ;  /* 0x00288800011c7983 */ /* 0x000ea80000300a00 */
        /* <DEDUP_REMOVED lines=11> */
[----:B------:R-:W2:Y:S04]  /*389d0*/  LDL.LU.64 R4, [R1+0x2878] ;  /* 0x0028780001047983 */ /* 0x000ea80000300a00 */
[----:B------:R-:W-:Y:S04]  /*389e0*/  STL.64 [R1+0x2810], R30 ;  /* 0x0028101e01007387 */ /* 0x000fe80000100a00 */
[----:B------:R0:W-:Y:S04]  /*389f0*/  STL.64 [R1+0x2808], R28 ;  /* 0x0028081c01007387 */ /* 0x0001e80000100a00 */
[----:B0-----:R-:W2:Y:S04]  /*38a00*/  LDL.LU R28, [R1+0x750] ;  /* 0x00075000011c7983 */ /* 0x001ea80000300800 */
[----:B------:R-:W2:Y:S04]  /*38a10*/  LDL.LU R29, [R1+0x754] ;  /* 0x00075400011d7983 */ /* 0x000ea80000300800 */
[----:B------:R-:W2:Y:S04]  /*38a20*/  LDL.LU R30, [R1+0x758] ;  /* 0x00075800011e7983 */ /* 0x000ea80000300800 */
[----:B------:R-:W2:Y:S01]  /*38a30*/  LDL.LU R31, [R1+0x75c] ;  /* 0x00075c00011f7983 */ /* 0x000ea20000300800 */
[C---:B---3--:R-:W-:Y:S08]  /*38a40*/  HMMA.16816.F32.BF16 R24, R56.reuse, R32, R24 ;  /* 0x000000203818723c */ /* 0x048ff00000041818 */
[C---:B----4-:R-:W-:Y:S01]  /*38a50*/  HMMA.16816.F32.BF16 R20, R56.reuse, R36, R20 ;  /* 0x000000243814723c */ /* 0x050fe20000041814 */
[----:B------:R-:W-:Y:S04]  /*38a60*/  STL.64 [R1+0x2840], R34 ;  /* 0x0028402201007387 */ /* 0x000fe80000100a00 */
[----:B------:R0:W-:Y:S06]  /*38a70*/  STL.64 [R1+0x2838], R32 ;  /* 0x0028382001007387 */ /* 0x0001ec0000100a00 */
[----:B------:R1:W-:Y:S04]  /*38a80*/  STL.64 [R1+0x680], R24 ;  /* 0x0006801801007387 */ /* 0x0003e80000100a00 */
[----:B------:R-:W-:Y:S04]  /*38a90*/  STL.64 [R1+0x688], R26 ;  /* 0x0006881a01007387 */ /* 0x000fe80000100a00 */
[----:B0-----:R-:W3:Y:S04]  /*38aa0*/  LDL.LU R32, [R1+0x5a0] ;  /* 0x0005a00001207983 */ /* 0x001ee80000300800 */
[----:B------:R0:W-:Y:S04]  /*38ab0*/  STL.64 [R1+0x670], R20 ;  /* 0x0006701401007387 */ /* 0x0001e80000100a00 */
[----:B------:R4:W-:Y:S04]  /*38ac0*/  STL.64 [R1+0x678], R22 ;  /* 0x0006781601007387 */ /* 0x0009e80000100a00 */
[----:B------:R-:W3:Y:S04]  /*38ad0*/  LDL.LU R33, [R1+0x5a4] ;  /* 0x0005a40001217983 */ /* 0x000ee80000300800 */
[----:B------:R-:W3:Y:S04]  /*38ae0*/  LDL.LU R34, [R1+0x5a8] ;  /* 0x0005a80001227983 */ /* 0x000ee80000300800 */
[----:B------:R-:W3:Y:S04]  /*38af0*/  LDL.LU R35, [R1+0x5ac] ;  /* 0x0005ac0001237983 */ /* 0x000ee80000300800 */
[----:B-1----:R-:W3:Y:S04]  /*38b00*/  LDL.64 R24, [R1+0x60] ;  /* 0x0000600001187983 */ /* 0x002ee80000100a00 */
[----:B0-----:R-:W3:Y:S04]  /*38b10*/  LDL.LU R20, [R1+0x590] ;  /* 0x0005900001147983 */ /* 0x001ee80000300800 */
[----:B------:R-:W3:Y:S04]  /*38b20*/  LDL.LU R21, [R1+0x594] ;  /* 0x0005940001157983 */ /* 0x000ee80000300800 */
[----:B----4-:R-:W4:Y:S04]  /*38b30*/  LDL.LU R22, [R1+0x598] ;  /* 0x0005980001167983 */ /* 0x010f280000300800 */
[----:B------:R-:W4:Y:S04]  /*38b40*/  LDL.LU R23, [R1+0x59c] ;  /* 0x00059c0001177983 */ /* 0x000f280000300800 */
[----:B------:R-:W-:Y:S04]  /*38b50*/  STL.64 [R1+0x2850], R38 ;  /* 0x0028502601007387 */ /* 0x000fe80000100a00 */
[----:B------:R-:W-:Y:S04]  /*38b60*/  STL.64 [R1+0x2848], R36 ;  /* 0x0028482401007387 */ /* 0x000fe80000100a00 */
[----:B------:R-:W-:Y:S04]  /*38b70*/  STL.64 [R1+0x2868], R42 ;  /* 0x0028682a01007387 */ /* 0x000fe80000100a00 */
[----:B------:R-:W-:Y:S01]  /*38b80*/  STL.64 [R1+0x2860], R40 ;  /* 0x0028602801007387 */ /* 0x000fe20000100a00 */
[C---:B------:R-:W-:Y:S08]  /*38b90*/  HMMA.16816.F32.BF16 R12, R56.reuse, R48, R12 ;  /* 0x00000030380c723c */ /* 0x040ff0000004180c */
[----:B--2---:R-:W-:-:S15]  /*38ba0*/  HMMA.16816.F32.BF16 R28, R56, R40, R28 ;  /* 0x00000028381c723c */ /* 0x004fde000004181c */
[----:B------:R-:W-:-:S04]  /*38bb0*/  NOP ;  /* 0x0000000000007918 */ /* 0x000fc80000000000 */
[----:B------:R-:W-:Y:S04]  /*38bc0*/  STL.64 [R1+0x660], R28 ;  /* 0x0006601c01007387 */ /* 0x000fe80000100a00 */
[----:B------:R0:W-:Y:S02]  /*38bd0*/  STL.64 [R1+0x668], R30 ;  /* 0x0006681e01007387 */ /* 0x0001e40000100a00 */
[C---:B0-----:R-:W-:Y:S08]  /*38be0*/  HMMA.16816.F32.BF16 R28, R56.reuse, R44, R8 ;  /* 0x0000002c381c723c */ /* 0x041ff00000041808 */
[----:B------:R-:W-:Y:S11]  /*38bf0*/  HMMA.16816.F32.BF16 R8, R56, R52, R16 ;  /* 0x000000343808723c */ /* 0x000ff60000041810 */
[----:B------:R0:W-:Y:S04]  /*38c00*/  STL.64 [R1+0x650], R28 ;  /* 0x0006501c01007387 */ /* 0x0001e80000100a00 */
[----:B------:R-:W-:Y:S04]  /*38c10*/  STL.64 [R1+0x658], R30 ;  /* 0x0006581e01007387 */ /* 0x000fe80000100a00 */
[----:B------:R-:W2:Y:S04]  /*38c20*/  LDL.LU R16, [R1+0x580] ;  /* 0x0005800001107983 */ /* 0x000ea80000300800 */
[----:B------:R1:W-:Y:S04]  /*38c30*/  STL.64 [R1+0x640], R12 ;  /* 0x0006400c01007387 */ /* 0x0003e80000100a00 */
[----:B------:R0:W-:Y:S04]  /*38c40*/  STL.64 [R1+0x648], R14 ;  /* 0x0006480e01007387 */ /* 0x0001e80000100a00 */
[----:B------:R0:W-:Y:S04]  /*38c50*/  STL.64 [R1+0x270], R8 ;  /* 0x0002700801007387 */ /* 0x0001e80000100a00 */
[----:B------:R-:W-:Y:S04]  /*38c60*/  STL.64 [R1+0x278], R10 ;  /* 0x0002780a01007387 */ /* 0x000fe80000100a00 */
[----:B------:R-:W2:Y:S04]  /*38c70*/  LDL.LU R17, [R1+0x584] ;  /* 0x0005840001117983 */ /* 0x000ea80000300800 */
[----:B------:R-:W2:Y:S04]  /*38c80*/  LDL.LU R18, [R1+0x588] ;  /* 0x0005880001127983 */ /* 0x000ea80000300800 */
[----:B------:R-:W2:Y:S04]  /*38c90*/  LDL.LU R19, [R1+0x58c] ;  /* 0x00058c0001137983 */ /* 0x000ea80000300800 */
[----:B0-----:R-:W2:Y:S04]  /*38ca0*/  LDL.64 R28, [R1+0x40] ;  /* 0x00004000011c7983 */ /* 0x001ea80000100a00 */
[----:B------:R-:W4:Y:S04]  /*38cb0*/  LDL.LU R40, [R1+0x470] ;  /* 0x0004700001287983 */ /* 0x000f280000300800 */
[----:B------:R-:W4:Y:S04]  /*38cc0*/  LDL.LU R41, [R1+0x474] ;  /* 0x0004740001297983 */ /* 0x000f280000300800 */
[----:B------:R-:W4:Y:S04]  /*38cd0*/  LDL.LU R42, [R1+0x478] ;  /* 0x00047800012a7983 */ /* 0x000f280000300800 */
[----:B------:R-:W4:Y:S04]  /*38ce0*/  LDL.LU R43, [R1+0x47c] ;  /* 0x00047c00012b7983 */ /* 0x000f280000300800 */
[----:B-1----:R-:W4:Y:S04]  /*38cf0*/  LDL.LU R12, [R1+0x460] ;  /* 0x00046000010c7983 */ /* 0x002f280000300800 */
        /* <DEDUP_REMOVED lines=8> */
[----:B------:R-:W4:Y:S01]  /*38d80*/  LDL.LU.64 R56, [R1+0x50] ;  /* 0x0000500001387983 */ /* 0x000f220000300a00 */
[----:B---3--:R-:W-:Y:S01]  /*38d90*/  HMMA.16816.F32.BF16 R32, R4, R24, R32 ;  /* 0x000000180420723c */ /* 0x008fe20000041820 */
[----:B------:R-:W-:-:S02]  /*38da0*/  IMAD.MOV.U32 R59, RZ, RZ, R24 ;  /* 0x000000ffff3b7224 */ /* 0x000fc400078e0018 */
[----:B------:R-:W-:-:S15]  /*38db0*/  IMAD.MOV.U32 R58, RZ, RZ, R25 ;  /* 0x000000ffff3a7224 */ /* 0x000fde00078e0019 */
[----:B------:R-:W-:Y:S01]  /*38dc0*/  NOP ;  /* 0x0000000000007918 */ /* 0x000fe20000000000 */
[----:B------:R0:W-:Y:S04]  /*38dd0*/  STL.64 [R1+0x4b0], R32 ;  /* 0x0004b02001007387 */ /* 0x0001e80000100a00 */
[----:B------:R1:W-:Y:S04]  /*38de0*/  STL.64 [R1+0x4b8], R34 ;  /* 0x0004b82201007387 */ /* 0x0003e80000100a00 */
[----:B0-----:R-:W3:Y:S01]  /*38df0*/  LDL.LU R32, [R1+0xa70] ;  /* 0x000a700001207983 */ /* 0x001ee20000300800 */
[C---:B--2---:R-:W-:Y:S08]  /*38e00*/  HMMA.16816.F32.BF16 R16, R4.reuse, R28, R16 ;  /* 0x0000001c0410723c */ /* 0x044ff00000041810 */
[----:B----4-:R-:W-:-:S15]  /*38e10*/  HMMA.16816.F32.BF16 R20, R4, R56, R20 ;  /* 0x000000380414723c */ /* 0x010fde0000041814 */
[----:B------:R-:W-:-:S04]  /*38e20*/  NOP ;  /* 0x0000000000007918 */ /* 0x000fc80000000000 */
[----:B------:R0:W-:Y:S04]  /*38e30*/  STL.64 [R1+0x4a0], R20 ;  /* 0x0004a01401007387 */ /* 0x0001e80000100a00 */
[----:B------:R-:W-:Y:S04]  /*38e40*/  STL.64 [R1+0x4a8], R22 ;  /* 0x0004a81601007387 */ /* 0x000fe80000100a00 */
[----:B------:R-:W3:Y:S04]  /*38e50*/  LDL.LU R33, [R1+0xa74] ;  /* 0x000a740001217983 */ /* 0x000ee80000300800 */
[----:B-1----:R-:W3:Y:S04]  /*38e60*/  LDL.LU R34, [R1+0xa78] ;  /* 0x000a780001227983 */ /* 0x002ee80000300800 */
[----:B------:R-:W3:Y:S04]  /*38e70*/  LDL.LU R35, [R1+0xa7c] ;  /* 0x000a7c0001237983 */ /* 0x000ee80000300800 */
[----:B0-----:R-:W3:Y:S04]  /*38e80*/  LDL.64 R20, [R1] ;  /* 0x0000000001147983 */ /* 0x001ee80000100a00 */
[----:B------:R-:W2:Y:S04]  /*38e90*/  LDL.LU R24, [R1+0xa60] ;  /* 0x000a600001187983 */ /* 0x000ea80000300800 */
[----:B------:R-:W2:Y:S04]  /*38ea0*/  LDL.LU R25, [R1+0xa64] ;  /* 0x000a640001197983 */ /* 0x000ea80000300800 */
[----:B------:R-:W2:Y:S04]  /*38eb0*/  LDL.LU R26, [R1+0xa68] ;  /* 0x000a6800011a7983 */ /* 0x000ea80000300800 */
[----:B------:R-:W2:Y:S04]  /*38ec0*/  LDL.LU R27, [R1+0xa6c] ;  /* 0x000a6c00011b7983 */ /* 0x000ea80000300800 */
[----:B------:R0:W-:Y:S04]  /*38ed0*/  STL.64 [R1+0x490], R16 ;  /* 0x0004901001007387 */ /* 0x0001e80000100a00 */
[----:B------:R1:W-:Y:S04]  /*38ee0*/  STL.64 [R1+0x498], R18 ;  /* 0x0004981201007387 */ /* 0x0003e80000100a00 */
[----:B0-----:R-:W4:Y:S01]  /*38ef0*/  LDL.LU.64 R16, [R1+0x2870] ;  /* 0x0028700001107983 */ /* 0x001f220000300a00 */
[C---:B------:R-:W-:Y:S01]  /*38f00*/  HMMA.16816.F32.BF16 R12, R4.reuse, R8, R12 ;  /* 0x00000008040c723c */ /* 0x040fe2000004180c */
[----:B-1----:R-:W-:Y:S01]  /*38f10*/  IMAD.MOV.U32 R19, RZ, RZ, R28 ;  /* 0x000000ffff137224 */ /* 0x002fe200078e001c */
[----:B------:R-:W-:Y:S01]  /*38f20*/  MOV R18, R29 ;  /* 0x0000001d00127202 */ /* 0x000fe20000000f00 */
[----:B------:R-:W2:Y:S04]  /*38f30*/  LDL.LU R28, [R1+0xa50] ;  /* 0x000a5000011c7983 */ /* 0x000ea80000300800 */
[----:B------:R-:W2:Y:S04]  /*38f40*/  LDL.LU R29, [R1+0xa54] ;  /* 0x000a5400011d7983 */ /* 0x000ea80000300800 */
[----:B------:R-:W2:Y:S04]  /*38f50*/  LDL.LU R30, [R1+0xa58] ;  /* 0x000a5800011e7983 */ /* 0x000ea80000300800 */
[----:B------:R-:W2:Y:S01]  /*38f60*/  LDL.LU R31, [R1+0xa5c] ;  /* 0x000a5c00011f7983 */ /* 0x000ea20000300800 */
[----:B------:R-:W0:Y:S01]  /*38f70*/  S2R R46, SR_TID.X ;  /* 0x00000000002e7919 */ /* 0x000e220000002100 */
[----:B------:R-:W1:Y:S01]  /*38f80*/  S2R R2, SR_TID.X ;  /* 0x0000000000027919 */ /* 0x000e620000002100 */
[----:B----4-:R-:W-:-:S15]  /*38f90*/  HMMA.16816.F32.BF16 R40, R4, R16, R40 ;  /* 0x000000100428723c */ /* 0x010fde0000041828 */
[----:B------:R-:W-:-:S04]  /*38fa0*/  NOP ;  /* 0x0000000000007918 */ /* 0x000fc80000000000 */
[----:B------:R-:W-:Y:S04]  /*38fb0*/  STL.64 [R1+0x480], R40 ;  /* 0x0004802801007387 */ /* 0x000fe80000100a00 */
[----:B------:R4:W-:Y:S04]  /*38fc0*/  STL.64 [R1+0x488], R42 ;  /* 0x0004882a01007387 */ /* 0x0009e80000100a00 */
[----:B----4-:R-:W4:Y:S04]  /*38fd0*/  LDL.LU.64 R42, [R1+0x2868] ;  /* 0x00286800012a7983 */ /* 0x010f280000300a00 */
[----:B------:R-:W2:Y:S04]  /*38fe0*/  LDL.LU.64 R40, [R1+0x2860] ;  /* 0x0028600001287983 */ /* 0x000ea80000300a00 */
[----:B------:R-:W-:Y:S04]  /*38ff0*/  STL.64 [R1+0x27e8], R16 ;  /* 0x0027e81001007387 */ /* 0x000fe80000100a00 */
[----:B------:R0:W-:Y:S04]  /*39000*/  STL.64 [R1+0x470], R12 ;  /* 0x0004700c01007387 */ /* 0x0001e80000100a00 */
[----:B------:R-:W-:Y:S04]  /*39010*/  STL.64 [R1+0x478], R14 ;  /* 0x0004780e01007387 */ /* 0x000fe80000100a00 */
[----:B0-----:R-:W2:Y:S01]  /*39020*/  LDL.LU.64 R12, [R1+0x2858] ;  /* 0x00285800010c7983 */ /* 0x001ea20000300a00 */
[----:B------:R-:W-:Y:S01]  /*39030*/  LOP3.LUT R46, R46, 0x7, RZ, 0xc0, !PT ;  /* 0x000000072e2e7812 */ /* 0x000fe200078ec0ff */
[----:B-1----:R-:W-:-:S02]  /*39040*/  IMAD.SHL.U32 R0, R2, 0x80, RZ ;  /* 0x0000008002007824 */ /* 0x002fc400078e00ff */
[----:B------:R-:W-:Y:S02]  /*39050*/  IMAD.SHL.U32 R2, R2, 0x2, RZ ;  /* 0x0000000202027824 */ /* 0x000fe400078e00ff */
[----:B------:R-:W-:-:S05]  /*39060*/  IMAD R46, R46, 0x110, RZ ;  /* 0x000001102e2e7824 */ /* 0x000fca00078e02ff */
[----:B------:R-:W-:-:S04]  /*39070*/  LOP3.LUT R46, R46, 0x10, R2, 0x78, !PT ;  /* 0x000000102e2e7812 */ /* 0x000fc800078e7802 */
[----:B------:R-:W-:-:S04]  /*39080*/  LOP3.LUT R46, R46, 0x800, R0, 0xf8, !PT ;  /* 0x000008002e2e7812 */ /* 0x000fc800078ef800 */
[----:B------:R-:W-:Y:S01]  /*39090*/  LOP3.LUT R46, R46, 0x40, RZ, 0x3c, !PT ;  /* 0x000000402e2e7812 */ /* 0x000fe200078e3cff */
[----:B---3--:R-:W-:Y:S01]  /*390a0*/  HMMA.16816.F32.BF16 R32, R4, R20, R32 ;  /* 0x000000140420723c */ /* 0x008fe20000041820 */
[----:B------:R-:W-:Y:S02]  /*390b0*/  IMAD.MOV.U32 R17, RZ, RZ, R8 ;  /* 0x000000ffff117224 */ /* 0x000fe400078e0008 */
[----:B------:R-:W-:Y:S01]  /*390c0*/  IMAD.MOV.U32 R16, RZ, RZ, R9 ;  /* 0x000000ffff107224 */ /* 0x000fe200078e0009 */
[----:B------:R-:W3:Y:S04]  /*390d0*/  LDL.LU R8, [R1+0xa20] ;  /* 0x000a200001087983 */ /* 0x000ee80000300800 */
[----:B------:R-:W3:Y:S04]  /*390e0*/  LDL.LU R9, [R1+0xa24] ;  /* 0x000a240001097983 */ /* 0x000ee80000300800 */
[----:B------:R-:W3:Y:S04]  /*390f0*/  LDL.LU R10, [R1+0xa28] ;  /* 0x000a2800010a7983 */ /* 0x000ee80000300800 */
[----:B------:R-:W3:Y:S01]  /*39100*/  LDL.LU R11, [R1+0xa2c] ;  /* 0x000a2c00010b7983 */ /* 0x000ee20000300800 */
[----:B------:R-:W-:-:S02]  /*39110*/  IMAD.MOV.U32 R2, RZ, RZ, R20 ;  /* 0x000000ffff027224 */ /* 0x000fc400078e0014 */
[----:B------:R-:W-:Y:S01]  /*39120*/  IMAD.MOV.U32 R0, RZ, RZ, R21 ;  /* 0x000000ffff007224 */ /* 0x000fe200078e0015 */
[----:B--2---:R-:W-:Y:S01]  /*39130*/  HMMA.16816.F32.BF16 R36, R4, R12, R36 ;  /* 0x0000000c0424723c */ /* 0x004fe20000041824 */
[----:B------:R-:W-:Y:S02]  /*39140*/  IMAD.MOV.U32 R47, RZ, RZ, R12 ;  /* 0x000000ffff2f7224 */ /* 0x000fe400078e000c */
[----:B------:R-:W-:Y:S02]  /*39150*/  IMAD.MOV.U32 R3, RZ, RZ, R13 ;  /* 0x000000ffff037224 */ /* 0x000fe400078e000d */
[----:B------:R-:W0:-:S14]  /*39160*/  LDSM.16.MT88.4 R12, [R46+UR5+0x2000] ;  /* 0x002000052e0c783b */ /* 0x000e1c0008004200 */
[----:B------:R-:W-:Y:S04]  /*39170*/  STL.64 [R1+0x460], R36 ;  /* 0x0004602401007387 */ /* 0x000fe80000100a00 */
[----:B------:R1:W-:Y:S04]  /*39180*/  STL.64 [R1+0x468], R38 ;  /* 0x0004682601007387 */ /* 0x0003e80000100a00 */
[----:B-1----:R-:W2:Y:S04]  /*39190*/  LDL.LU.64 R38, [R1+0x2850] ;  /* 0x0028500001267983 */ /* 0x002ea80000300a00 */
[----:B------:R-:W3:Y:S04]  /*391a0*/  LDL.LU.64 R36, [R1+0x2848] ;  /* 0x0028480001247983 */ /* 0x000ee80000300a00 */
[----:B0-----:R-:W-:Y:S04]  /*391b0*/  STL.64 [R1+0x2780], R14 ;  /* 0x0027800e01007387 */ /* 0x001fe80000100a00 */
[----:B------:R0:W-:Y:S04]  /*391c0*/  STL.64 [R1+0x2778], R12 ;  /* 0x0027780c01007387 */ /* 0x0001e80000100a00 */
[----:B0-----:R-:W2:Y:S04]  /*391d0*/  LDL.LU R12, [R1+0xa10] ;  /* 0x000a1000010c7983 */ /* 0x001ea80000300800 */
[----:B------:R-:W2:Y:S04]  /*391e0*/  LDL.LU R13, [R1+0xa14] ;  /* 0x000a1400010d7983 */ /* 0x000ea80000300800 */
[----:B------:R-:W2:Y:S04]  /*391f0*/  LDL.LU R14, [R1+0xa18] ;  /* 0x000a1800010e7983 */ /* 0x000ea80000300800 */
[----:B------:R-:W2:Y:S04]  /*39200*/  LDL.LU R15, [R1+0xa1c] ;  /* 0x000a1c00010f7983 */ /* 0x000ea80000300800 */
[----:B------:R-:W-:Y:S04]  /*39210*/  STL.64 [R1+0x7d0], R32 ;  /* 0x0007d02001007387 */ /* 0x000fe80000100a00 */
[----:B------:R0:W-:Y:S04]  /*39220*/  STL.64 [R1+0x7d8], R34 ;  /* 0x0007d82201007387 */ /* 0x0001e80000100a00 */
[----:B0-----:R-:W2:Y:S04]  /*39230*/  LDL.LU.64 R34, [R1+0x2840] ;  /* 0x0028400001227983 */ /* 0x001ea80000300a00 */
[----:B------:R-:W2:Y:S04]  /*39240*/  LDL.LU.64 R32, [R1+0x2838] ;  /* 0x0028380001207983 */ /* 0x000ea80000300a00 */
[----:B------:R-:W2:Y:S04]  /*39250*/  LDL.LU.64 R22, [R1+0x2830] ;  /* 0x0028300001167983 */ /* 0x000ea80000300a00 */
[----:B------:R-:W2:Y:S02]  /*39260*/  LDL.LU.64 R20, [R1+0x2828] ;  /* 0x0028280001147983 */ /* 0x000ea40000300a00 */
        /* <DEDUP_REMOVED lines=19> */
[----:B------:R3:W-:Y:S02]  /*393a0*/  STL.64 [R1+0x27a8], R24 ;  /* 0x0027a81801007387 */ /* 0x0007e40000100a00 */
[----:B---3--:R-:W-:-:S15]  /*393b0*/  HMMA.16816.F32.BF16 R24, R4, R28, R20 ;  /* 0x0000001c0418723c */ /* 0x008fde0000041814 */
[----:B------:R-:W-:-:S04]  /*393c0*/  NOP ;  /* 0x0000000000007918 */ /* 0x000fc80000000000 */
[----:B------:R0:W-:Y:S04]  /*393d0*/  STL.64 [R1+0x7a0], R24 ;  /* 0x0007a01801007387 */ /* 0x0001e80000100a00 */
[----:B------:R1:W-:Y:S04]  /*393e0*/  STL.64 [R1+0x7a8], R26 ;  /* 0x0007a81a01007387 */ /* 0x0003e80000100a00 */
[----:B0-----:R-:W3:Y:S04]  /*393f0*/  LDL.LU R24, [R1+0x1e0] ;  /* 0x0001e00001187983 */ /* 0x001ee80000300800 */
[----:B------:R-:W3:Y:S04]  /*39400*/  LDL.LU R25, [R1+0x1e4] ;  /* 0x0001e40001197983 */ /* 0x000ee80000300800 */
[----:B-1----:R-:W3:Y:S04]  /*39410*/  LDL.LU R26, [R1+0x1e8] ;  /* 0x0001e800011a7983 */ /* 0x002ee80000300800 */
[----:B------:R-:W3:Y:S04]  /*39420*/  LDL.LU R27, [R1+0x1ec] ;  /* 0x0001ec00011b7983 */ /* 0x000ee80000300800 */
[----:B--2---:R-:W-:Y:S04]  /*39430*/  STL.64 [R1+0x27a0], R30 ;  /* 0x0027a01e01007387 */ /* 0x004fe80000100a00 */
[----:B------:R0:W-:Y:S04]  /*39440*/  STL.64 [R1+0x2798], R28 ;  /* 0x0027981c01007387 */ /* 0x0001e80000100a00 */
[----:B0-----:R-:W2:Y:S04]  /*39450*/  LDL.LU R28, [R1+0xa30] ;  /* 0x000a3000011c7983 */ /* 0x001ea80000300800 */
[----:B------:R-:W2:Y:S04]  /*39460*/  LDL.LU R29, [R1+0xa34] ;  /* 0x000a3400011d7983 */ /* 0x000ea80000300800 */
[----:B------:R-:W2:Y:S04]  /*39470*/  LDL.LU R30, [R1+0xa38] ;  /* 0x000a3800011e7983 */ /* 0x000ea80000300800 */
[----:B------:R-:W2:Y:S04]  /*39480*/  LDL.LU R31, [R1+0xa3c] ;  /* 0x000a3c00011f7983 */ /* 0x000ea80000300800 */
[----:B------:R-:W-:Y:S04]  /*39490*/  STL.64 [R1+0x2790], R34 ;  /* 0x0027902201007387 */ /* 0x000fe80000100a00 */
[----:B------:R-:W-:Y:S01]  /*394a0*/  STL.64 [R1+0x2788], R32 ;  /* 0x0027882001007387 */ /* 0x000fe20000100a00 */
[----:B--2---:R-:W-:-:S15]  /*394b0*/  HMMA.16816.F32.BF16 R28, R4, R32, R28 ;  /* 0x00000020041c723c */ /* 0x004fde000004181c */
[----:B------:R-:W-:-:S04]  /*394c0*/  NOP ;  /* 0x0000000000007918 */ /* 0x000fc80000000000 */
[----:B------:R-:W-:Y:S04]  /*394d0*/  STL.64 [R1+0x790], R28 ;  /* 0x0007901c01007387 */ /* 0x000fe80000100a00 */
[----:B------:R0:W-:Y:S02]  /*394e0*/  STL.64 [R1+0x798], R30 ;  /* 0x0007981e01007387 */ /* 0x0001e40000100a00 */
[----:B0-----:R-:W-:Y:S02]  /*394f0*/  HMMA.16816.F32.BF16 R28, R4, R36, R8 ;  /* 0x00000024041c723c */ /* 0x001fe40000041808 */
[----:B------:R-:W2:-:S15]  /*39500*/  LDL.LU R8, [R1+0xa00] ;  /* 0x000a000001087983 */ /* 0x000e9e0000300800 */
[----:B------:R-:W-:Y:S02]  /*39510*/  NOP ;  /* 0x0000000000007918 */ /* 0x000fe40000000000 */
[----:B------:R-:W-:Y:S04]  /*39520*/  STL.64 [R1+0x780], R28 ;  /* 0x0007801c01007387 */ /* 0x000fe80000100a00 */
[----:B------:R0:W-:Y:S04]  /*39530*/  STL.64 [R1+0x788], R30 ;  /* 0x0007881e01007387 */ /* 0x0001e80000100a00 */
[----:B------:R-:W2:Y:S04]  /*39540*/  LDL.LU R9, [R1+0xa04] ;  /* 0x000a040001097983 */ /* 0x000ea80000300800 */
[----:B------:R-:W2:Y:S04]  /*39550*/  LDL.LU R10, [R1+0xa08] ;  /* 0x000a0800010a7983 */ /* 0x000ea80000300800 */
[----:B------:R-:W2:Y:S01]  /*39560*/  LDL.LU R11, [R1+0xa0c] ;  /* 0x000a0c00010b7983 */ /* 0x000ea20000300800 */
[----:B0-----:R-:W-:Y:S03]  /*39570*/  HMMA.16816.F32.BF16 R28, R4, R40, R12 ;  /* 0x00000028041c723c */ /* 0x001fe6000004180c */
[----:B------:R-:W-:Y:S04]  /*39580*/  STL.64 [R1+0x27d0], R38 ;  /* 0x0027d02601007387 */ /* 0x000fe80000100a00 */
[----:B------:R0:W-:Y:S01]  /*39590*/  STL.64 [R1+0x27c8], R36 ;  /* 0x0027c82401007387 */ /* 0x0001e20000100a00 */
[----:B------:R-:W-:-:S02]  /*395a0*/  IMAD.MOV.U32 R12, RZ, RZ, R17 ;  /* 0x000000ffff0c7224 */ /* 0x000fc400078e0011 */
[----:B------:R-:W-:Y:S01]  /*395b0*/  IMAD.MOV.U32 R13, RZ, RZ, R16 ;  /* 0x000000ffff0d7224 */ /* 0x000fe200078e0010 */
[----:B0-----:R-:W3:Y:S04]  /*395c0*/  LDL.LU R36, [R1+0x440] ;  /* 0x0004400001247983 */ /* 0x001ee80000300800 */
[----:B------:R-:W3:Y:S04]  /*395d0*/  LDL.LU R37, [R1+0x444] ;  /* 0x0004440001257983 */ /* 0x000ee80000300800 */
[----:B------:R-:W3:Y:S04]  /*395e0*/  LDL.LU R38, [R1+0x448] ;  /* 0x0004480001267983 */ /* 0x000ee80000300800 */
[----:B------:R-:W3:Y:S04]  /*395f0*/  LDL.LU R39, [R1+0x44c] ;  /* 0x00044c0001277983 */ /* 0x000ee80000300800 */
[----:B------:R-:W-:Y:S04]  /*39600*/  STL.64 [R1+0x770], R28 ;  /* 0x0007701c01007387 */ /* 0x000fe80000100a00 */
[----:B------:R-:W-:Y:S04]  /*39610*/  STL.64 [R1+0x778], R30 ;  /* 0x0007781e01007387 */ /* 0x000fe80000100a00 */
[----:B------:R0:W-:Y:S04]  /*39620*/  STL.64 [R1+0x27f0], R12 ;  /* 0x0027f00c01007387 */ /* 0x0001e80000100a00 */
[----:B0-----:R-:W3:Y:S04]  /*39630*/  LDL.LU R12, [R1+0x1d0] ;  /* 0x0001d000010c7983 */ /* 0x001ee80000300800 */
[----:B------:R-:W3:Y:S04]  /*39640*/  LDL.LU R13, [R1+0x1d4] ;  /* 0x0001d400010d7983 */ /* 0x000ee80000300800 */
[----:B------:R-:W3:Y:S04]  /*39650*/  LDL.LU R14, [R1+0x1d8] ;  /* 0x0001d800010e7983 */ /* 0x000ee80000300800 */
[----:B------:R-:W3:Y:S04]  /*39660*/  LDL.LU R15, [R1+0x1dc] ;  /* 0x0001dc00010f7983 */ /* 0x000ee80000300800 */
[----:B------:R-:W3:Y:S01]  /*39670*/  LDL.LU R16, [R1+0x1c0] ;  /* 0x0001c00001107983 */ /* 0x000ee20000300800 */
[----:B------:R-:W-:-:S03]  /*39680*/  IMAD.MOV.U32 R29, RZ, RZ, R18 ;  /* 0x000000ffff1d7224 */ /* 0x000fc600078e0012 */
[----:B------:R-:W3:Y:S01]  /*39690*/  LDL.LU R17, [R1+0x1c4] ;  /* 0x0001c40001117983 */ /* 0x000ee20000300800 */
[----:B------:R-:W-:-:S03]  /*396a0*/  IMAD.MOV.U32 R28, RZ, RZ, R19 ;  /* 0x000000ffff1c7224 */ /* 0x000fc600078e0013 */
[----:B------:R-:W3:Y:S04]  /*396b0*/  LDL.LU R18, [R1+0x1c8] ;  /* 0x0001c80001127983 */ /* 0x000ee80000300800 */
[----:B------:R-:W3:Y:S04]  /*396c0*/  LDL.LU R19, [R1+0x1cc] ;  /* 0x0001cc0001137983 */ /* 0x000ee80000300800 */
[----:B------:R-:W3:Y:S04]  /*396d0*/  LDL.LU R32, [R1+0x1a0] ;  /* 0x0001a00001207983 */ /* 0x000ee80000300800 */
[----:B------:R-:W3:Y:S04]  /*396e0*/  LDL.LU R33, [R1+0x1a4] ;  /* 0x0001a40001217983 */ /* 0x000ee80000300800 */
[----:B------:R-:W3:Y:S04]  /*396f0*/  LDL.LU R34, [R1+0x1a8] ;  /* 0x0001a80001227983 */ /* 0x000ee80000300800 */
[----:B------:R-:W3:Y:S04]  /*39700*/  LDL.LU R35, [R1+0x1ac] ;  /* 0x0001ac0001237983 */ /* 0x000ee80000300800 */
[----:B----4-:R-:W-:Y:S04]  /*39710*/  STL.64 [R1+0x27e0], R42 ;  /* 0x0027e02a01007387 */ /* 0x010fe80000100a00 */
[----:B------:R0:W-:Y:S04]  /*39720*/  STL.64 [R1+0x27d8], R40 ;  /* 0x0027d82801007387 */ /* 0x0001e80000100a00 */
[----:B0-----:R-:W4:Y:S04]  /*39730*/  LDL.LU R40, [R1+0x9f0] ;  /* 0x0009f00001287983 */ /* 0x001f280000300800 */
[----:B------:R-:W4:Y:S04]  /*39740*/  LDL.LU R41, [R1+0x9f4] ;  /* 0x0009f40001297983 */ /* 0x000f280000300800 */
[----:B------:R-:W4:Y:S04]  /*39750*/  LDL.LU R42, [R1+0x9f8] ;  /* 0x0009f800012a7983 */ /* 0x000f280000300800 */
[----:B------:R-:W4:Y:S01]  /*39760*/  LDL.LU R43, [R1+0x9fc] ;  /* 0x0009fc00012b7983 */ /* 0x000f220000300800 */
[----:B--2---:R-:W-:-:S15]  /*39770*/  HMMA.16816.F32.BF16 R8, R4, R44, R8 ;  /* 0x0000002c0408723c */ /* 0x004fde0000041808 */
[----:B------:R-:W-:-:S04]  /*39780*/  NOP ;  /* 0x0000000000007918 */ /* 0x000fc80000000000 */
[----:B------:R-:W-:Y:S04]  /*39790*/  STL.64 [R1+0x760], R8 ;  /* 0x0007600801007387 */ /* 0x000fe80000100a00 */
[----:B------:R0:W-:Y:S04]  /*397a0*/  STL.64 [R1+0x768], R10 ;  /* 0x0007680a01007387 */ /* 0x0001e80000100a00 */
[----:B0-----:R-:W2:Y:S04]  /*397b0*/  LDL.LU.64 R10, [R1+0x2800] ;  /* 0x00280000010a7983 */ /* 0x001ea80000300a00 */
[----:B------:R-:W2:Y:S01]  /*397c0*/  LDL.LU.64 R8, [R1+0x27f8] ;  /* 0x0027f80001087983 */ /* 0x000ea20000300a00 */
[----:B------:R-:W-:-:S02]  /*397d0*/  IMAD.MOV.U32 R20, RZ, RZ, R59 ;  /* 0x000000ffff147224 */ /* 0x000fc400078e003b */
[----:B------:R-:W-:Y:S01]  /*397e0*/  IMAD.MOV.U32 R21, RZ, RZ, R58 ;  /* 0x000000ffff157224 */ /* 0x000fe200078e003a */
[C---:B---3--:R-:W-:Y:S08]  /*397f0*/  HMMA.16816.F32.BF16 R36, R4.reuse, R52, R36 ;  /* 0x000000340424723c */ /* 0x048ff00000041824 */
[----:B----4-:R-:W-:-:S15]  /*39800*/  HMMA.16816.F32.BF16 R40, R4, R48, R40 ;  /* 0x000000300428723c */ /* 0x010fde0000041828 */
[----:B------:R-:W-:-:S04]  /*39810*/  NOP ;  /* 0x0000000000007918 */ /* 0x000fc80000000000 */
[----:B------:R0:W-:Y:S04]  /*39820*/  STL.64 [R1+0x750], R40 ;  /* 0x0007502801007387 */ /* 0x0001e80000100a00 */
[----:B------:R1:W-:Y:S04]  /*39830*/  STL.64 [R1+0x758], R42 ;  /* 0x0007582a01007387 */ /* 0x0003e80000100a00 */
[----:B------:R3:W-:Y:S04]  /*39840*/  STL.64 [R1+0x450], R36 ;  /* 0x0004502401007387 */ /* 0x0007e80000100a00 */
[----:B------:R4:W-:Y:S01]  /*39850*/  STL.64 [R1+0x458], R38 ;  /* 0x0004582601007387 */ /* 0x0009e20000100a00 */
[C---:B--2---:R-:W-:Y:S08]  /*39860*/  HMMA.16816.F32.BF16 R20, R8.reuse, R20, R24 ;  /* 0x000000140814723c */ /* 0x044ff00000041818 */
[C---:B------:R-:W-:Y:S11]  /*39870*/  HMMA.16816.F32.BF16 R12, R8.reuse, R56, R12 ;  /* 0x00000038080c723c */ /* 0x040ff6000004180c */
[----:B------:R-:W-:Y:S04]  /*39880*/  STL.64 [R1+0x260], R20 ;  /* 0x0002601401007387 */ /* 0x000fe80000100a00 */
[----:B------:R-:W-:Y:S04]  /*39890*/  STL.64 [R1+0x268], R22 ;  /* 0x0002681601007387 */ /* 0x000fe80000100a00 */
        /* <DEDUP_REMOVED lines=8> */
[----:B------:R-:W4:Y:S04]  /*39920*/  LDL.LU R24, [R1+0x700] ;  /* 0x0007000001187983 */ /* 0x000f280000300800 */
[----:B------:R-:W4:Y:S04]  /*39930*/  LDL.LU R25, [R1+0x704] ;  /* 0x0007040001197983 */ /* 0x000f280000300800 */
[----:B------:R-:W4:Y:S04]  /*39940*/  LDL.LU R26, [R1+0x708] ;  /* 0x00070800011a7983 */ /* 0x000f280000300800 */
[----:B------:R-:W4:Y:S04]  /*39950*/  LDL.LU R27, [R1+0x70c] ;  /* 0x00070c00011b7983 */ /* 0x000f280000300800 */
[----:B------:R0:W-:Y:S04]  /*39960*/  STL.64 [R1+0x250], R12 ;  /* 0x0002500c01007387 */ /* 0x0001e80000100a00 */
[----:B------:R-:W-:Y:S01]  /*39970*/  STL.64 [R1+0x258], R14 ;  /* 0x0002580e01007387 */ /* 0x000fe20000100a00 */
[----:B------:R-:W-:Y:S03]  /*39980*/  HMMA.16816.F32.BF16 R28, R8, R28, R16 ;  /* 0x0000001c081c723c */ /* 0x000fe60000041810 */
[----:B0-----:R-:W3:Y:S04]  /*39990*/  LDL.LU.64 R12, [R1+0x27f0] ;  /* 0x0027f000010c7983 */ /* 0x001ee80000300a00 */
[----:B------:R0:W-:Y:S04]  /*399a0*/  STL.64 [R1+0x2770], R56 ;  /* 0x0027703801007387 */ /* 0x0001e80000100a00 */
[----:B0-----:R-:W4:Y:S04]  /*399b0*/  LDL.LU R56, [R1+0x1b0] ;  /* 0x0001b00001387983 */ /* 0x001f280000300800 */
[----:B------:R-:W4:Y:S04]  /*399c0*/  LDL.LU R57, [R1+0x1b4] ;  /* 0x0001b40001397983 */ /* 0x000f280000300800 */
[----:B------:R-:W4:Y:S04]  /*399d0*/  LDL.LU R58, [R1+0x1b8] ;  /* 0x0001b800013a7983 */ /* 0x000f280000300800 */
[----:B------:R-:W4:Y:S04]  /*399e0*/  LDL.LU R59, [R1+0x1bc] ;  /* 0x0001bc00013b7983 */ /* 0x000f280000300800 */
[----:B------:R-:W4:Y:S01]  /*399f0*/  LDL.LU.64 R16, [R1+0x27e8] ;  /* 0x0027e80001107983 */ /* 0x000f220000300a00 */
[----:B------:R-:W-:-:S02]  /*39a00*/  IMAD.MOV.U32 R4, RZ, RZ, R47 ;  /* 0x000000ffff047224 */ /* 0x000fc400078e002f */
[----:B------:R-:W-:Y:S01]  /*39a10*/  IMAD.MOV.U32 R5, RZ, RZ, R3 ;  /* 0x000000ffff057224 */ /* 0x000fe200078e0003 */
[----:B------:R0:W-:Y:S04]  /*39a20*/  STL.64 [R1+0x240], R28 ;  /* 0x0002401c01007387 */ /* 0x0001e80000100a00 */
[----:B------:R1:W-:Y:S04]  /*39a30*/  STL.64 [R1+0x248], R30 ;  /* 0x0002481e01007387 */ /* 0x0003e80000100a00 */
[----:B0-----:R-:W4:Y:S04]  /*39a40*/  LDL.LU R28, [R1+0x6f0] ;  /* 0x0006f000011c7983 */ /* 0x001f280000300800 */
[----:B------:R-:W4:Y:S04]  /*39a50*/  LDL.LU R29, [R1+0x6f4] ;  /* 0x0006f400011d7983 */ /* 0x000f280000300800 */
[----:B-1----:R-:W4:Y:S04]  /*39a60*/  LDL.LU R30, [R1+0x6f8] ;  /* 0x0006f800011e7983 */ /* 0x002f280000300800 */
[----:B------:R-:W4:Y:S01]  /*39a70*/  LDL.LU R31, [R1+0x6fc] ;  /* 0x0006fc00011f7983 */ /* 0x000f220000300800 */
[----:B------:R-:W-:-:S02]  /*39a80*/  IMAD.MOV.U32 R20, RZ, RZ, R2 ;  /* 0x000000ffff147224 */ /* 0x000fc400078e0002 */
[----:B------:R-:W-:Y:S01]  /*39a90*/  IMAD.MOV.U32 R21, RZ, RZ, R0 ;  /* 0x000000ffff157224 */ /* 0x000fe200078e0000 */
[C---:B--2---:R-:W-:Y:S08]  /*39aa0*/  HMMA.16816.F32.BF16 R4, R8.reuse, R4, R40 ;  /* 0x000000040804723c */ /* 0x044ff00000041828 */
[C---:B---3--:R-:W-:Y:S01]  /*39ab0*/  HMMA.16816.F32.BF16 R12, R8.reuse, R12, R32 ;  /* 0x0000000c080c723c */ /* 0x048fe20000041820 */
[----:B------:R-:W2:Y:S07]  /*39ac0*/  LDL.LU R32, [R1+0x6e0] ;  /* 0x0006e00001207983 */ /* 0x000eae0000300800 */
[----:B----4-:R-:W-:-:S15]  /*39ad0*/  HMMA.16816.F32.BF16 R56, R8, R16, R56 ;  /* 0x000000100838723c */ /* 0x010fde0000041838 */
[----:B------:R-:W-:-:S04]  /*39ae0*/  NOP ;  /* 0x0000000000007918 */ /* 0x000fc80000000000 */
[----:B------:R0:W-:Y:S04]  /*39af0*/  STL.64 [R1+0x230], R56 ;  /* 0x0002303801007387 */ /* 0x0001e80000100a00 */
[----:B------:R1:W-:Y:S04]  /*39b00*/  STL.64 [R1+0x238], R58 ;  /* 0x0002383a01007387 */ /* 0x0003e80000100a00 */
        /* <DEDUP_REMOVED lines=13> */
[----:B------:R-:W4:Y:S04]  /*39be0*/  LDL.LU.64 R42, [R1+0x27e0] ;  /* 0x0027e000012a7983 */ /* 0x000f280000300a00 */
[----:B------:R-:W2:Y:S04]  /*39bf0*/  LDL.LU.64 R40, [R1+0x27d8] ;  /* 0x0027d80001287983 */ /* 0x000ea80000300a00 */
[----:B------:R-:W-:Y:S04]  /*39c00*/  STL.64 [R1+0x210], R4 ;  /* 0x0002100401007387 */ /* 0x000fe80000100a00 */
[----:B------:R-:W-:Y:S04]  /*39c10*/  STL.64 [R1+0x218], R6 ;  /* 0x0002180601007387 */ /* 0x000fe80000100a00 */
[----:B------:R-:W0:Y:S01]  /*39c20*/  LDSM.16.MT88.4 R4, [R46+UR5+0x2080] ;  /* 0x002080052e04783b */ /* 0x000e220008004200 */
[C---:B------:R-:W-:Y:S03]  /*39c30*/  HMMA.16816.F32.BF16 R20, R8.reuse, R20, R36 ;  /* 0x000000140814723c */ /* 0x040fe60000041824 */
[----:B0-----:R-:W-:Y:S04]  /*39c40*/  STL.64 [R1+0x26e8], R6 ;  /* 0x0026e80601007387 */ /* 0x001fe80000100a00 */
[----:B------:R0:W-:Y:S04]  /*39c50*/  STL.64 [R1+0x26e0], R4 ;  /* 0x0026e00401007387 */ /* 0x0001e80000100a00 */
[----:B0-----:R-:W2:Y:S04]  /*39c60*/  LDL.LU R4, [R1+0x600] ;  /* 0x0006000001047983 */ /* 0x001ea80000300800 */
[----:B------:R-:W2:Y:S04]  /*39c70*/  LDL.LU R5, [R1+0x604] ;  /* 0x0006040001057983 */ /* 0x000ea80000300800 */
[----:B------:R-:W2:Y:S04]  /*39c80*/  LDL.LU R6, [R1+0x608] ;  /* 0x0006080001067983 */ /* 0x000ea80000300800 */
[----:B------:R-:W2:Y:S04]  /*39c90*/  LDL.LU R7, [R1+0x60c] ;  /* 0x00060c0001077983 */ /* 0x000ea80000300800 */
[----:B------:R-:W2:Y:S04]  /*39ca0*/  LDL.LU.64 R38, [R1+0x27d0] ;  /* 0x0027d00001267983 */ /* 0x000ea80000300a00 */
        /* <DEDUP_REMOVED lines=36> */
[----:B------:R0:W-:Y:S01]  /*39ef0*/  STL.64 [R1+0x2750], R28 ;  /* 0x0027501c01007387 */ /* 0x0001e20000100a00 */
[C---:B------:R-:W-:Y:S03]  /*39f00*/  HMMA.16816.F32.BF16 R4, R8.reuse, R36, R4 ;  /* 0x000000240804723c */ /* 0x040fe60000041804 */
        /* <DEDUP_REMOVED lines=9> */
[----:B------:R-:W3:Y:S04]  /*39fa0*/  LDL.LU.64 R12, [R1+0x2778] ;  /* 0x00277800010c7983 */ /* 0x000ee80000300a00 */
[----:B--2---:R-:W-:Y:S04]  /*39fb0*/  STL.64 [R1+0x2768], R34 ;  /* 0x0027682201007387 */ /* 0x004fe80000100a00 */
[----:B------:R0:W-:Y:S02]  /*39fc0*/  STL.64 [R1+0x2760], R32 ;  /* 0x0027602001007387 */ /* 0x0001e40000100a00 */
[C---:B0-----:R-:W-:Y:S02]  /*39fd0*/  HMMA.16816.F32.BF16 R32, R8.reuse, R40, R56 ;  /* 0x000000280820723c */ /* 0x041fe40000041838 */
[----:B------:R0:W-:Y:S04]  /*39fe0*/  STL.64 [R1+0x1b0], R4 ;  /* 0x0001b00401007387 */ /* 0x0001e80000100a00 */
[----:B------:R1:W-:Y:S04]  /*39ff0*/  STL.64 [R1+0x1b8], R6 ;  /* 0x0001b80601007387 */ /* 0x0003e80000100a00 */
[----:B0-----:R-:W3:Y:S09]  /*3a000*/  LDL.LU R4, [R1+0x400] ;  /* 0x0004000001047983 */ /* 0x001ef20000300800 */
[----:B------:R-:W-:Y:S04]  /*3a010*/  STL.64 [R1+0x1a0], R32 ;  /* 0x0001a02001007387 */ /* 0x000fe80000100a00 */
[----:B------:R-:W-:Y:S04]  /*3a020*/  STL.64 [R1+0x1a8], R34 ;  /* 0x0001a82201007387 */ /* 0x000fe80000100a00 */
[----:B------:R-:W3:Y:S04]  /*3a030*/  LDL.LU R5, [R1+0x404] ;  /* 0x0004040001057983 */ /* 0x000ee80000300800 */
[----:B-1----:R-:W3:Y:S04]  /*3a040*/  LDL.LU R6, [R1+0x408] ;  /* 0x0004080001067983 */ /* 0x002ee80000300800 */
[----:B------:R-:W3:Y:S04]  /*3a050*/  LDL.LU R7, [R1+0x40c] ;  /* 0x00040c0001077983 */ /* 0x000ee80000300800 */
[----:B------:R-:W3:Y:S01]  /*3a060*/  LDL.64 R56, [R1+0x60] ;  /* 0x0000600001387983 */ /* 0x000ee20000100a00 */
[C---:B------:R-:W-:Y:S08]  /*3a070*/  HMMA.16816.F32.BF16 R28, R8.reuse, R44, R28 ;  /* 0x0000002c081c723c */ /* 0x040ff0000004181c */
[C---:B------:R-:W-:Y:S08]  /*3a080*/  HMMA.16816.F32.BF16 R24, R8.reuse, R48, R24 ;  /* 0x000000300818723c */ /* 0x040ff00000041818 */
[----:B------:R-:W-:Y:S01]  /*3a090*/  HMMA.16816.F32.BF16 R20, R8, R52, R20 ;  /* 0x000000340814723c */ /* 0x000fe20000041814 */
[----:B----4-:R-:W-:Y:S04]  /*3a0a0*/  STL.64 [R1+0x2728], R42 ;  /* 0x0027282a01007387 */ /* 0x010fe80000100a00 */
[----:B------:R0:W-:Y:S04]  /*3a0b0*/  STL.64 [R1+0x2720], R40 ;  /* 0x0027202801007387 */ /* 0x0001e80000100a00 */
[----:B0-----:R-:W2:Y:S04]  /*3a0c0*/  LDL.64 R40, [R1+0x40] ;  /* 0x0000400001287983 */ /* 0x001ea80000100a00 */
[----:B------:R-:W-:Y:S04]  /*3a0d0*/  STL.64 [R1+0x2708], R50 ;  /* 0x0027083201007387 */ /* 0x000fe80000100a00 */
[----:B------:R-:W-:Y:S04]  /*3a0e0*/  STL.64 [R1+0x190], R28 ;  /* 0x0001901c01007387 */ /* 0x000fe80000100a00 */
[----:B------:R-:W-:Y:S04]  /*3a0f0*/  STL.64 [R1+0x198], R30 ;  /* 0x0001981e01007387 */ /* 0x000fe80000100a00 */
[----:B------:R0:W-:Y:S04]  /*3a100*/  STL.64 [R1+0x2700], R48 ;  /* 0x0027003001007387 */ /* 0x0001e80000100a00 */
[----:B------:R1:W-:Y:S04]  /*3a110*/  STL.64 [R1+0x630], R24 ;  /* 0x0006301801007387 */ /* 0x0003e80000100a00 */
[----:B------:R-:W-:Y:S04]  /*3a120*/  STL.64 [R1+0x638], R26 ;  /* 0x0006381a01007387 */ /* 0x000fe80000100a00 */
[----:B0-----:R-:W2:Y:S04]  /*3a130*/  LDL.LU R48, [R1+0x3e0] ;  /* 0x0003e00001307983 */ /* 0x001ea80000300800 */
[----:B------:R-:W2:Y:S04]  /*3a140*/  LDL.LU R49, [R1+0x3e4] ;  /* 0x0003e40001317983 */ /* 0x000ea80000300800 */
[----:B------:R-:W2:Y:S04]  /*3a150*/  LDL.LU R50, [R1+0x3e8] ;  /* 0x0003e80001327983 */ /* 0x000ea80000300800 */
[----:B------:R-:W2:Y:S04]  /*3a160*/  LDL.LU R51, [R1+0x3ec] ;  /* 0x0003ec0001337983 */ /* 0x000ea80000300800 */
[----:B------:R-:W4:Y:S04]  /*3a170*/  LDL.LU R8, [R1+0x3b0] ;  /* 0x0003b00001087983 */ /* 0x000f280000300800 */
[----:B------:R0:W-:Y:S04]  /*3a180*/  STL.64 [R1+0x180], R20 ;  /* 0x0001801401007387 */ /* 0x0001e80000100a00 */
[----:B------:R-:W-:Y:S04]  /*3a190*/  STL.64 [R1+0x188], R22 ;  /* 0x0001881601007387 */ /* 0x000fe80000100a00 */
        /* <DEDUP_REMOVED lines=11> */
[----:B-1----:R-:W4:Y:S04]  /*3a250*/  LDL.64 R24, [R1+0x20] ;  /* 0x0000200001187983 */ /* 0x002f280000100a00 */
[----:B0-----:R-:W4:Y:S04]  /*3a260*/  LDL.64 R20, [R1+0x10] ;  /* 0x0000100001147983 */ /* 0x001f280000100a00 */
[----:B------:R-:W-:Y:S04]  /*3a270*/  STL.64 [R1+0x26f8], R54 ;  /* 0x0026f83601007387 */ /* 0x000fe80000100a00 */
[----:B------:R0:W-:Y:S04]  /*3a280*/  STL.64 [R1+0x26f0], R52 ;  /* 0x0026f03401007387 */ /* 0x0001e80000100a00 */
[----:B0-----:R-:W4:Y:S04]  /*3a290*/  LDL.LU R52, [R1+0x3f0] ;  /* 0x0003f00001347983 */ /* 0x001f280000300800 */
[----:B------:R-:W4:Y:S04]  /*3a2a0*/  LDL.LU R53, [R1+0x3f4] ;  /* 0x0003f40001357983 */ /* 0x000f280000300800 */
[----:B------:R-:W4:Y:S04]  /*3a2b0*/  LDL.LU R54, [R1+0x3f8] ;  /* 0x0003f80001367983 */ /* 0x000f280000300800 */
[----:B------:R-:W4:Y:S01]  /*3a2c0*/  LDL.LU R55, [R1+0x3fc] ;  /* 0x0003fc0001377983 */ /* 0x000f220000300800 */
[----:B---3--:R-:W-:-:S15]  /*3a2d0*/  HMMA.16816.F32.BF16 R4, R12, R56, R4 ;  /* 0x000000380c04723c */ /* 0x008fde0000041804 */
[----:B------:R-:W-:-:S04]  /*3a2e0*/  NOP ;  /* 0x0000000000007918 */ /* 0x000fc80000000000 */
[----:B------:R0:W-:Y:S04]  /*3a2f0*/  STL.64 [R1+0x440], R4 ;  /* 0x0004400401007387 */ /* 0x0001e80000100a00 */
[----:B------:R1:W-:Y:S01]  /*3a300*/  STL.64 [R1+0x448], R6 ;  /* 0x0004480601007387 */ /* 0x0003e20000100a00 */
[----:B0-----:R-:W-:Y:S02]  /*3a310*/  IMAD.MOV.U32 R5, RZ, RZ, R56 ;  /* 0x000000ffff057224 */ /* 0x001fe400078e0038 */
[----:B------:R-:W-:Y:S02]  /*3a320*/  IMAD.MOV.U32 R4, RZ, RZ, R57 ;  /* 0x000000ffff047224 */ /* 0x000fe400078e0039 */
[----:B------:R-:W3:Y:S01]  /*3a330*/  LDL.LU.64 R56, [R1+0x2770] ;  /* 0x0027700001387983 */ /* 0x000ee20000300a00 */
[C---:B--2---:R-:W-:Y:S08]  /*3a340*/  HMMA.16816.F32.BF16 R48, R12.reuse, R40, R48 ;  /* 0x000000280c30723c */ /* 0x044ff00000041830 */
[C---:B----4-:R-:W-:Y:S08]  /*3a350*/  HMMA.16816.F32.BF16 R32, R12.reuse, R16, R32 ;  /* 0x000000100c20723c */ /* 0x050ff00000041820 */
[C---:B------:R-:W-:Y:S08]  /*3a360*/  HMMA.16816.F32.BF16 R28, R12.reuse, R24, R28 ;  /* 0x000000180c1c723c */ /* 0x040ff0000004181c */
[----:B------:R-:W-:Y:S01]  /*3a370*/  HMMA.16816.F32.BF16 R8, R12, R20, R8 ;  /* 0x000000140c08723c */ /* 0x000fe20000041808 */
[----:B------:R-:W-:-:S02]  /*3a380*/  IMAD.MOV.U32 R60, RZ, RZ, R40 ;  /* 0x000000ffff3c7224 */ /* 0x000fc400078e0028 */
[----:B------:R-:W-:Y:S02]  /*3a390*/  IMAD.MOV.U32 R19, RZ, RZ, R41 ;  /* 0x000000ffff137224 */ /* 0x000fe400078e0029 */
[----:B------:R-:W-:Y:S02]  /*3a3a0*/  IMAD.MOV.U32 R18, RZ, RZ, R24 ;  /* 0x000000ffff127224 */ /* 0x000fe400078e0018 */
[----:B------:R-:W-:Y:S01]  /*3a3b0*/  IMAD.MOV.U32 R3, RZ, RZ, R25 ;  /* 0x000000ffff037224 */ /* 0x000fe200078e0019 */
[----:B-1----:R-:W-:Y:S01]  /*3a3c0*/  MOV R7, R20 ;  /* 0x0000001400077202 */ /* 0x002fe20000000f00 */
[----:B------:R-:W-:Y:S01]  /*3a3d0*/  IMAD.MOV.U32 R6, RZ, RZ, R21 ;  /* 0x000000ffff067224 */ /* 0x000fe200078e0015 */
[----:B---3--:R-:W-:Y:S01]  /*3a3e0*/  HMMA.16816.F32.BF16 R52, R12, R56, R52 ;  /* 0x000000380c34723c */ /* 0x008fe20000041834 */
[----:B------:R0:W-:-:S15]  /*3a3f0*/  STL.64 [R1+0x26d8], R56 ;  /* 0x0026d83801007387 */ /* 0x0001de0000100a00 */
[----:B------:R-:W-:-:S03]  /*3a400*/  NOP ;  /* 0x0000000000007918 */ /* 0x000fc60000000000 */
[----:B------:R1:W-:Y:S04]  /*3a410*/  STL.64 [R1+0x430], R52 ;  /* 0x0004303401007387 */ /* 0x0003e80000100a00 */
[----:B------:R-:W-:Y:S04]  /*3a420*/  STL.64 [R1+0x438], R54 ;  /* 0x0004383601007387 */ /* 0x000fe80000100a00 */
[----:B------:R-:W-:Y:S04]  /*3a430*/  STL.64 [R1+0x420], R48 ;  /* 0x0004203001007387 */ /* 0x000fe80000100a00 */
[----:B------:R2:W-:Y:S04]  /*3a440*/  STL.64 [R1+0x428], R50 ;  /* 0x0004283201007387 */ /* 0x0005e80000100a00 */
[----:B0-----:R-:W3:Y:S04]  /*3a450*/  LDL.LU R56, [R1+0x9d0] ;  /* 0x0009d00001387983 */ /* 0x001ee80000300800 */
[----:B------:R-:W3:Y:S04]  /*3a460*/  LDL.LU R57, [R1+0x9d4] ;  /* 0x0009d40001397983 */ /* 0x000ee80000300800 */
[----:B------:R-:W3:Y:S04]  /*3a470*/  LDL.LU R58, [R1+0x9d8] ;  /* 0x0009d800013a7983 */ /* 0x000ee80000300800 */
[----:B------:R-:W3:Y:S04]  /*3a480*/  LDL.LU R59, [R1+0x9dc] ;  /* 0x0009dc00013b7983 */ /* 0x000ee80000300800 */
[----:B-1----:R-:W4:Y:S04]  /*3a490*/  LDL.LU R52, [R1+0x9c0] ;  /* 0x0009c00001347983 */ /* 0x002f280000300800 */
[----:B------:R-:W4:Y:S01]  /*3a4a0*/  LDL.LU R53, [R1+0x9c4] ;  /* 0x0009c40001357983 */ /* 0x000f220000300800 */
[----:B--2---:R-:W-:-:S03]  /*3a4b0*/  IMAD.MOV.U32 R50, RZ, RZ, R61 ;  /* 0x000000ffff327224 */ /* 0x004fc600078e003d */
[----:B------:R-:W4:Y:S01]  /*3a4c0*/  LDL.LU R54, [R1+0x9c8] ;  /* 0x0009c80001367983 */ /* 0x000f220000300800 */
[----:B------:R-:W0:Y:S03]  /*3a4d0*/  S2R R61, SR_TID.X ;  /* 0x00000000003d7919 */ /* 0x000e260000002100 */
        /* <DEDUP_REMOVED lines=10> */
[----:B-1----:R-:W2:Y:S04]  /*3a580*/  LDL.LU.64 R34, [R1+0x2768] ;  /* 0x0027680001227983 */ /* 0x002ea80000300a00 */
[----:B------:R-:W2:Y:S01]  /*3a590*/  LDL.LU.64 R32, [R1+0x2760] ;  /* 0x0027600001207983 */ /* 0x000ea20000300a00 */
[C---:B0-----:R-:W-:Y:S01]  /*3a5a0*/  LOP3.LUT R46, R61.reuse, 0x7, RZ, 0xc0, !PT ;  /* 0x000000073d2e7812 */ /* 0x041fe200078ec0ff */
[----:B------:R-:W-:-:S04]  /*3a5b0*/  IMAD.SHL.U32 R0, R61, 0x2, RZ ;  /* 0x000000023d007824 */ /* 0x000fc800078e00ff */
[----:B------:R-:W-:Y:S02]  /*3a5c0*/  IMAD R46, R46, 0x110, RZ ;  /* 0x000001102e2e7824 */ /* 0x000fe400078e02ff */
[----:B------:R-:W-:Y:S01]  /*3a5d0*/  IMAD.SHL.U32 R61, R61, 0x80, RZ ;  /* 0x000000803d3d7824 */ /* 0x000fe200078e00ff */
[----:B------:R-:W-:Y:S02]  /*3a5e0*/  STL.64 [R1+0x26c8], R16 ;  /* 0x0026c81001007387 */ /* 0x000fe40000100a00 */
[----:B------:R-:W-:Y:S02]  /*3a5f0*/  LOP3.LUT R46, R46, 0x10, R0, 0x78, !PT ;  /* 0x000000102e2e7812 */ /* 0x000fe400078e7800 */
[----:B------:R-:W-:Y:S04]  /*3a600*/  STL.64 [R1+0x400], R28 ;  /* 0x0004001c01007387 */ /* 0x000fe80000100a00 */
[----:B------:R0:W-:Y:S01]  /*3a610*/  STL.64 [R1+0x408], R30 ;  /* 0x0004081e01007387 */ /* 0x0001e20000100a00 */
[----:B------:R-:W-:-:S04]  /*3a620*/  LOP3.LUT R46, R46, 0x800, R61, 0xf8, !PT ;  /* 0x000008002e2e7812 */ /* 0x000fc800078ef83d */
[----:B------:R-:W-:Y:S01]  /*3a630*/  LOP3.LUT R46, R46, 0x60, RZ, 0x3c, !PT ;  /* 0x000000602e2e7812 */ /* 0x000fe200078e3cff */
[----:B0-----:R-:W2:Y:S04]  /*3a640*/  LDL.LU.64 R30, [R1+0x2758] ;  /* 0x00275800011e7983 */ /* 0x001ea80000300a00 */
[----:B------:R-:W2:Y:S04]  /*3a650*/  LDL.LU.64 R28, [R1+0x2750] ;  /* 0x00275000011c7983 */ /* 0x000ea80000300a00 */
[----:B------:R-:W2:Y:S04]  /*3a660*/  LDL.LU.64 R26, [R1+0x2748] ;  /* 0x00274800011a7983 */ /* 0x000ea80000300a00 */
[----:B------:R-:W4:Y:S04]  /*3a670*/  LDL.LU.64 R24, [R1+0x2740] ;  /* 0x0027400001187983 */ /* 0x000f280000300a00 */
[----:B------:R-:W2:Y:S04]  /*3a680*/  LDL.LU.64 R22, [R1+0x2738] ;  /* 0x0027380001167983 */ /* 0x000ea80000300a00 */
[----:B------:R-:W3:Y:S04]  /*3a690*/  LDL.LU.64 R20, [R1+0x2730] ;  /* 0x0027300001147983 */ /* 0x000ee80000300a00 */
[----:B------:R-:W-:Y:S04]  /*3a6a0*/  STL.64 [R1+0x3f0], R8 ;  /* 0x0003f00801007387 */ /* 0x000fe80000100a00 */
[----:B------:R-:W-:Y:S01]  /*3a6b0*/  STL [R1+0x3f8], R10 ;  /* 0x0003f80a01007387 */ /* 0x000fe20000100800 */
[----:B------:R-:W-:-:S03]  /*3a6c0*/  IMAD.MOV.U32 R61, RZ, RZ, R11 ;  /* 0x000000ffff3d7224 */ /* 0x000fc600078e000b */
[----:B------:R-:W0:Y:S04]  /*3a6d0*/  LDSM.16.MT88.4 R8, [R46+UR5+0x2000] ;  /* 0x002000052e08783b */ /* 0x000e280008004200 */
[----:B------:R-:W-:Y:S04]  /*3a6e0*/  STL [R1+0x2718], R46 ;  /* 0x0027182e01007387 */ /* 0x000fe80000100800 */
[----:B------:R1:W-:Y:S04]  /*3a6f0*/  STL.64 [R1+0x2710], R44 ;  /* 0x0027102c01007387 */ /* 0x0003e80000100a00 */
[----:B-1----:R-:W2:Y:S04]  /*3a700*/  LDL.64 R44, [R1] ;  /* 0x00000000012c7983 */ /* 0x002ea80000100a00 */
[----:B0-----:R-:W-:Y:S04]  /*3a710*/  STL.64 [R1+0x2670], R10 ;  /* 0x0026700a01007387 */ /* 0x001fe80000100a00 */
[----:B------:R0:W-:Y:S04]  /*3a720*/  STL.64 [R1+0x2668], R8 ;  /* 0x0026680801007387 */ /* 0x0001e80000100a00 */
[----:B0-----:R-:W2:Y:S04]  /*3a730*/  LDL.LU R8, [R1+0x9e0] ;  /* 0x0009e00001087983 */ /* 0x001ea80000300800 */
[----:B------:R-:W2:Y:S04]  /*3a740*/  LDL.LU R9, [R1+0x9e4] ;  /* 0x0009e40001097983 */ /* 0x000ea80000300800 */
[----:B------:R-:W2:Y:S04]  /*3a750*/  LDL.LU R10, [R1+0x9e8] ;  /* 0x0009e800010a7983 */ /* 0x000ea80000300800 */
[----:B------:R-:W2:Y:S02]  /*3a760*/  LDL.LU R11, [R1+0x9ec] ;  /* 0x0009ec00010b7983 */ /* 0x000ea40000300800 */
[----:B--2---:R-:W-:-:S15]  /*3a770*/  HMMA.16816.F32.BF16 R8, R12, R44, R8 ;  /* 0x0000002c0c08723c */ /* 0x004fde0000041808 */
[----:B------:R-:W-:-:S04]  /*3a780*/  NOP ;  /* 0x0000000000007918 */ /* 0x000fc80000000000 */
[----:B------:R-:W-:Y:S04]  /*3a790*/  STL.64 [R1+0x3e0], R8 ;  /* 0x0003e00801007387 */ /* 0x000fe80000100a00 */
[----:B------:R3:W-:Y:S02]  /*3a7a0*/  STL.64 [R1+0x3e8], R10 ;  /* 0x0003e80a01007387 */ /* 0x0007e40000100a00 */
[----:B---3--:R-:W-:Y:S02]  /*3a7b0*/  HMMA.16816.F32.BF16 R8, R12, R20, R56 ;  /* 0x000000140c08723c */ /* 0x008fe40000041838 */
[----:B------:R-:W-:Y:S04]  /*3a7c0*/  STL.64 [R1+0x26c0], R22 ;  /* 0x0026c01601007387 */ /* 0x000fe80000100a00 */
[----:B------:R0:W-:-:S13]  /*3a7d0*/  STL.64 [R1+0x26b8], R20 ;  /* 0x0026b81401007387 */ /* 0x0001da0000100a00 */
[----:B------:R-:W-:Y:S04]  /*3a7e0*/  STL.64 [R1+0x740], R8 ;  /* 0x0007400801007387 */ /* 0x000fe80000100a00 */
[----:B------:R4:W-:Y:S01]  /*3a7f0*/  STL.64 [R1+0x748], R10 ;  /* 0x0007480a01007387 */ /* 0x0009e20000100a00 */
[C---:B0-----:R-:W-:Y:S08]  /*3a800*/  HMMA.16816.F32.BF16 R20, R12.reuse, R28, R48 ;  /* 0x0000001c0c14723c */ /* 0x041ff00000041830 */
[----:B----4-:R-:W-:Y:S01]  /*3a810*/  HMMA.16816.F32.BF16 R8, R12, R24, R52 ;  /* 0x000000180c08723c */ /* 0x010fe20000041834 */
[----:B------:R-:W-:Y:S04]  /*3a820*/  STL.64 [R1+0x26b0], R26 ;  /* 0x0026b01a01007387 */ /* 0x000fe80000100a00 */
[----:B------:R-:W-:-:S14]  /*3a830*/  STL.64 [R1+0x26a8], R24 ;  /* 0x0026a81801007387 */ /* 0x000fdc0000100a00 */
[----:B------:R0:W-:Y:S04]  /*3a840*/  STL.64 [R1+0x730], R8 ;  /* 0x0007300801007387 */ /* 0x0001e80000100a00 */
[----:B------:R-:W-:Y:S04]  /*3a850*/  STL.64 [R1+0x738], R10 ;  /* 0x0007380a01007387 */ /* 0x000fe80000100a00 */
[----:B------:R-:W-:Y:S04]  /*3a860*/  STL.64 [R1+0x720], R20 ;  /* 0x0007201401007387 */ /* 0x000fe80000100a00 */
[----:B------:R-:W-:Y:S01]  /*3a870*/  STL.64 [R1+0x728], R22 ;  /* 0x0007281601007387 */ /* 0x000fe20000100a00 */
[----:B0-----:R-:W-:-:S02]  /*3a880*/  IMAD.MOV.U32 R8, RZ, RZ, R7 ;  /* 0x000000ffff087224 */ /* 0x001fc400078e0007 */
[----:B------:R-:W-:-:S05]  /*3a890*/  IMAD.MOV.U32 R9, RZ, RZ, R6 ;  /* 0x000000ffff097224 */ /* 0x000fca00078e0006 */
[----:B------:R0:W-:Y:S02]  /*3a8a0*/  STL.64 [R1+0x26d0], R8 ;  /* 0x0026d00801007387 */ /* 0x0001e40000100a00 */
[----:B0-----:R-:W-:Y:S02]  /*3a8b0*/  HMMA.16816.F32.BF16 R8, R12, R32, R40 ;  /* 0x000000200c08723c */ /* 0x001fe40000041828 */
[----:B------:R-:W-:Y:S04]  /*3a8c0*/  STL.64 [R1+0x26a0], R30 ;  /* 0x0026a01e01007387 */ /* 0x000fe80000100a00 */
[----:B------:R-:W-:Y:S01]  /*3a8d0*/  STL.64 [R1+0x2698], R28 ;  /* 0x0026981c01007387 */ /* 0x000fe20000100a00 */
[----:B------:R-:W-:Y:S02]  /*3a8e0*/  IMAD.MOV.U32 R25, RZ, RZ, R4 ;  /* 0x000000ffff197224 */ /* 0x000fe400078e0004 */
[----:B------:R-:W-:-:S10]  /*3a8f0*/  IMAD.MOV.U32 R24, RZ, RZ, R5 ;  /* 0x000000ffff187224 */ /* 0x000fd400078e0005 */
[----:B------:R0:W-:Y:S04]  /*3a900*/  STL.64 [R1+0x710], R8 ;  /* 0x0007100801007387 */ /* 0x0001e80000100a00 */
[----:B------:R1:W-:Y:S04]  /*3a910*/  STL.64 [R1+0x718], R10 ;  /* 0x0007180a01007387 */ /* 0x0003e80000100a00 */
        /* <DEDUP_REMOVED lines=11> */
[----:B------:R-:W4:Y:S01]  /*3a9d0*/  LDL.LU R43, [R1+0x99c] ;  /* 0x00099c00012b7983 */ /* 0x000f220000300800 */
[----:B------:R-:W-:-:S02]  /*3a9e0*/  IMAD.MOV.U32 R2, RZ, RZ, R44 ;  /* 0x000000ffff027224 */ /* 0x000fc400078e002c */
[----:B------:R-:W-:Y:S01]  /*3a9f0*/  IMAD.MOV.U32 R0, RZ, RZ, R45 ;  /* 0x000000ffff007224 */ /* 0x000fe200078e002d */
        /* <DEDUP_REMOVED lines=16> */
[----:B0-----:R-:W2:Y:S04]  /*3ab00*/  LDL.LU R8, [R1+0x340] ;  /* 0x0003400001087983 */ /* 0x001ea80000300800 */
[----:B------:R-:W2:Y:S04]  /*3ab10*/  LDL.LU R9, [R1+0x344] ;  /* 0x0003440001097983 */ /* 0x000ea80000300800 */
[----:B-1----:R-:W2:Y:S04]  /*3ab20*/  LDL.LU R10, [R1+0x348] ;  /* 0x00034800010a7983 */ /* 0x002ea80000300800 */
        /* <DEDUP_REMOVED lines=11> */
[----:B----4-:R-:W-:-:S15]  /*3abe0*/  HMMA.16816.F32.BF16 R40, R12, R36, R40 ;  /* 0x000000240c28723c */ /* 0x010fde0000041828 */
[----:B------:R-:W-:-:S04]  /*3abf0*/  NOP ;  /* 0x0000000000007918 */ /* 0x000fc80000000000 */
[----:B------:R-:W-:Y:S04]  /*3ac00*/  STL.64 [R1+0x700], R40 ;  /* 0x0007002801007387 */ /* 0x000fe80000100a00 */
[----:B------:R0:W-:Y:S04]  /*3ac10*/  STL.64 [R1+0x708], R42 ;  /* 0x0007082a01007387 */ /* 0x0001e80000100a00 */
[----:B0-----:R-:W4:Y:S04]  /*3ac20*/  LDL.LU.64 R42, [R1+0x2728] ;  /* 0x00272800012a7983 */ /* 0x001f280000300a00 */
[----:B------:R-:W2:Y:S04]  /*3ac30*/  LDL.LU.64 R40, [R1+0x2720] ;  /* 0x0027200001287983 */ /* 0x000ea80000300a00 */
[----:B------:R-:W-:Y:S04]  /*3ac40*/  STL.64 [R1+0x2680], R38 ;  /* 0x0026802601007387 */ /* 0x000fe80000100a00 */
[----:B------:R-:W-:Y:S01]  /*3ac50*/  STL.64 [R1+0x2678], R36 ;  /* 0x0026782401007387 */ /* 0x000fe20000100a00 */
[----:B--2---:R-:W-:-:S15]  /*3ac60*/  HMMA.16816.F32.BF16 R44, R12, R40, R44 ;  /* 0x000000280c2c723c */ /* 0x004fde000004182c */
[----:B------:R-:W-:-:S04]  /*3ac70*/  NOP ;  /* 0x0000000000007918 */ /* 0x000fc80000000000 */
[----:B------:R-:W-:Y:S04]  /*3ac80*/  STL.64 [R1+0x6f0], R44 ;  /* 0x0006f02c01007387 */ /* 0x000fe80000100a00 */
[----:B------:R0:W-:Y:S04]  /*3ac90*/  STL.64 [R1+0x6f8], R46 ;  /* 0x0006f82e01007387 */ /* 0x0001e80000100a00 */
[----:B0-----:R-:W2:Y:S04]  /*3aca0*/  LDL.LU R46, [R1+0x2718] ;  /* 0x00271800012e7983 */ /* 0x001ea80000300800 */
[----:B------:R-:W2:Y:S02]  /*3acb0*/  LDL.LU.64 R44, [R1+0x2710] ;  /* 0x00271000012c7983 */ /* 0x000ea40000300a00 */
[----:B--2---:R-:W-:-:S15]  /*3acc0*/  HMMA.16816.F32.BF16 R48, R12, R44, R48 ;  /* 0x0000002c0c30723c */ /* 0x004fde0000041830 */
[----:B------:R-:W-:-:S04]  /*3acd0*/  NOP ;  /* 0x0000000000007918 */ /* 0x000fc80000000000 */
[----:B------:R-:W-:Y:S04]  /*3ace0*/  STL.64 [R1+0x6e0], R48 ;  /* 0x0006e03001007387 */ /* 0x000fe80000100a00 */
[----:B------:R0:W-:Y:S04]  /*3acf0*/  STL.64 [R1+0x6e8], R50 ;  /* 0x0006e83201007387 */ /* 0x0001e80000100a00 */
[----:B0-----:R-:W2:Y:S04]  /*3ad00*/  LDL.LU.64 R50, [R1+0x2708] ;  /* 0x0027080001327983 */ /* 0x001ea80000300a00 */
[----:B------:R-:W3:Y:S02]  /*3ad10*/  LDL.LU.64 R48, [R1+0x2700] ;  /* 0x0027000001307983 */ /* 0x000ee40000300a00 */
[----:B---3--:R-:W-:-:S15]  /*3ad20*/  HMMA.16816.F32.BF16 R52, R12, R48, R52 ;  /* 0x000000300c34723c */ /* 0x008fde0000041834 */
[----:B------:R-:W-:-:S04]  /*3ad30*/  NOP ;  /* 0x0000000000007918 */ /* 0x000fc80000000000 */
[----:B------:R-:W-:Y:S04]  /*3ad40*/  STL.64 [R1+0x6d0], R52 ;  /* 0x0006d03401007387 */ /* 0x000fe80000100a00 */
[----:B------:R0:W-:Y:S04]  /*3ad50*/  STL.64 [R1+0x6d8], R54 ;  /* 0x0006d83601007387 */ /* 0x0001e80000100a00 */
[----:B0-----:R-:W3:Y:S04]  /*3ad60*/  LDL.LU.64 R54, [R1+0x26f8] ;  /* 0x0026f80001367983 */ /* 0x001ee80000300a00 */
[----:B------:R-:W2:Y:S02]  /*3ad70*/  LDL.LU.64 R52, [R1+0x26f0] ;  /* 0x0026f00001347983 */ /* 0x000ea40000300a00 */
[----:B--2---:R-:W-:Y:S02]  /*3ad80*/  HMMA.16816.F32.BF16 R12, R12, R52, R4 ;  /* 0x000000340c0c723c */ /* 0x004fe40000041804 */
[----:B------:R-:W2:Y:S04]  /*3ad90*/  LDL.LU.64 R6, [R1+0x26e8] ;  /* 0x0026e80001067983 */ /* 0x000ea80000300a00 */
[----:B------:R-:W2:-:S13]  /*3ada0*/  LDL.LU.64 R4, [R1+0x26e0] ;  /* 0x0026e00001047983 */ /* 0x000e9a0000300a00 */
[----:B------:R0:W-:Y:S04]  /*3adb0*/  STL.64 [R1+0x3d0], R12 ;  /* 0x0003d00c01007387 */ /* 0x0001e80000100a00 */
[----:B------:R1:W-:Y:S04]  /*3adc0*/  STL.64 [R1+0x3d8], R14 ;  /* 0x0003d80e01007387 */ /* 0x0003e80000100a00 */
[----:B0-----:R-:W3:Y:S04]  /*3add0*/  LDL.LU R12, [R1+0x320] ;  /* 0x00032000010c7983 */ /* 0x001ee80000300800 */
[----:B------:R-:W3:Y:S04]  /*3ade0*/  LDL.LU R13, [R1+0x324] ;  /* 0x00032400010d7983 */ /* 0x000ee80000300800 */
[----:B-1----:R-:W3:Y:S04]  /*3adf0*/  LDL.LU R14, [R1+0x328] ;  /* 0x00032800010e7983 */ /* 0x002ee80000300800 */
[----:B------:R-:W3:Y:S01]  /*3ae00*/  LDL.LU R15, [R1+0x32c] ;  /* 0x00032c00010f7983 */ /* 0x000ee20000300800 */
[----:B--2---:R-:W-:Y:S03]  /*3ae10*/  HMMA.16816.F32.BF16 R24, R4, R24, R56 ;  /* 0x000000180418723c */ /* 0x004fe60000041838 */
[----:B------:R-:W2:Y:S01]  /*3ae20*/  LDL.LU.64 R56, [R1+0x26d8] ;  /* 0x0026d80001387983 */ /* 0x000ea20000300a00 */
[----:B------:R-:W-:-:S02]  /*3ae30*/  IMAD.MOV.U32 R16, RZ, RZ, R60 ;  /* 0x000000ffff107224 */ /* 0x000fc400078e003c */
[----:B------:R-:W-:Y:S02]  /*3ae40*/  IMAD.MOV.U32 R17, RZ, RZ, R19 ;  /* 0x000000ffff117224 */ /* 0x000fe400078e0013 */
[----:B------:R-:W-:-:S05]  /*3ae50*/  IMAD.MOV.U32 R36, RZ, RZ, R18 ;  /* 0x000000ffff247224 */ /* 0x000fca00078e0012 */
[C---:B------:R-:W-:Y:S06]  /*3ae60*/  HMMA.16816.F32.BF16 R16, R4.reuse, R16, R8 ;  /* 0x000000100410723c */ /* 0x040fec0000041808 */
[----:B------:R0:W-:Y:S04]  /*3ae70*/  STL.64 [R1+0x620], R24 ;  /* 0x0006201801007387 */ /* 0x0001e80000100a00 */
[----:B------:R1:W-:Y:S04]  /*3ae80*/  STL.64 [R1+0x628], R26 ;  /* 0x0006281a01007387 */ /* 0x0003e80000100a00 */
[----:B0-----:R-:W3:Y:S01]  /*3ae90*/  LDL.LU R24, [R1+0x5b0] ;  /* 0x0005b00001187983 */ /* 0x001ee20000300800 */
[----:B--2---:R-:W-:-:S15]  /*3aea0*/  HMMA.16816.F32.BF16 R20, R4, R56, R20 ;  /* 0x000000380414723c */ /* 0x004fde0000041814 */
[----:B------:R-:W-:-:S04]  /*3aeb0*/  NOP ;  /* 0x0000000000007918 */ /* 0x000fc80000000000 */
[----:B------:R0:W-:Y:S04]  /*3aec0*/  STL.64 [R1+0x610], R20 ;  /* 0x0006101401007387 */ /* 0x0001e80000100a00 */
[----:B------:R2:W-:Y:S04]  /*3aed0*/  STL.64 [R1+0x618], R22 ;  /* 0x0006181601007387 */ /* 0x0005e80000100a00 */
[----:B------:R-:W4:Y:S04]  /*3aee0*/  LDL.LU R25, [R1+0x5b4] ;  /* 0x0005b40001197983 */ /* 0x000f280000300800 */
[----:B-1----:R-:W4:Y:S04]  /*3aef0*/  LDL.LU R26, [R1+0x5b8] ;  /* 0x0005b800011a7983 */ /* 0x002f280000300800 */
[----:B------:R-:W4:Y:S04]  /*3af00*/  LDL.LU R27, [R1+0x5bc] ;  /* 0x0005bc00011b7983 */ /* 0x000f280000300800 */
[----:B0-----:R-:W4:Y:S04]  /*3af10*/  LDL.LU R20, [R1+0x5c0] ;  /* 0x0005c00001147983 */ /* 0x001f280000300800 */
[----:B------:R-:W4:Y:S04]  /*3af20*/  LDL.LU R21, [R1+0x5c4] ;  /* 0x0005c40001157983 */ /* 0x000f280000300800 */
[----:B--2---:R-:W4:Y:S04]  /*3af30*/  LDL.LU R22, [R1+0x5c8] ;  /* 0x0005c80001167983 */ /* 0x004f280000300800 */
[----:B------:R-:W4:Y:S04]  /*3af40*/  LDL.LU R23, [R1+0x5cc] ;  /* 0x0005cc0001177983 */ /* 0x000f280000300800 */
[----:B------:R-:W2:Y:S04]  /*3af50*/  LDL.LU.64 R8, [R1+0x26d0] ;  /* 0x0026d00001087983 */ /* 0x000ea80000300a00 */
[----:B------:R0:W-:Y:S04]  /*3af60*/  STL.64 [R1+0x600], R16 ;  /* 0x0006001001007387 */ /* 0x0001e80000100a00 */
[----:B------:R-:W-:Y:S04]  /*3af70*/  STL.64 [R1+0x608], R18 ;  /* 0x0006081201007387 */ /* 0x000fe80000100a00 */
[----:B0-----:R-:W4:Y:S01]  /*3af80*/  LDL.LU.64 R16, [R1+0x26c8] ;  /* 0x0026c80001107983 */ /* 0x001f220000300a00 */
[----:B------:R-:W-:-:S07]  /*3af90*/  IMAD.MOV.U32 R37, RZ, RZ, R3 ;  /* 0x000000ffff257224 */ /* 0x000fce00078e0003 */
[C---:B---3--:R-:W-:Y:S01]  /*3afa0*/  HMMA.16816.F32.BF16 R36, R4.reuse, R36, R12 ;  /* 0x000000240424723c */ /* 0x048fe2000004180c */
[----:B------:R-:W0:Y:S07]  /*3afb0*/  LDSM.16.MT88.4 R12, [R46+UR5+0x2080] ;  /* 0x002080052e0c783b */ /* 0x000e2e0008004200 */
[C---:B--2---:R-:W-:Y:S08]  /*3afc0*/  HMMA.16816.F32.BF16 R8, R4.reuse, R8, R32 ;  /* 0x000000080408723c */ /* 0x044ff00000041820 */
[----:B----4-:R-:W-:-:S15]  /*3afd0*/  HMMA.16816.F32.BF16 R28, R4, R16, R28 ;  /* 0x00000010041c723c */ /* 0x010fde000004181c */
[----:B------:R-:W-:-:S04]  /*3afe0*/  NOP ;  /* 0x0000000000007918 */ /* 0x000fc80000000000 */
[----:B------:R1:W-:Y:S04]  /*3aff0*/  STL.64 [R1+0x5f0], R28 ;  /* 0x0005f01c01007387 */ /* 0x0003e80000100a00 */
[----:B------:R2:W-:Y:S04]  /*3b000*/  STL.64 [R1+0x5f8], R30 ;  /* 0x0005f81e01007387 */ /* 0x0005e80000100a00 */
[----:B-1----:R-:W3:Y:S04]  /*3b010*/  LDL.LU R28, [R1+0x8e0] ;  /* 0x0008e000011c7983 */ /* 0x002ee80000300800 */
[----:B------:R-:W3:Y:S04]  /*3b020*/  LDL.LU R29, [R1+0x8e4] ;  /* 0x0008e400011d7983 */ /* 0x000ee80000300800 */
[----:B--2---:R-:W3:Y:S04]  /*3b030*/  LDL.LU R30, [R1+0x8e8] ;  /* 0x0008e800011e7983 */ /* 0x004ee80000300800 */
[----:B------:R-:W3:Y:S04]  /*3b040*/  LDL.LU R31, [R1+0x8ec] ;  /* 0x0008ec00011f7983 */ /* 0x000ee80000300800 */
[----:B------:R-:W-:Y:S04]  /*3b050*/  STL.64 [R1+0x2660], R16 ;  /* 0x0026601001007387 */ /* 0x000fe80000100a00 */
[----:B------:R1:W-:Y:S04]  /*3b060*/  STL.64 [R1+0x5e0], R36 ;  /* 0x0005e02401007387 */ /* 0x0003e80000100a00 */
[----:B------:R2:W-:Y:S04]  /*3b070*/  STL.64 [R1+0x5e8], R38 ;  /* 0x0005e82601007387 */ /* 0x0005e80000100a00 */
[----:B------:R-:W4:Y:S04]  /*3b080*/  LDL.LU R32, [R1+0x8d0] ;  /* 0x0008d00001207983 */ /* 0x000f280000300800 */
[----:B------:R-:W-:Y:S04]  /*3b090*/  STL.64 [R1+0x5d0], R8 ;  /* 0x0005d00801007387 */ /* 0x000fe80000100a00 */
[----:B------:R-:W-:Y:S04]  /*3b0a0*/  STL.64 [R1+0x5d8], R10 ;  /* 0x0005d80a01007387 */ /* 0x000fe80000100a00 */
[----:B------:R-:W4:Y:S04]  /*3b0b0*/  LDL.LU R33, [R1+0x8d4] ;  /* 0x0008d40001217983 */ /* 0x000f280000300800 */
[----:B------:R-:W4:Y:S04]  /*3b0c0*/  LDL.LU R34, [R1+0x8d8] ;  /* 0x0008d80001227983 */ /* 0x000f280000300800 */
[----:B------:R-:W4:Y:S04]  /*3b0d0*/  LDL.LU R35, [R1+0x8dc] ;  /* 0x0008dc0001237983 */ /* 0x000f280000300800 */
[----:B-1----:R-:W3:Y:S04]  /*3b0e0*/  LDL.LU R36, [R1+0x8c0] ;  /* 0x0008c00001247983 */ /* 0x002ee80000300800 */
[----:B------:R-:W3:Y:S04]  /*3b0f0*/  LDL.LU R37, [R1+0x8c4] ;  /* 0x0008c40001257983 */ /* 0x000ee80000300800 */
[----:B--2---:R-:W2:Y:S04]  /*3b100*/  LDL.LU R38, [R1+0x8c8] ;  /* 0x0008c80001267983 */ /* 0x004ea80000300800 */
[----:B------:R-:W2:Y:S04]  /*3b110*/  LDL.LU R39, [R1+0x8cc] ;  /* 0x0008cc0001277983 */ /* 0x000ea80000300800 */
[----:B0-----:R-:W-:Y:S04]  /*3b120*/  STL.64 [R1+0x25b0], R14 ;  /* 0x0025b00e01007387 */ /* 0x001fe80000100a00 */
[----:B------:R0:W-:Y:S01]  /*3b130*/  STL.64 [R1+0x25a8], R12 ;  /* 0x0025a80c01007387 */ /* 0x0001e20000100a00 */
[----:B------:R-:W-:-:S02]  /*3b140*/  IMAD.MOV.U32 R16, RZ, RZ, R2 ;  /* 0x000000ffff107224 */ /* 0x000fc400078e0002 */
[----:B------:R-:W-:Y:S01]  /*3b150*/  IMAD.MOV.U32 R17, RZ, RZ, R0 ;  /* 0x000000ffff117224 */ /* 0x000fe200078e0000 */
[----:B0-----:R-:W2:Y:S04]  /*3b160*/  LDL.LU R12, [R1+0x150] ;  /* 0x00015000010c7983 */ /* 0x001ea80000300800 */
[----:B------:R-:W2:Y:S04]  /*3b170*/  LDL.LU R13, [R1+0x154] ;  /* 0x00015400010d7983 */ /* 0x000ea80000300800 */
[----:B------:R-:W2:Y:S04]  /*3b180*/  LDL.LU R14, [R1+0x158] ;  /* 0x00015800010e7983 */ /* 0x000ea80000300800 */
[----:B------:R-:W2:Y:S04]  /*3b190*/  LDL.LU R15, [R1+0x15c] ;  /* 0x00015c00010f7983 */ /* 0x000ea80000300800 */
[----:B------:R-:W2:Y:S04]  /*3b1a0*/  LDL.LU R8, [R1+0x570] ;  /* 0x0005700001087983 */ /* 0x000ea80000300800 */
[----:B------:R-:W2:Y:S04]  /*3b1b0*/  LDL.LU R9, [R1+0x574] ;  /* 0x0005740001097983 */ /* 0x000ea80000300800 */
[----:B------:R-:W2:Y:S04]  /*3b1c0*/  LDL.LU R10, [R1+0x578] ;  /* 0x00057800010a7983 */ /* 0x000ea80000300800 */
[----:B------:R-:W2:Y:S01]  /*3b1d0*/  LDL.LU R11, [R1+0x57c] ;  /* 0x00057c00010b7983 */ /* 0x000ea20000300800 */
[----:B------:R-:W-:Y:S03]  /*3b1e0*/  HMMA.16816.F32.BF16 R16, R4, R16, R20 ;  /* 0x000000100410723c */ /* 0x000fe60000041814 */
[----:B------:R-:W2:Y:S04]  /*3b1f0*/  LDL.LU.64 R22, [R1+0x26c0] ;  /* 0x0026c00001167983 */ /* 0x000ea80000300a00 */
[----:B------:R-:W2:-:S12]  /*3b200*/  LDL.LU.64 R20, [R1+0x26b8] ;  /* 0x0026b80001147983 */ /* 0x000e980000300a00 */
[----:B------:R0:W-:Y:S04]  /*3b210*/  STL.64 [R1+0x5c0], R16 ;  /* 0x0005c01001007387 */ /* 0x0001e80000100a00 */
[----:B------:R-:W-:Y:S04]  /*3b220*/  STL.64 [R1+0x5c8], R18 ;  /* 0x0005c81201007387 */ /* 0x000fe80000100a00 */
[----:B0-----:R-:W3:Y:S01]  /*3b230*/  LDL.LU.64 R16, [R1+0x60] ;  /* 0x0000600001107983 */ /* 0x001ee20000300a00 */
        /* <DEDUP_REMOVED lines=17> */
[----:B------:R-:W4:Y:S04]  /*3b350*/  LDL.LU.64 R28, [R1+0x2698] ;  /* 0x00269800011c7983 */ /* 0x000f280000300a00 */
[----:B--2---:R-:W-:Y:S04]  /*3b360*/  STL.64 [R1+0x25f0], R26 ;  /* 0x0025f01a01007387 */ /* 0x004fe80000100a00 */
        /* <DEDUP_REMOVED lines=35> */
[C---:B----4-:R-:W-:Y:S08]  /*3b5a0*/  HMMA.16816.F32.BF16 R32, R4.reuse, R40, R32 ;  /* 0x000000280420723c */ /* 0x050ff00000041820 */
[C---:B---3--:R-:W-:Y:S08]  /*3b5b0*/  HMMA.16816.F32.BF16 R28, R4.reuse, R44, R28 ;  /* 0x0000002c041c723c */ /* 0x048ff0000004181c */
[C---:B------:R-:W-:Y:S08]  /*3b5c0*/  HMMA.16816.F32.BF16 R24, R4.reuse, R48, R24 ;  /* 0x000000300418723c */ /* 0x040ff00000041818 */
[----:B------:R-:W-:Y:S01]  /*3b5d0*/  HMMA.16816.F32.BF16 R4, R4, R52, R12 ;  /* 0x000000340404723c */ /* 0x000fe2000004180c */
[----:B------:R-:W-:Y:S04]  /*3b5e0*/  STL.64 [R1+0x2620], R38 ;  /* 0x0026202601007387 */ /* 0x000fe80000100a00 */
        /* <DEDUP_REMOVED lines=12> */
[----:B------:R-:W3:Y:S04]  /*3b6b0*/  LDL.LU R12, [R1+0x380] ;  /* 0x00038000010c7983 */ /* 0x000ee80000300800 */
[----:B------:R-:W-:Y:S04]  /*3b6c0*/  STL.64 [R1+0x170], R4 ;  /* 0x0001700401007387 */ /* 0x000fe80000100a00 */
[----:B------:R2:W-:Y:S04]  /*3b6d0*/  STL.64 [R1+0x178], R6 ;  /* 0x0001780601007387 */ /* 0x0005e80000100a00 */
[----:B------:R-:W3:Y:S04]  /*3b6e0*/  LDL.LU R13, [R1+0x384] ;  /* 0x00038400010d7983 */ /* 0x000ee80000300800 */
[----:B------:R-:W3:Y:S04]  /*3b6f0*/  LDL.LU R14, [R1+0x388] ;  /* 0x00038800010e7983 */ /* 0x000ee80000300800 */
[----:B------:R-:W3:Y:S04]  /*3b700*/  LDL.LU R15, [R1+0x38c] ;  /* 0x00038c00010f7983 */ /* 0x000ee80000300800 */
[----:B------:R-:W-:Y:S04]  /*3b710*/  STL.64 [R1+0x2640], R54 ;  /* 0x0026403601007387 */ /* 0x000fe80000100a00 */
[----:B------:R0:W-:Y:S01]  /*3b720*/  STL.64 [R1+0x2638], R52 ;  /* 0x0026383401007387 */ /* 0x0001e20000100a00 */
[----:B--2---:R-:W-:-:S15]  /*3b730*/  HMMA.16816.F32.BF16 R4, R8, R16, R20 ;  /* 0x000000100804723c */ /* 0x004fde0000041814 */
[----:B------:R-:W-:-:S04]  /*3b740*/  NOP ;  /* 0x0000000000007918 */ /* 0x000fc80000000000 */
[----:B------:R-:W-:Y:S04]  /*3b750*/  STL.64 [R1+0x3c0], R4 ;  /* 0x0003c00401007387 */ /* 0x000fe80000100a00 */
[----:B------:R-:W-:Y:S04]  /*3b760*/  STL.64 [R1+0x3c8], R6 ;  /* 0x0003c80601007387 */ /* 0x000fe80000100a00 */
[----:B------:R-:W2:Y:S04]  /*3b770*/  LDL.LU R32, [R1+0x2e0] ;  /* 0x0002e00001207983 */ /* 0x000ea80000300800 */
[----:B------:R-:W2:Y:S04]  /*3b780*/  LDL.LU R33, [R1+0x2e4] ;  /* 0x0002e40001217983 */ /* 0x000ea80000300800 */
[----:B------:R-:W4:Y:S04]  /*3b790*/  LDL.LU R34, [R1+0x2e8] ;  /* 0x0002e80001227983 */ /* 0x000f280000300800 */
[----:B------:R-:W4:Y:S01]  /*3b7a0*/  LDL.LU R35, [R1+0x2ec] ;  /* 0x0002ec0001237983 */ /* 0x000f220000300800 */
[----:B------:R-:W-:-:S02]  /*3b7b0*/  IMAD.MOV.U32 R60, RZ, RZ, R16 ;  /* 0x000000ffff3c7224 */ /* 0x000fc400078e0010 */
[----:B------:R-:W-:Y:S01]  /*3b7c0*/  IMAD.MOV.U32 R0, RZ, RZ, R17 ;  /* 0x000000ffff007224 */ /* 0x000fe200078e0011 */
[----:B----4-:R-:W-:Y:S04]  /*3b7d0*/  STL.64 [R1+0x2650], R34 ;  /* 0x0026502201007387 */ /* 0x010fe80000100a00 */
[----:B--2---:R1:W-:Y:S04]  /*3b7e0*/  STL.64 [R1+0x2648], R32 ;  /* 0x0026482001007387 */ /* 0x0043e80000100a00 */
[----:B0-----:R-:W2:Y:S04]  /*3b7f0*/  LDL.LU R52, [R1+0x300] ;  /* 0x0003000001347983 */ /* 0x001ea80000300800 */
[----:B------:R-:W2:Y:S04]  /*3b800*/  LDL.LU R53, [R1+0x304] ;  /* 0x0003040001357983 */ /* 0x000ea80000300800 */
[----:B------:R-:W2:Y:S04]  /*3b810*/  LDL.LU R54, [R1+0x308] ;  /* 0x0003080001367983 */ /* 0x000ea80000300800 */
[----:B------:R-:W2:Y:S04]  /*3b820*/  LDL.LU R55, [R1+0x30c] ;  /* 0x00030c0001377983 */ /* 0x000ea80000300800 */
[----:B------:R-:W4:Y:S04]  /*3b830*/  LDL.LU R16, [R1+0x370] ;  /* 0x0003700001107983 */ /* 0x000f280000300800 */
[----:B------:R-:W4:Y:S04]  /*3b840*/  LDL.LU R17, [R1+0x374] ;  /* 0x0003740001117983 */ /* 0x000f280000300800 */
[----:B------:R-:W4:Y:S04]  /*3b850*/  LDL.LU R18, [R1+0x378] ;  /* 0x0003780001127983 */ /* 0x000f280000300800 */
[----:B------:R-:W4:Y:S04]  /*3b860*/  LDL.LU R19, [R1+0x37c] ;  /* 0x00037c0001137983 */ /* 0x000f280000300800 */
[----:B------:R-:W4:Y:S01]  /*3b870*/  LDL.LU.64 R44, [R1+0x40] ;  /* 0x00004000012c7983 */ /* 0x000f220000300a00 */
[----:B---3--:R-:W-:Y:S03]  /*3b880*/  HMMA.16816.F32.BF16 R24, R8, R56, R12 ;  /* 0x000000380818723c */ /* 0x008fe6000004180c */
[----:B-1----:R-:W3:Y:S04]  /*3b890*/  LDL.LU R32, [R1+0x310] ;  /* 0x0003100001207983 */ /* 0x002ee80000300800 */
[----:B------:R-:W3:Y:S04]  /*3b8a0*/  LDL.LU R33, [R1+0x314] ;  /* 0x0003140001217983 */ /* 0x000ee80000300800 */
[----:B------:R-:W3:Y:S04]  /*3b8b0*/  LDL.LU R34, [R1+0x318] ;  /* 0x0003180001227983 */ /* 0x000ee80000300800 */
[----:B------:R-:W3:Y:S04]  /*3b8c0*/  LDL.LU R35, [R1+0x31c] ;  /* 0x00031c0001237983 */ /* 0x000ee80000300800 */
[----:B------:R-:W2:Y:S04]  /*3b8d0*/  LDL.LU.64 R40, [R1+0x20] ;  /* 0x0000200001287983 */ /* 0x000ea80000300a00 */
[----:B------:R-:W2:Y:S04]  /*3b8e0*/  LDL.LU R36, [R1+0x2f0] ;  /* 0x0002f00001247983 */ /* 0x000ea80000300800 */
[----:B------:R-:W2:Y:S04]  /*3b8f0*/  LDL.LU R37, [R1+0x2f4] ;  /* 0x0002f40001257983 */ /* 0x000ea80000300800 */
[----:B------:R-:W2:Y:S04]  /*3b900*/  LDL.LU R38, [R1+0x2f8] ;  /* 0x0002f80001267983 */ /* 0x000ea80000300800 */
[----:B------:R-:W2:Y:S04]  /*3b910*/  LDL.LU R39, [R1+0x2fc] ;  /* 0x0002fc0001277983 */ /* 0x000ea80000300800 */
[----:B------:R-:W2:Y:S04]  /*3b920*/  LDL.LU.64 R4, [R1+0x10] ;  /* 0x0000100001047983 */ /* 0x000ea80000300a00 */
[----:B------:R-:W2:Y:S04]  /*3b930*/  LDL.LU.64 R20, [R1] ;  /* 0x0000000001147983 */ /* 0x000ea80000300a00 */
[----:B------:R0:W-:Y:S04]  /*3b940*/  STL.64 [R1+0x3b0], R24 ;  /* 0x0003b01801007387 */ /* 0x0001e80000100a00 */
[----:B------:R1:W-:Y:S04]  /*3b950*/  STL.64 [R1+0x3b8], R26 ;  /* 0x0003b81a01007387 */ /* 0x0003e80000100a00 */
        /* <DEDUP_REMOVED lines=11> */
[----:B------:R-:W-:-:S03]  /*3ba10*/  IMAD.MOV.U32 R13, RZ, RZ, R56 ;  /* 0x000000ffff0d7224 */ /* 0x000fc600078e0038 */
[----:B------:R-:W2:Y:S01]  /*3ba20*/  LDL.LU R31, [R1+0x96c] ;  /* 0x00096c00011f7983 */ /* 0x000ea20000300800 */
[----:B------:R-:W-:-:S03]  /*3ba30*/  IMAD.MOV.U32 R12, RZ, RZ, R57 ;  /* 0x000000ffff0c7224 */ /* 0x000fc600078e0039 */
[----:B------:R-:W2:Y:S04]  /*3ba40*/  LDL.LU R56, [R1+0x920] ;  /* 0x0009200001387983 */ /* 0x000ea80000300800 */
[----:B------:R-:W2:Y:S04]  /*3ba50*/  LDL.LU R57, [R1+0x924] ;  /* 0x0009240001397983 */ /* 0x000ea80000300800 */
[----:B------:R-:W2:Y:S04]  /*3ba60*/  LDL.LU R58, [R1+0x928] ;  /* 0x00092800013a7983 */ /* 0x000ea80000300800 */
[----:B------:R-:W2:Y:S01]  /*3ba70*/  LDL.LU R59, [R1+0x92c] ;  /* 0x00092c00013b7983 */ /* 0x000ea20000300800 */
[----:B----4-:R-:W-:-:S15]  /*3ba80*/  HMMA.16816.F32.BF16 R16, R8, R44, R16 ;  /* 0x0000002c0810723c */ /* 0x010fde0000041810 */
[----:B------:R-:W-:-:S04]  /*3ba90*/  NOP ;  /* 0x0000000000007918 */ /* 0x000fc80000000000 */
[----:B------:R0:W-:Y:S04]  /*3baa0*/  STL.64 [R1+0x3a0], R16 ;  /* 0x0003a01001007387 */ /* 0x0001e80000100a00 */
[----:B------:R1:W-:Y:S04]  /*3bab0*/  STL.64 [R1+0x3a8], R18 ;  /* 0x0003a81201007387 */ /* 0x0003e80000100a00 */
[----:B0-----:R-:W3:Y:S01]  /*3bac0*/  LDL.LU.64 R16, [R1+0x2660] ;  /* 0x0026600001107983 */ /* 0x001ee20000300a00 */
[----:B-1----:R-:W-:Y:S02]  /*3bad0*/  IMAD.MOV.U32 R19, RZ, RZ, R44 ;  /* 0x000000ffff137224 */ /* 0x002fe400078e002c */
[----:B------:R-:W-:-:S02]  /*3bae0*/  IMAD.MOV.U32 R18, RZ, RZ, R45 ;  /* 0x000000ffff127224 */ /* 0x000fc400078e002d */
[----:B------:R-:W4:Y:S01]  /*3baf0*/  LDL.LU.64 R44, [R1+0x2658] ;  /* 0x00265800012c7983 */ /* 0x000f220000300a00 */
[----:B---3--:R-:W-:-:S15]  /*3bb00*/  HMMA.16816.F32.BF16 R32, R8, R16, R32 ;  /* 0x000000100820723c */ /* 0x008fde0000041820 */
[----:B------:R-:W-:-:S04]  /*3bb10*/  NOP ;  /* 0x0000000000007918 */ /* 0x000fc80000000000 */
[----:B------:R-:W-:Y:S04]  /*3bb20*/  STL.64 [R1+0x390], R32 ;  /* 0x0003902001007387 */ /* 0x000fe80000100a00 */
[----:B------:R0:W-:Y:S04]  /*3bb30*/  STL.64 [R1+0x398], R34 ;  /* 0x0003982201007387 */ /* 0x0001e80000100a00 */
[----:B0-----:R-:W3:Y:S04]  /*3bb40*/  LDL.LU.64 R34, [R1+0x2650] ;  /* 0x0026500001227983 */ /* 0x001ee80000300a00 */
[----:B------:R-:W3:Y:S01]  /*3bb50*/  LDL.LU.64 R32, [R1+0x2648] ;  /* 0x0026480001207983 */ /* 0x000ee20000300a00 */
[----:B------:R-:W0:Y:S01]  /*3bb60*/  S2R R46, SR_TID.X ;  /* 0x00000000002e7919 */ /* 0x000e220000002100 */
[----:B------:R-:W1:Y:S01]  /*3bb70*/  S2R R15, SR_TID.X ;  /* 0x00000000000f7919 */ /* 0x000e620000002100 */
[C---:B--2---:R-:W-:Y:S08]  /*3bb80*/  HMMA.16816.F32.BF16 R52, R8.reuse, R40, R52 ;  /* 0x000000280834723c */ /* 0x044ff00000041834 */
[----:B------:R-:W-:Y:S01]  /*3bb90*/  HMMA.16816.F32.BF16 R36, R8, R4, R36 ;  /* 0x000000040824723c */ /* 0x000fe20000041824 */
[----:B------:R-:W-:Y:S01]  /*3bba0*/  STL.64 [R1+0x2570], R16 ;  /* 0x0025701001007387 */ /* 0x000fe20000100a00 */
[----:B------:R-:W-:-:S02]  /*3bbb0*/  IMAD.MOV.U32 R2, RZ, RZ, R40 ;  /* 0x000000ffff027224 */ /* 0x000fc400078e0028 */
[----:B------:R-:W-:-:S07]  /*3bbc0*/  IMAD.MOV.U32 R3, RZ, RZ, R41 ;  /* 0x000000ffff037224 */ /* 0x000fce00078e0029 */
[----:B------:R-:W-:Y:S04]  /*3bbd0*/  STL.64 [R1+0x380], R52 ;  /* 0x0003803401007387 */ /* 0x000fe80000100a00 */
[----:B------:R2:W-:Y:S01]  /*3bbe0*/  STL.64 [R1+0x388], R54 ;  /* 0x0003883601007387 */ /* 0x0005e20000100a00 */
[----:B0-----:R-:W-:-:S03]  /*3bbf0*/  LOP3.LUT R47, R46, 0x7, RZ, 0xc0, !PT ;  /* 0x000000072e2f7812 */ /* 0x001fc600078ec0ff */
[----:B--2---:R-:W2:Y:S04]  /*3bc00*/  LDL.LU.64 R54, [R1+0x2640] ;  /* 0x0026400001367983 */ /* 0x004ea80000300a00 */
[----:B------:R-:W2:Y:S04]  /*3bc10*/  LDL.LU.64 R52, [R1+0x2638] ;  /* 0x0026380001347983 */ /* 0x000ea80000300a00 */
[----:B------:R-:W2:Y:S01]  /*3bc20*/  LDL.LU.64 R42, [R1+0x2630] ;  /* 0x00263000012a7983 */ /* 0x000ea20000300a00 */
[----:B------:R-:W-:Y:S02]  /*3bc30*/  IMAD R47, R47, 0x110, RZ ;  /* 0x000001102f2f7824 */ /* 0x000fe400078e02ff */
[C---:B-1----:R-:W-:Y:S01]  /*3bc40*/  IMAD.SHL.U32 R23, R15.reuse, 0x2, RZ ;  /* 0x000000020f177824 */ /* 0x042fe200078e00ff */
[----:B------:R-:W2:Y:S04]  /*3bc50*/  LDL.LU.64 R40, [R1+0x2628] ;  /* 0x0026280001287983 */ /* 0x000ea80000300a00 */
[----:B------:R-:W-:Y:S04]  /*3bc60*/  STL.64 [R1+0x370], R36 ;  /* 0x0003702401007387 */ /* 0x000fe80000100a00 */
[----:B------:R0:W-:Y:S01]  /*3bc70*/  STL.64 [R1+0x378], R38 ;  /* 0x0003782601007387 */ /* 0x0001e20000100a00 */
[----:B------:R-:W-:Y:S01]  /*3bc80*/  IMAD.SHL.U32 R46, R15, 0x80, RZ ;  /* 0x000000800f2e7824 */ /* 0x000fe200078e00ff */
[----:B------:R-:W-:Y:S01]  /*3bc90*/  LOP3.LUT R7, R47, 0x10, R23, 0x78, !PT ;  /* 0x000000102f077812 */ /* 0x000fe200078e7817 */
[----:B------:R-:W-:-:S03]  /*3bca0*/  IMAD.MOV.U32 R47, RZ, RZ, R20 ;  /* 0x000000ffff2f7224 */ /* 0x000fc600078e0014 */
[----:B------:R-:W-:Y:S01]  /*3bcb0*/  LOP3.LUT R7, R7, 0x800, R46, 0xf8, !PT ;  /* 0x0000080007077812 */ /* 0x000fe200078ef82e */
[----:B0-----:R-:W2:Y:S04]  /*3bcc0*/  LDL.LU.64 R38, [R1+0x2620] ;  /* 0x0026200001267983 */ /* 0x001ea80000300a00 */
[----:B------:R-:W2:Y:S01]  /*3bcd0*/  LDL.LU.64 R36, [R1+0x2618] ;  /* 0x0026180001247983 */ /* 0x000ea20000300a00 */
[----:B------:R-:W-:Y:S01]  /*3bce0*/  IMAD.MOV.U32 R46, RZ, RZ, R21 ;  /* 0x000000ffff2e7224 */ /* 0x000fe200078e0015 */
[----:B---3--:R-:W-:-:S15]  /*3bcf0*/  HMMA.16816.F32.BF16 R32, R8, R20, R32 ;  /* 0x000000140820723c */ /* 0x008fde0000041820 */
[----:B------:R-:W-:-:S04]  /*3bd00*/  NOP ;  /* 0x0000000000007918 */ /* 0x000fc80000000000 */
[----:B------:R-:W-:Y:S04]  /*3bd10*/  STL.64 [R1+0x360], R32 ;  /* 0x0003602001007387 */ /* 0x000fe80000100a00 */
[----:B------:R0:W-:Y:S04]  /*3bd20*/  STL.64 [R1+0x368], R34 ;  /* 0x0003682201007387 */ /* 0x0001e80000100a00 */
[----:B0-----:R-:W3:Y:S04]  /*3bd30*/  LDL.LU.64 R34, [R1+0x2610] ;  /* 0x0026100001227983 */ /* 0x001ee80000300a00 */
[----:B------:R-:W2:Y:S04]  /*3bd40*/  LDL.LU.64 R32, [R1+0x2608] ;  /* 0x0026080001207983 */ /* 0x000ea80000300a00 */
[----:B------:R-:W2:Y:S04]  /*3bd50*/  LDL.LU.64 R22, [R1+0x2600] ;  /* 0x0026000001167983 */ /* 0x000ea80000300a00 */
[----:B------:R-:W2:Y:S01]  /*3bd60*/  LDL.LU.64 R20, [R1+0x25f8] ;  /* 0x0025f80001147983 */ /* 0x000ea20000300a00 */
[----:B------:R-:W-:Y:S01]  /*3bd70*/  IMAD.MOV.U32 R15, RZ, RZ, R4 ;  /* 0x000000ffff0f7224 */ /* 0x000fe200078e0004 */
[----:B------:R-:W-:-:S02]  /*3bd80*/  MOV R14, R5 ;  /* 0x00000005000e7202 */ /* 0x000fc40000000f00 */
[----:B------:R-:W0:Y:S04]  /*3bd90*/  LDSM.16.MT88.4 R4, [R7+UR5+0x3000] ;  /* 0x003000050704783b */ /* 0x000e280008004200 */
[----:B0-----:R-:W-:Y:S04]  /*3bda0*/  STL.64 [R1+0x24c0], R6 ;  /* 0x0024c00601007387 */ /* 0x001fe80000100a00 */
        /* <DEDUP_REMOVED lines=22> */
[----:B------:R-:W2:Y:S01]  /*3bf10*/  LDL.LU.64 R28, [R1+0x25d8] ;  /* 0x0025d800011c7983 */ /* 0x000ea20000300a00 */
[C---:B---3--:R-:W-:Y:S03]  /*3bf20*/  HMMA.16816.F32.BF16 R4, R8.reuse, R32, R4 ;  /* 0x000000200804723c */ /* 0x048fe60000041804 */
[----:B------:R-:W-:Y:S04]  /*3bf30*/  STL.64 [R1+0x2500], R26 ;  /* 0x0025001a01007387 */ /* 0x000fe80000100a00 */
[----:B------:R-:W-:Y:S01]  /*3bf40*/  STL.64 [R1+0x24f8], R24 ;  /* 0x0024f81801007387 */ /* 0x000fe20000100a00 */
[----:B--2---:R-:W-:Y:S03]  /*3bf50*/  HMMA.16816.F32.BF16 R20, R8, R28, R20 ;  /* 0x0000001c0814723c */ /* 0x004fe60000041814 */
[----:B------:R-:W-:Y:S04]  /*3bf60*/  STL.64 [R1+0x24e0], R30 ;  /* 0x0024e01e01007387 */ /* 0x000fe80000100a00 */
[----:B------:R-:W-:-:S12]  /*3bf70*/  STL.64 [R1+0x24d8], R28 ;  /* 0x0024d81c01007387 */ /* 0x000fd80000100a00 */
[----:B------:R-:W-:Y:S04]  /*3bf80*/  STL.64 [R1+0x330], R20 ;  /* 0x0003301401007387 */ /* 0x000fe80000100a00 */
        /* <DEDUP_REMOVED lines=13> */
[----:B------:R-:W-:Y:S04]  /*3c060*/  STL.64 [R1+0x300], R4 ;  /* 0x0003000401007387 */ /* 0x000fe80000100a00 */
[----:B------:R-:W-:Y:S04]  /*3c070*/  STL.64 [R1+0x308], R6 ;  /* 0x0003080601007387 */ /* 0x000fe80000100a00 */
        /* <DEDUP_REMOVED lines=11> */
[----:B------:R-:W3:Y:S04]  /*3c130*/  LDL.LU R58, [R1+0x138] ;  /* 0x00013800013a7983 */ /* 0x000ee80000300800 */
[----:B------:R-:W3:Y:S04]  /*3c140*/  LDL.LU R59, [R1+0x13c] ;  /* 0x00013c00013b7983 */ /* 0x000ee80000300800 */
[----:B------:R-:W2:Y:S04]  /*3c150*/  LDL.LU R24, [R1+0x870] ;  /* 0x0008700001187983 */ /* 0x000ea80000300800 */
        /* <DEDUP_REMOVED lines=8> */
[----:B------:R-:W-:-:S03]  /*3c1e0*/  IMAD.MOV.U32 R33, RZ, RZ, R14 ;  /* 0x000000ffff217224 */ /* 0x000fc600078e000e */
[----:B------:R-:W4:Y:S01]  /*3c1f0*/  LDL.LU R13, [R1+0x904] ;  /* 0x00090400010d7983 */ /* 0x000f220000300800 */
[----:B------:R-:W-:-:S03]  /*3c200*/  IMAD.MOV.U32 R32, RZ, RZ, R15 ;  /* 0x000000ffff207224 */ /* 0x000fc600078e000f */
[----:B------:R-:W4:Y:S04]  /*3c210*/  LDL.LU R14, [R1+0x908] ;  /* 0x00090800010e7983 */ /* 0x000f280000300800 */
[----:B------:R-:W4:Y:S01]  /*3c220*/  LDL.LU R15, [R1+0x90c] ;  /* 0x00090c00010f7983 */ /* 0x000f220000300800 */
[----:B-1----:R-:W-:Y:S02]  /*3c230*/  IMAD.MOV.U32 R28, RZ, RZ, R60 ;  /* 0x000000ffff1c7224 */ /* 0x002fe400078e003c */
[----:B------:R-:W-:Y:S02]  /*3c240*/  IMAD.MOV.U32 R29, RZ, RZ, R0 ;  /* 0x000000ffff1d7224 */ /* 0x000fe400078e0000 */
[----:B------:R-:W-:Y:S02]  /*3c250*/  IMAD.MOV.U32 R5, RZ, RZ, R18 ;  /* 0x000000ffff057224 */ /* 0x000fe400078e0012 */
[----:B------:R-:W-:-:S02]  /*3c260*/  IMAD.MOV.U32 R4, RZ, RZ, R19 ;  /* 0x000000ffff047224 */ /* 0x000fc400078e0013 */
[----:B------:R-:W-:Y:S02]  /*3c270*/  IMAD.MOV.U32 R40, RZ, RZ, R2 ;  /* 0x000000ffff287224 */ /* 0x000fe400078e0002 */
[----:B------:R-:W-:Y:S01]  /*3c280*/  IMAD.MOV.U32 R41, RZ, RZ, R3 ;  /* 0x000000ffff297224 */ /* 0x000fe200078e0003 */
[----:B---3--:R-:W-:Y:S04]  /*3c290*/  STL.64 [R1+0x2598], R58 ;  /* 0x0025983a01007387 */ /* 0x008fe80000100a00 */
[----:B--2---:R0:W-:Y:S04]  /*3c2a0*/  STL.64 [R1+0x2590], R56 ;  /* 0x0025903801007387 */ /* 0x0041e80000100a00 */
[----:B------:R-:W2:Y:S04]  /*3c2b0*/  LDL.LU R60, [R1+0x25d4] ;  /* 0x0025d400013c7983 */ /* 0x000ea80000300800 */
[----:B------:R-:W3:Y:S01]  /*3c2c0*/  LDL.LU R0, [R1+0x25d0] ;  /* 0x0025d00001007983 */ /* 0x000ee20000300800 */
[C---:B----4-:R-:W-:Y:S03]  /*3c2d0*/  HMMA.16816.F32.BF16 R48, R8.reuse, R44, R48 ;  /* 0x0000002c0830723c */ /* 0x050fe60000041830 */
[----:B0-----:R-:W4:Y:S04]  /*3c2e0*/  LDL.LU R56, [R1+0x140] ;  /* 0x0001400001387983 */ /* 0x001f280000300800 */
[----:B------:R-:W4:Y:S04]  /*3c2f0*/  LDL.LU R57, [R1+0x144] ;  /* 0x0001440001397983 */ /* 0x000f280000300800 */
[----:B------:R-:W4:Y:S04]  /*3c300*/  LDL.LU R58, [R1+0x148] ;  /* 0x00014800013a7983 */ /* 0x000f280000300800 */
[----:B------:R-:W4:Y:S04]  /*3c310*/  LDL.LU R59, [R1+0x14c] ;  /* 0x00014c00013b7983 */ /* 0x000f280000300800 */
[----:B------:R-:W2:Y:S04]  /*3c320*/  LDL.LU R16, [R1+0x120] ;  /* 0x0001200001107983 */ /* 0x000ea80000300800 */
[----:B------:R-:W2:Y:S04]  /*3c330*/  LDL.LU R17, [R1+0x124] ;  /* 0x0001240001117983 */ /* 0x000ea80000300800 */
[----:B------:R-:W2:Y:S04]  /*3c340*/  LDL.LU R18, [R1+0x128] ;  /* 0x0001280001127983 */ /* 0x000ea80000300800 */
[----:B------:R-:W2:Y:S04]  /*3c350*/  LDL.LU R19, [R1+0x12c] ;  /* 0x00012c0001137983 */ /* 0x000ea80000300800 */
[----:B------:R0:W-:Y:S04]  /*3c360*/  STL.64 [R1+0x2568], R32 ;  /* 0x0025682001007387 */ /* 0x0001e80000100a00 */
        /* <DEDUP_REMOVED lines=22> */
[----:B0-----:R-:W4:Y:S04]  /*3c4d0*/  LDL.LU.64 R14, [R1+0x25b0] ;  /* 0x0025b000010e7983 */ /* 0x001f280000300a00 */
[----:B------:R-:W4:Y:S01]  /*3c4e0*/  LDL.LU.64 R12, [R1+0x25a8] ;  /* 0x0025a800010c7983 */ /* 0x000f220000300a00 */
[----:B------:R-:W-:Y:S01]  /*3c4f0*/  HMMA.16816.F32.BF16 R24, R8, R52, R24 ;  /* 0x000000340818723c */ /* 0x000fe20000041818 */
[----:B------:R-:W-:-:S02]  /*3c500*/  IMAD.MOV.U32 R8, RZ, RZ, R47 ;  /* 0x000000ffff087224 */ /* 0x000fc400078e002f */
[----:B------:R-:W2:Y:S01]  /*3c510*/  LDL.LU R47, [R1+0x25a4] ;  /* 0x0025a400012f7983 */ /* 0x000ea20000300800 */
[----:B------:R-:W-:-:S15]  /*3c520*/  IMAD.MOV.U32 R9, RZ, RZ, R46 ;  /* 0x000000ffff097224 */ /* 0x000fde00078e002e */
[----:B------:R0:W-:Y:S04]  /*3c530*/  STL.64 [R1+0x150], R24 ;  /* 0x0001501801007387 */ /* 0x0001e80000100a00 */
[----:B------:R1:W-:Y:S04]  /*3c540*/  STL.64 [R1+0x158], R26 ;  /* 0x0001581a01007387 */ /* 0x0003e80000100a00 */
[----:B------:R-:W2:Y:S04]  /*3c550*/  LDL.LU R46, [R1+0x25a0] ;  /* 0x0025a000012e7983 */ /* 0x000ea80000300800 */
[----:B0-----:R-:W2:Y:S04]  /*3c560*/  LDL.LU R24, [R1+0xd0] ;  /* 0x0000d00001187983 */ /* 0x001ea80000300800 */
[----:B------:R-:W2:Y:S04]  /*3c570*/  LDL.LU R25, [R1+0xd4] ;  /* 0x0000d40001197983 */ /* 0x000ea80000300800 */
[----:B-1----:R-:W2:Y:S04]  /*3c580*/  LDL.LU R26, [R1+0xd8] ;  /* 0x0000d800011a7983 */ /* 0x002ea80000300800 */
[----:B------:R-:W2:Y:S01]  /*3c590*/  LDL.LU R27, [R1+0xdc] ;  /* 0x0000dc00011b7983 */ /* 0x000ea20000300800 */
[----:B----4-:R-:W-:Y:S03]  /*3c5a0*/  HMMA.16816.F32.BF16 R28, R12, R28, R56 ;  /* 0x0000001c0c1c723c */ /* 0x010fe60000041838 */
[----:B------:R-:W4:Y:S04]  /*3c5b0*/  LDL.LU.64 R58, [R1+0x2598] ;  /* 0x00259800013a7983 */ /* 0x000f280000300a00 */
[----:B------:R-:W4:-:S12]  /*3c5c0*/  LDL.LU.64 R56, [R1+0x2590] ;  /* 0x0025900001387983 */ /* 0x000f180000300a00 */
[----:B------:R0:W-:Y:S04]  /*3c5d0*/  STL.64 [R1+0x140], R28 ;  /* 0x0001401c01007387 */ /* 0x0001e80000100a00 */
[----:B------:R4:W-:Y:S04]  /*3c5e0*/  STL.64 [R1+0x148], R30 ;  /* 0x0001481e01007387 */ /* 0x0009e80000100a00 */
[----:B0-----:R-:W4:Y:S01]  /*3c5f0*/  LDL.LU.64 R28, [R1+0x2588] ;  /* 0x00258800011c7983 */ /* 0x001f220000300a00 */
[C---:B------:R-:W-:Y:S08]  /*3c600*/  HMMA.16816.F32.BF16 R4, R12.reuse, R4, R16 ;  /* 0x000000040c04723c */ /* 0x040ff00000041810 */
[----:B----4-:R-:W-:Y:S01]  /*3c610*/  HMMA.16816.F32.BF16 R28, R12, R28, R56 ;  /* 0x0000001c0c1c723c */ /* 0x010fe20000041838 */
[----:B------:R-:W4:Y:S04]  /*3c620*/  LDL.LU.64 R58, [R1+0x2580] ;  /* 0x00258000013a7983 */ /* 0x000f280000300a00 */
[----:B------:R-:W4:-:S14]  /*3c630*/  LDL.LU.64 R56, [R1+0x2578] ;  /* 0x0025780001387983 */ /* 0x000f1c0000300a00 */
[----:B------:R0:W-:Y:S04]  /*3c640*/  STL.64 [R1+0x130], R28 ;  /* 0x0001301c01007387 */ /* 0x0001e80000100a00 */
[----:B------:R1:W-:Y:S04]  /*3c650*/  STL.64 [R1+0x138], R30 ;  /* 0x0001381e01007387 */ /* 0x0003e80000100a00 */
[----:B0-----:R-:W2:Y:S04]  /*3c660*/  LDL.LU R28, [R1+0xc0] ;  /* 0x0000c000011c7983 */ /* 0x001ea80000300800 */
[----:B------:R-:W2:Y:S04]  /*3c670*/  LDL.LU R29, [R1+0xc4] ;  /* 0x0000c400011d7983 */ /* 0x000ea80000300800 */
[----:B-1----:R-:W2:Y:S04]  /*3c680*/  LDL.LU R30, [R1+0xc8] ;  /* 0x0000c800011e7983 */ /* 0x002ea80000300800 */
[----:B------:R-:W2:Y:S04]  /*3c690*/  LDL.LU R31, [R1+0xcc] ;  /* 0x0000cc00011f7983 */ /* 0x000ea80000300800 */
[----:B------:R-:W4:Y:S04]  /*3c6a0*/  LDL.LU.64 R16, [R1+0x2570] ;  /* 0x0025700001107983 */ /* 0x000f280000300a00 */
[----:B------:R0:W-:Y:S04]  /*3c6b0*/  STL.64 [R1+0x120], R4 ;  /* 0x0001200401007387 */ /* 0x0001e80000100a00 */
[----:B------:R1:W-:Y:S01]  /*3c6c0*/  STL.64 [R1+0x128], R6 ;  /* 0x0001280601007387 */ /* 0x0003e20000100a00 */
[C---:B------:R-:W-:Y:S03]  /*3c6d0*/  HMMA.16816.F32.BF16 R40, R12.reuse, R40, R32 ;  /* 0x000000280c28723c */ /* 0x040fe60000041820 */
[----:B0-----:R-:W2:Y:S05]  /*3c6e0*/  LDL.LU R4, [R1+0xb0] ;  /* 0x0000b00001047983 */ /* 0x001eaa0000300800 */
[----:B----4-:R-:W-:-:S15]  /*3c6f0*/  HMMA.16816.F32.BF16 R16, R12, R16, R56 ;  /* 0x000000100c10723c */ /* 0x010fde0000041838 */
[----:B------:R-:W-:-:S04]  /*3c700*/  NOP ;  /* 0x0000000000007918 */ /* 0x000fc80000000000 */
[----:B------:R-:W-:Y:S04]  /*3c710*/  STL.64 [R1+0x110], R16 ;  /* 0x0001101001007387 */ /* 0x000fe80000100a00 */
[----:B------:R-:W-:Y:S04]  /*3c720*/  STL.64 [R1+0x118], R18 ;  /* 0x0001181201007387 */ /* 0x000fe80000100a00 */
[----:B------:R-:W4:Y:S04]  /*3c730*/  LDL.LU R5, [R1+0xb4] ;  /* 0x0000b40001057983 */ /* 0x000f280000300800 */
[----:B-1----:R-:W4:Y:S04]  /*3c740*/  LDL.LU R6, [R1+0xb8] ;  /* 0x0000b80001067983 */ /* 0x002f280000300800 */
[----:B------:R-:W4:Y:S04]  /*3c750*/  LDL.LU R7, [R1+0xbc] ;  /* 0x0000bc0001077983 */ /* 0x000f280000300800 */
[----:B------:R-:W3:Y:S04]  /*3c760*/  LDL.LU R56, [R1+0x530] ;  /* 0x0005300001387983 */ /* 0x000ee80000300800 */
[----:B------:R-:W3:Y:S04]  /*3c770*/  LDL.LU R57, [R1+0x534] ;  /* 0x0005340001397983 */ /* 0x000ee80000300800 */
[----:B------:R-:W3:Y:S04]  /*3c780*/  LDL.LU R58, [R1+0x538] ;  /* 0x00053800013a7983 */ /* 0x000ee80000300800 */
[----:B------:R-:W3:Y:S04]  /*3c790*/  LDL.LU R59, [R1+0x53c] ;  /* 0x00053c00013b7983 */ /* 0x000ee80000300800 */
[----:B------:R-:W3:Y:S04]  /*3c7a0*/  LDL.LU.64 R32, [R1+0x2568] ;  /* 0x0025680001207983 */ /* 0x000ee80000300a00 */
[----:B------:R-:W-:Y:S04]  /*3c7b0*/  STL.64 [R1+0x100], R40 ;  /* 0x0001002801007387 */ /* 0x000fe80000100a00 */
[----:B------:R0:W-:Y:S01]  /*3c7c0*/  STL.64 [R1+0x108], R42 ;  /* 0x0001082a01007387 */ /* 0x0001e20000100a00 */
[C---:B------:R-:W-:Y:S03]  /*3c7d0*/  HMMA.16816.F32.BF16 R8, R12.reuse, R8, R20 ;  /* 0x000000080c08723c */ /* 0x040fe60000041814 */
[----:B0-----:R-:W4:Y:S04]  /*3c7e0*/  LDL.LU.64 R42, [R1+0x2560] ;  /* 0x00256000012a7983 */ /* 0x001f280000300a00 */
[----:B------:R-:W4:Y:S01]  /*3c7f0*/  LDL.LU.64 R40, [R1+0x2558] ;  /* 0x0025580001287983 */ /* 0x000f220000300a00 */
[----:B------:R-:W0:Y:S01]  /*3c800*/  S2R R19, SR_TID.X ;  /* 0x0000000000137919 */ /* 0x000e220000002100 */
[----:B--2---:R-:W-:Y:S01]  /*3c810*/  IMAD.MOV.U32 R16, RZ, RZ, R47 ;  /* 0x000000ffff107224 */ /* 0x004fe200078e002f */
[----:B---3--:R-:W-:Y:S01]  /*3c820*/  HMMA.16816.F32.BF16 R32, R12, R32, R36 ;  /* 0x000000200c20723c */ /* 0x008fe20000041824 */
[----:B------:R-:W2:Y:S04]  /*3c830*/  LDL.LU.64 R38, [R1+0x2550] ;  /* 0x0025500001267983 */ /* 0x000ea80000300a00 */
[----:B------:R-:W3:-:S14]  /*3c840*/  LDL.LU.64 R36, [R1+0x2548] ;  /* 0x0025480001247983 */ /* 0x000edc0000300a00 */
[----:B------:R-:W-:Y:S04]  /*3c850*/  STL.64 [R1+0xf0], R32 ;  /* 0x0000f02001007387 */ /* 0x000fe80000100a00 */
[----:B------:R1:W-:Y:S04]  /*3c860*/  STL.64 [R1+0xf8], R34 ;  /* 0x0000f82201007387 */ /* 0x0003e80000100a00 */
[----:B-1----:R-:W3:Y:S04]  /*3c870*/  LDL.LU.64 R34, [R1+0x2540] ;  /* 0x0025400001227983 */ /* 0x002ee80000300a00 */
[----:B------:R-:W3:Y:S04]  /*3c880*/  LDL.LU.64 R32, [R1+0x2538] ;  /* 0x0025380001207983 */ /* 0x000ee80000300a00 */
[----:B------:R-:W3:Y:S04]  /*3c890*/  LDL.LU.64 R22, [R1+0x2530] ;  /* 0x0025300001167983 */ /* 0x000ee80000300a00 */
[----:B------:R-:W3:Y:S01]  /*3c8a0*/  LDL.LU.64 R20, [R1+0x2528] ;  /* 0x0025280001147983 */ /* 0x000ee20000300a00 */
[C---:B0-----:R-:W-:Y:S01]  /*3c8b0*/  LOP3.LUT R18, R19.reuse, 0x7, RZ, 0xc0, !PT ;  /* 0x0000000713127812 */ /* 0x041fe200078ec0ff */
[----:B------:R-:W-:-:S02]  /*3c8c0*/  IMAD.SHL.U32 R17, R19, 0x2, RZ ;  /* 0x0000000213117824 */ /* 0x000fc400078e00ff */
[----:B------:R-:W4:Y:S02]  /*3c8d0*/  LDL.LU R47, [R1+0x2520] ;  /* 0x00252000012f7983 */ /* 0x000f240000300800 */
[----:B------:R-:W-:Y:S02]  /*3c8e0*/  IMAD R18, R18, 0x110, RZ ;  /* 0x0000011012127824 */ /* 0x000fe400078e02ff */
[----:B------:R-:W-:Y:S01]  /*3c8f0*/  STL.64 [R1+0xe0], R8 ;  /* 0x0000e00801007387 */ /* 0x000fe20000100a00 */
[----:B------:R-:W-:-:S03]  /*3c900*/  IMAD.SHL.U32 R19, R19, 0x80, RZ ;  /* 0x0000008013137824 */ /* 0x000fc600078e00ff */
[----:B------:R0:W-:Y:S02]  /*3c910*/  STL.64 [R1+0xe8], R10 ;  /* 0x0000e80a01007387 */ /* 0x0001e40000100a00 */
[----:B0-----:R-:W-:-:S04]  /*3c920*/  LOP3.LUT R11, R18, 0x10, R17, 0x78, !PT ;  /* 0x00000010120b7812 */ /* 0x001fc800078e7811 */
[----:B------:R-:W-:-:S06]  /*3c930*/  LOP3.LUT R11, R11, 0x800, R19, 0xf8, !PT ;  /* 0x000008000b0b7812 */ /* 0x000fcc00078ef813 */
[----:B------:R-:W0:Y:S01]  /*3c940*/  LDSM.16.MT88.4 R8, [R11+UR5+0x3080] ;  /* 0x003080050b08783b */ /* 0x000e220008004200 */
[----:B------:R-:W-:-:S03]  /*3c950*/  IMAD.MOV.U32 R17, RZ, RZ, R3 ;  /* 0x000000ffff117224 */ /* 0x000fc600078e0003 */
[----:B------:R-:W4:Y:S01]  /*3c960*/  LDL.LU R3, [R1+0x251c] ;  /* 0x00251c0001037983 */ /* 0x000f220000300800 */
[----:B------:R-:W-:Y:S02]  /*3c970*/  IMAD.MOV.U32 R18, RZ, RZ, R2 ;  /* 0x000000ffff127224 */ /* 0x000fe400078e0002 */
[----:B------:R-:W-:Y:S01]  /*3c980*/  IMAD.MOV.U32 R19, RZ, RZ, R0 ;  /* 0x000000ffff137224 */ /* 0x000fe200078e0000 */
[----:B------:R-:W4:Y:S04]  /*3c990*/  LDL.LU R2, [R1+0x2518] ;  /* 0x0025180001027983 */ /* 0x000f280000300800 */
[----:B------:R-:W4:Y:S04]  /*3c9a0*/  LDL.LU R0, [R1+0x2514] ;  /* 0x0025140001007983 */ /* 0x000f280000300800 */
[----:B0-----:R-:W-:Y:S04]  /*3c9b0*/  STL.64 [R1+0x23b8], R10 ;  /* 0x0023b80a01007387 */ /* 0x001fe80000100a00 */
[----:B------:R0:W-:Y:S04]  /*3c9c0*/  STL.64 [R1+0x23b0], R8 ;  /* 0x0023b00801007387 */ /* 0x0001e80000100a00 */
[----:B0-----:R-:W4:Y:S01]  /*3c9d0*/  LDL.LU R8, [R1+0x70] ;  /* 0x0000700001087983 */ /* 0x001f220000300800 */
[----:B------:R-:W-:-:S02]  /*3c9e0*/  IMAD.MOV.U32 R11, RZ, RZ, R46 ;  /* 0x000000ffff0b7224 */ /* 0x000fc400078e002e */
[----:B--2---:R-:W-:Y:S02]  /*3c9f0*/  IMAD.MOV.U32 R9, RZ, RZ, R39 ;  /* 0x000000ffff097224 */ /* 0x004fe400078e0027 */
[----:B------:R-:W-:Y:S01]  /*3ca00*/  IMAD.MOV.U32 R10, RZ, RZ, R38 ;  /* 0x000000ffff0a7224 */ /* 0x000fe200078e0026 */
        /* <DEDUP_REMOVED lines=8> */
[----:B------:R-:W2:Y:S04]  /*3ca90*/  LDL.LU.64 R24, [R1+0x24f8] ;  /* 0x0024f80001187983 */ /* 0x000ea80000300a00 */
[----:B------:R0:W-:Y:S01]  /*3caa0*/  STL.64 [R1+0x2478], R22 ;  /* 0x0024781601007387 */ /* 0x0001e20000100a00 */
[----:B----4-:R-:W-:-:S02]  /*3cab0*/  IMAD.MOV.U32 R20, RZ, RZ, R0 ;  /* 0x000000ffff147224 */ /* 0x010fc400078e0000 */
[----:B------:R-:W-:Y:S01]  /*3cac0*/  IMAD.MOV.U32 R21, RZ, RZ, R2 ;  /* 0x000000ffff157224 */ /* 0x000fe200078e0002 */
[----:B------:R-:W4:Y:S04]  /*3cad0*/  LDL.LU R0, [R1+0x24f4] ;  /* 0x0024f40001007983 */ /* 0x000f280000300800 */
[----:B------:R-:W3:Y:S01]  /*3cae0*/  LDL.LU R2, [R1+0x24f0] ;  /* 0x0024f00001027983 */ /* 0x000ee20000300800 */
[----:B0-----:R-:W-:Y:S01]  /*3caf0*/  MOV R22, R3 ;  /* 0x0000000300167202 */ /* 0x001fe20000000f00 */
[----:B------:R-:W-:Y:S02]  /*3cb00*/  IMAD.MOV.U32 R23, RZ, RZ, R47 ;  /* 0x000000ffff177224 */ /* 0x000fe400078e002f */
[----:B------:R-:W3:Y:S04]  /*3cb10*/  LDL.LU R3, [R1+0x24ec] ;  /* 0x0024ec0001037983 */ /* 0x000ee80000300800 */
[----:B------:R-:W3:Y:S01]  /*3cb20*/  LDL.LU R47, [R1+0x24e8] ;  /* 0x0024e800012f7983 */ /* 0x000ee20000300800 */
[----:B--2---:R-:W-:-:S15]  /*3cb30*/  HMMA.16816.F32.BF16 R28, R12, R24, R28 ;  /* 0x000000180c1c723c */ /* 0x004fde000004181c */
[----:B------:R-:W-:-:S04]  /*3cb40*/  NOP ;  /* 0x0000000000007918 */ /* 0x000fc80000000000 */
[----:B------:R-:W-:Y:S04]  /*3cb50*/  STL.64 [R1+0xc0], R28 ;  /* 0x0000c01c01007387 */ /* 0x000fe80000100a00 */
[----:B------:R0:W-:Y:S04]  /*3cb60*/  STL.64 [R1+0xc8], R30 ;  /* 0x0000c81e01007387 */ /* 0x0001e80000100a00 */
[----:B0-----:R-:W2:Y:S04]  /*3cb70*/  LDL.LU.64 R30, [R1+0x24e0] ;  /* 0x0024e000011e7983 */ /* 0x001ea80000300a00 */
[----:B------:R-:W4:Y:S04]  /*3cb80*/  LDL.LU.64 R28, [R1+0x24d8] ;  /* 0x0024d800011c7983 */ /* 0x000f280000300a00 */
[----:B---3--:R0:W-:Y:S01]  /*3cb90*/  STL.64 [R1+0x2450], R26 ;  /* 0x0024501a01007387 */ /* 0x0081e20000100a00 */
[----:B------:R-:W-:-:S02]  /*3cba0*/  IMAD.MOV.U32 R25, RZ, RZ, R46 ;  /* 0x000000ffff197224 */ /* 0x000fc400078e002e */
[----:B--2---:R-:W-:Y:S02]  /*3cbb0*/  IMAD.MOV.U32 R24, RZ, RZ, R31 ;  /* 0x000000ffff187224 */ /* 0x004fe400078e001f */
[----:B------:R-:W2:Y:S01]  /*3cbc0*/  LDL.LU R31, [R1+0x24d4] ;  /* 0x0024d400011f7983 */ /* 0x000ea20000300800 */
[----:B----4-:R-:W-:Y:S03]  /*3cbd0*/  HMMA.16816.F32.BF16 R4, R12, R28, R4 ;  /* 0x0000001c0c04723c */ /* 0x010fe60000041804 */
[----:B------:R-:W3:Y:S01]  /*3cbe0*/  LDL.LU R46, [R1+0x24d0] ;  /* 0x0024d000012e7983 */ /* 0x000ee20000300800 */
[----:B0-----:R-:W-:Y:S02]  /*3cbf0*/  IMAD.MOV.U32 R26, RZ, RZ, R38 ;  /* 0x000000ffff1a7224 */ /* 0x001fe400078e0026 */
[----:B------:R-:W-:Y:S01]  /*3cc00*/  IMAD.MOV.U32 R27, RZ, RZ, R39 ;  /* 0x000000ffff1b7224 */ /* 0x000fe200078e0027 */
[----:B------:R-:W4:Y:S04]  /*3cc10*/  LDL.LU R38, [R1+0x24cc] ;  /* 0x0024cc0001267983 */ /* 0x000f280000300800 */
[----:B------:R-:W4:Y:S01]  /*3cc20*/  LDL.LU R39, [R1+0x24c8] ;  /* 0x0024c80001277983 */ /* 0x000f220000300800 */
[----:B------:R-:W-:-:S07]  /*3cc30*/  IMAD.MOV.U32 R28, RZ, RZ, R47 ;  /* 0x000000ffff1c7224 */ /* 0x000fce00078e002f */
[----:B------:R-:W-:Y:S04]  /*3cc40*/  STL.64 [R1+0xb0], R4 ;  /* 0x0000b00401007387 */ /* 0x000fe80000100a00 */
[----:B------:R0:W-:Y:S04]  /*3cc50*/  STL.64 [R1+0xb8], R6 ;  /* 0x0000b80601007387 */ /* 0x0001e80000100a00 */
[----:B0-----:R-:W3:Y:S04]  /*3cc60*/  LDL.LU.64 R6, [R1+0x24c0] ;  /* 0x0024c00001067983 */ /* 0x001ee80000300a00 */
[----:B------:R-:W3:Y:S04]  /*3cc70*/  LDL.LU.64 R4, [R1+0x24b8] ;  /* 0x0024b80001047983 */ /* 0x000ee80000300a00 */
[----:B--2---:R0:W-:Y:S04]  /*3cc80*/  STL.64 [R1+0x2480], R30 ;  /* 0x0024801e01007387 */ /* 0x0041e80000100a00 */
[----:B------:R-:W3:Y:S01]  /*3cc90*/  LDL.LU R47, [R1+0x24b4] ;  /* 0x0024b400012f7983 */ /* 0x000ee20000300800 */
[----:B------:R-:W-:-:S02]  /*3cca0*/  IMAD.MOV.U32 R29, RZ, RZ, R3 ;  /* 0x000000ffff1d7224 */ /* 0x000fc400078e0003 */
[----:B0-----:R-:W-:Y:S02]  /*3ccb0*/  IMAD.MOV.U32 R30, RZ, RZ, R2 ;  /* 0x000000ffff1e7224 */ /* 0x001fe400078e0002 */
[----:B------:R-:W-:Y:S01]  /*3ccc0*/  IMAD.MOV.U32 R31, RZ, RZ, R0 ;  /* 0x000000ffff1f7224 */ /* 0x000fe200078e0000 */
[C---:B------:R-:W-:Y:S08]  /*3ccd0*/  HMMA.16816.F32.BF16 R24, R12.reuse, R36, R24 ;  /* 0x000000240c18723c */ /* 0x040ff00000041818 */
[C---:B------:R-:W-:Y:S08]  /*3cce0*/  HMMA.16816.F32.BF16 R28, R12.reuse, R32, R28 ;  /* 0x000000200c1c723c */ /* 0x040ff0000004181c */
[C---:B------:R-:W-:Y:S08]  /*3ccf0*/  HMMA.16816.F32.BF16 R8, R12.reuse, R44, R8 ;  /* 0x0000002c0c08723c */ /* 0x040ff00000041808 */
[C---:B------:R-:W-:Y:S08]  /*3cd00*/  HMMA.16816.F32.BF16 R20, R12.reuse, R40, R20 ;  /* 0x000000280c14723c */ /* 0x040ff00000041814 */
[----:B------:R-:W-:Y:S01]  /*3cd10*/  HMMA.16816.F32.BF16 R56, R12, R48, R56 ;  /* 0x000000300c38723c */ /* 0x000fe20000041838 */
[----:B------:R-:W-:Y:S04]  /*3cd20*/  STL.64 [R1+0x2458], R34 ;  /* 0x0024582201007387 */ /* 0x000fe80000100a00 */
[----:B------:R-:W-:Y:S04]  /*3cd30*/  STL.64 [R1+0xa0], R28 ;  /* 0x0000a01c01007387 */ /* 0x000fe80000100a00 */
[----:B------:R-:W-:Y:S04]  /*3cd40*/  STL.64 [R1+0xa8], R30 ;  /* 0x0000a81e01007387 */ /* 0x000fe80000100a00 */
[----:B----4-:R-:W-:Y:S04]  /*3cd50*/  STL.64 [R1+0x23f8], R38 ;  /* 0x0023f82601007387 */ /* 0x010fe80000100a00 */
[----:B------:R-:W-:Y:S04]  /*3cd60*/  STL.64 [R1+0x90], R24 ;  /* 0x0000901801007387 */ /* 0x000fe80000100a00 */
[----:B------:R-:W-:Y:S04]  /*3cd70*/  STL.64 [R1+0x98], R26 ;  /* 0x0000981a01007387 */ /* 0x000fe80000100a00 */
[----:B------:R-:W-:Y:S01]  /*3cd80*/  STL.64 [R1+0x2460], R42 ;  /* 0x0024602a01007387 */ /* 0x000fe20000100a00 */
[----:B------:R-:W-:-:S03]  /*3cd90*/  IMAD.MOV.U32 R3, RZ, RZ, R11 ;  /* 0x000000ffff037224 */ /* 0x000fc600078e000b */
[----:B------:R-:W-:Y:S01]  /*3cda0*/  STL.64 [R1+0x80], R20 ;  /* 0x0000801401007387 */ /* 0x000fe20000100a00 */
[----:B------:R-:W-:-:S03]  /*3cdb0*/  IMAD.MOV.U32 R2, RZ, RZ, R10 ;  /* 0x000000ffff027224 */ /* 0x000fc600078e000a */
[----:B------:R-:W-:Y:S01]  /*3cdc0*/  STL.64 [R1+0x88], R22 ;  /* 0x0000881601007387 */ /* 0x000fe20000100a00 */
[----:B------:R-:W-:-:S03]  /*3cdd0*/  IMAD.MOV.U32 R0, RZ, RZ, R9 ;  /* 0x000000ffff007224 */ /* 0x000fc600078e0009 */
[----:B------:R-:W-:Y:S04]  /*3cde0*/  STL [R1+0x70], R8 ;  /* 0x0000700801007387 */ /* 0x000fe80000100800 */
[----:B---3--:R-:W-:Y:S04]  /*3cdf0*/  STL.64 [R1+0x23d0], R46 ;  /* 0x0023d02e01007387 */ /* 0x008fe80000100a00 */
[----:B------:R-:W-:Y:S04]  /*3ce00*/  STL [R1+0x20d8], R3 ;  /* 0x0020d80301007387 */ /* 0x000fe80000100800 */
[----:B------:R-:W-:Y:S04]  /*3ce10*/  STL [R1+0x20d4], R2 ;  /* 0x0020d40201007387 */ /* 0x000fe80000100800 */
[----:B------:R-:W-:Y:S04]  /*3ce20*/  STL [R1+0x20d0], R0 ;  /* 0x0020d00001007387 */ /* 0x000fe80000100800 */
[----:B------:R-:W-:Y:S04]  /*3ce30*/  STL.64 [R1+0x2468], R50 ;  /* 0x0024683201007387 */ /* 0x000fe80000100a00 */
[----:B------:R0:W-:Y:S04]  /*3ce40*/  STL.64 [R1+0x1df0], R58 ;  /* 0x001df03a01007387 */ /* 0x0001e80000100a00 */
[----:B------:R-:W-:Y:S04]  /*3ce50*/  STL.64 [R1+0x1de8], R56 ;  /* 0x001de83801007387 */ /* 0x000fe80000100a00 */
[----:B0-----:R-:W2:Y:S04]  /*3ce60*/  LDL R58, [R1+0x8] ;  /* 0x00000800013a7983 */ /* 0x001ea80000100800 */
[----:B------:R-:W2:Y:S04]  /*3ce70*/  LDL R59, [R1+0xc] ;  /* 0x00000c00013b7983 */ /* 0x000ea80000100800 */
[----:B--2---:R-:W-:Y:S04]  /*3ce80*/  STL.64 [R1+0x2488], R58 ;  /* 0x0024883a01007387 */ /* 0x004fe80000100a00 */
[----:B------:R-:W2:Y:S04]  /*3ce90*/  LDL.LU R28, [R1+0x510] ;  /* 0x00051000011c7983 */ /* 0x000ea80000300800 */
[----:B------:R-:W2:Y:S04]  /*3cea0*/  LDL.LU R29, [R1+0x514] ;  /* 0x00051400011d7983 */ /* 0x000ea80000300800 */
[----:B------:R-:W3:Y:S04]  /*3ceb0*/  LDL.LU R30, [R1+0x518] ;  /* 0x00051800011e7983 */ /* 0x000ee80000300800 */
[----:B------:R-:W3:Y:S04]  /*3cec0*/  LDL.LU R31, [R1+0x51c] ;  /* 0x00051c00011f7983 */ /* 0x000ee80000300800 */
[----:B------:R-:W4:Y:S04]  /*3ced0*/  LDL.LU R8, [R1+0x520] ;  /* 0x0005200001087983 */ /* 0x000f280000300800 */
[----:B------:R-:W4:Y:S04]  /*3cee0*/  LDL.LU R9, [R1+0x524] ;  /* 0x0005240001097983 */ /* 0x000f280000300800 */
[----:B------:R-:W4:Y:S04]  /*3cef0*/  LDL.LU R10, [R1+0x528] ;  /* 0x00052800010a7983 */ /* 0x000f280000300800 */
[----:B------:R-:W4:Y:S01]  /*3cf00*/  LDL.LU R11, [R1+0x52c] ;  /* 0x00052c00010b7983 */ /* 0x000f220000300800 */
[----:B------:R-:W-:Y:S01]  /*3cf10*/  HMMA.16816.F32.BF16 R16, R12, R52, R16 ;  /* 0x000000340c10723c */ /* 0x000fe20000041810 */
[----:B------:R-:W-:-:S02]  /*3cf20*/  IMAD.MOV.U32 R37, RZ, RZ, R60 ;  /* 0x000000ffff257224 */ /* 0x000fc400078e003c */
[----:B------:R-:W-:Y:S02]  /*3cf30*/  IMAD.MOV.U32 R38, RZ, RZ, R55 ;  /* 0x000000ffff267224 */ /* 0x000fe400078e0037 */
[----:B------:R-:W-:Y:S01]  /*3cf40*/  IMAD.MOV.U32 R39, RZ, RZ, R54 ;  /* 0x000000ffff277224 */ /* 0x000fe200078e0036 */
[----:B---3--:R0:W-:Y:S04]  /*3cf50*/  STL.64 [R1+0x2498], R30 ;  /* 0x0024981e01007387 */ /* 0x0081e80000100a00 */
[----:B--2---:R-:W-:Y:S04]  /*3cf60*/  STL.64 [R1+0x2490], R28 ;  /* 0x0024901c01007387 */ /* 0x004fe80000100a00 */
[----:B------:R-:W2:Y:S04]  /*3cf70*/  LDL.64 R22, [R1+0x58] ;  /* 0x0000580001167983 */ /* 0x000ea80000100a00 */
[----:B------:R-:W3:Y:S04]  /*3cf80*/  LDL.64 R14, [R1+0x18] ;  /* 0x00001800010e7983 */ /* 0x000ee80000100a00 */
[----:B0-----:R-:W4:Y:S04]  /*3cf90*/  LDL.64 R30, [R1+0x68] ;  /* 0x00006800011e7983 */ /* 0x001f280000100a00 */
[----:B------:R-:W2:Y:S04]  /*3cfa0*/  LDL.LU R36, [R1+0x850] ;  /* 0x0008500001247983 */ /* 0x000ea80000300800 */
[----:B------:R-:W2:Y:S04]  /*3cfb0*/  LDL.LU R60, [R1+0x24b0] ;  /* 0x0024b000013c7983 */ /* 0x000ea80000300800 */
[----:B------:R-:W2:Y:S04]  /*3cfc0*/  LDL.LU R55, [R1+0x24ac] ;  /* 0x0024ac0001377983 */ /* 0x000ea80000300800 */
[----:B------:R-:W3:Y:S04]  /*3cfd0*/  LDL.LU R54, [R1+0x24a8] ;  /* 0x0024a80001367983 */ /* 0x000ee80000300800 */
[----:B------:R-:W4:Y:S04]  /*3cfe0*/  LDL.LU R48, [R1+0x500] ;  /* 0x0005000001307983 */ /* 0x000f280000300800 */
[----:B------:R-:W4:Y:S04]  /*3cff0*/  LDL.LU R49, [R1+0x504] ;  /* 0x0005040001317983 */ /* 0x000f280000300800 */
[----:B------:R-:W4:Y:S04]  /*3d000*/  LDL.LU R50, [R1+0x508] ;  /* 0x0005080001327983 */ /* 0x000f280000300800 */
[----:B------:R-:W4:Y:S04]  /*3d010*/  LDL.LU R51, [R1+0x50c] ;  /* 0x00050c0001337983 */ /* 0x000f280000300800 */
[----:B------:R-:W4:Y:S04]  /*3d020*/  LDL.64 R42, [R1+0x48] ;  /* 0x00004800012a7983 */ /* 0x000f280000100a00 */
[----:B------:R-:W4:Y:S04]  /*3d030*/  LDL.64 R34, [R1+0x38] ;  /* 0x0000380001227983 */ /* 0x000f280000100a00 */
[----:B------:R-:W4:Y:S01]  /*3d040*/  LDL.LU R24, [R1+0x4e0] ;  /* 0x0004e00001187983 */ /* 0x000f220000300800 */
[----:B--2---:R-:W-:-:S02]  /*3d050*/  IMAD.MOV.U32 R26, RZ, RZ, R55 ;  /* 0x000000ffff1a7224 */ /* 0x004fc400078e0037 */
[----:B---3--:R-:W-:Y:S02]  /*3d060*/  IMAD.MOV.U32 R25, RZ, RZ, R54 ;  /* 0x000000ffff197224 */ /* 0x008fe400078e0036 */
[----:B------:R-:W2:Y:S04]  /*3d070*/  LDL.LU R54, [R1+0x24a4] ;  /* 0x0024a40001367983 */ /* 0x000ea80000300800 */
[----:B------:R-:W2:Y:S04]  /*3d080*/  LDL.LU R55, [R1+0x24a0] ;  /* 0x0024a00001377983 */ /* 0x000ea80000300800 */
[----:B------:R-:W3:Y:S04]  /*3d090*/  LDL.LU R27, [R1+0x4ec] ;  /* 0x0004ec00011b7983 */ /* 0x000ee80000300800 */
[----:B------:R-:W3:Y:S04]  /*3d0a0*/  LDL.LU R44, [R1+0x860] ;  /* 0x00086000012c7983 */ /* 0x000ee80000300800 */
[----:B------:R-:W3:Y:S04]  /*3d0b0*/  LDL.LU R45, [R1+0x864] ;  /* 0x00086400012d7983 */ /* 0x000ee80000300800 */
[----:B------:R-:W3:Y:S04]  /*3d0c0*/  LDL.LU R46, [R1+0x868] ;  /* 0x00086800012e7983 */ /* 0x000ee80000300800 */
[----:B------:R-:W3:Y:S01]  /*3d0d0*/  LDL.LU R47, [R1+0x86c] ;  /* 0x00086c00012f7983 */ /* 0x000ee20000300800 */
[----:B----4-:R-:W-:Y:S01]  /*3d0e0*/  HMMA.16816.F32.BF16 R56, R4, R30, R8 ;  /* 0x0000001e0438723c */ /* 0x010fe20000041808 */
[----:B------:R-:W-:-:S02]  /*3d0f0*/  IMAD.MOV.U32 R9, RZ, RZ, R30 ;  /* 0x000000ffff097224 */ /* 0x000fc400078e001e */
[----:B------:R-:W-:Y:S01]  /*3d100*/  IMAD.MOV.U32 R8, RZ, RZ, R31 ;  /* 0x000000ffff087224 */ /* 0x000fe200078e001f */
[----:B--2---:R0:W-:Y:S04]  /*3d110*/  STL.64 [R1+0x23c0], R54 ;  /* 0x0023c03601007387 */ /* 0x0041e80000100a00 */
[----:B------:R-:W2:Y:S04]  /*3d120*/  LDL.LU R52, [R1+0x4d0] ;  /* 0x0004d00001347983 */ /* 0x000ea80000300800 */
[----:B------:R-:W2:Y:S04]  /*3d130*/  LDL.LU R53, [R1+0x4d4] ;  /* 0x0004d40001357983 */ /* 0x000ea80000300800 */
[----:B0-----:R-:W2:Y:S04]  /*3d140*/  LDL.LU R54, [R1+0x4d8] ;  /* 0x0004d80001367983 */ /* 0x001ea80000300800 */
[----:B------:R0:W-:Y:S04]  /*3d150*/  STL.64 [R1+0x1e00], R18 ;  /* 0x001e001201007387 */ /* 0x0001e80000100a00 */
[----:B------:R-:W-:Y:S04]  /*3d160*/  STL.64 [R1+0x1df8], R16 ;  /* 0x001df81001007387 */ /* 0x000fe80000100a00 */
[----:B0-----:R-:W3:Y:S04]  /*3d170*/  LDL.64 R18, [R1+0x28] ;  /* 0x0000280001127983 */ /* 0x001ee80000100a00 */
[----:B------:R-:W4:Y:S04]  /*3d180*/  LDL.LU.64 R30, [R1+0x2498] ;  /* 0x00249800011e7983 */ /* 0x000f280000300a00 */
[----:B------:R-:W4:Y:S01]  /*3d190*/  LDL.LU.64 R28, [R1+0x2490] ;  /* 0x00249000011c7983 */ /* 0x000f220000300a00 */
[----:B------:R-:W-:-:S02]  /*3d1a0*/  IMAD.MOV.U32 R55, RZ, RZ, R60 ;  /* 0x000000ffff377224 */ /* 0x000fc400078e003c */
[----:B------:R-:W-:Y:S01]  /*3d1b0*/  IMAD.MOV.U32 R60, RZ, RZ, R56 ;  /* 0x000000ffff3c7224 */ /* 0x000fe200078e0038 */
[----:B------:R-:W-:Y:S04]  /*3d1c0*/  STL.64 [R1+0xdc0], R56 ;  /* 0x000dc03801007387 */ /* 0x000fe80000100a00 */
[----:B------:R0:W-:Y:S04]  /*3d1d0*/  STL.64 [R1+0xdc8], R58 ;  /* 0x000dc83a01007387 */ /* 0x0001e80000100a00 */
[----:B0-----:R-:W2:Y:S04]  /*3d1e0*/  LDL.LU.64 R58, [R1+0x2488] ;  /* 0x00248800013a7983 */ /* 0x001ea80000300a00 */
[----:B------:R-:W-:Y:S01]  /*3d1f0*/  STL [R1+0x1dd8], R60 ;  /* 0x001dd83c01007387 */ /* 0x000fe20000100800 */
[----:B----4-:R-:W-:-:S15]  /*3d200*/  HMMA.16816.F32.BF16 R28, R4, R22, R28 ;  /* 0x00000016041c723c */ /* 0x010fde000004181c */
[----:B------:R-:W-:-:S04]  /*3d210*/  NOP ;  /* 0x0000000000007918 */ /* 0x000fc80000000000 */
[----:B------:R-:W-:Y:S04]  /*3d220*/  STL.64 [R1+0xd40], R28 ;  /* 0x000d401c01007387 */ /* 0x000fe80000100a00 */
[----:B------:R0:W-:Y:S04]  /*3d230*/  STL.64 [R1+0xd48], R30 ;  /* 0x000d481e01007387 */ /* 0x0001e80000100a00 */
[----:B0-----:R-:W4:Y:S01]  /*3d240*/  LDL.LU.64 R30, [R1+0x2480] ;  /* 0x00248000011e7983 */ /* 0x001f220000300a00 */
[----:B------:R-:W-:Y:S02]  /*3d250*/  IMAD.MOV.U32 R28, RZ, RZ, R22 ;  /* 0x000000ffff1c7224 */ /* 0x000fe400078e0016 */
[----:B------:R-:W-:-:S02]  /*3d260*/  IMAD.MOV.U32 R3, RZ, RZ, R23 ;  /* 0x000000ffff037224 */ /* 0x000fc400078e0017 */
[----:B------:R-:W2:Y:S01]  /*3d270*/  LDL.LU.64 R22, [R1+0x2478] ;  /* 0x0024780001167983 */ /* 0x000ea20000300a00 */
[----:B------:R-:W0:Y:S01]  /*3d280*/  S2R R10, SR_TID.X ;  /* 0x00000000000a7919 */ /* 0x000e220000002100 */
[----:B------:R-:W1:Y:S02]  /*3d290*/  S2R R11, SR_TID.X ;  /* 0x00000000000b7919 */ /* 0x000e640000002100 */
[----:B----4-:R-:W-:Y:S04]  /*3d2a0*/  STL.64 [R1+0x2418], R30 ;  /* 0x0024181e01007387 */ /* 0x010fe80000100a00 */
[----:B------:R4:W-:Y:S04]  /*3d2b0*/  STL [R1+0x2410], R28 ;  /* 0x0024101c01007387 */ /* 0x0009e80000100800 */
[----:B----4-:R-:W4:Y:S04]  /*3d2c0*/  LDL.LU R28, [R1+0x4f0] ;  /* 0x0004f000011c7983 */ /* 0x010f280000300800 */
[----:B------:R-:W4:Y:S01]  /*3d2d0*/  LDL.LU R29, [R1+0x4f4] ;  /* 0x0004f400011d7983 */ /* 0x000f220000300800 */
[----:B--2---:R-:W-:-:S02]  /*3d2e0*/  IMAD.MOV.U32 R30, RZ, RZ, R22 ;  /* 0x000000ffff1e7224 */ /* 0x004fc400078e0016 */
[----:B------:R-:W-:Y:S01]  /*3d2f0*/  IMAD.MOV.U32 R31, RZ, RZ, R23 ;  /* 0x000000ffff1f7224 */ /* 0x000fe200078e0017 */
[C---:B------:R-:W-:Y:S01]  /*3d300*/  HMMA.16816.F32.BF16 R48, R4.reuse, R42, R48 ;  /* 0x0000002a0430723c */ /* 0x040fe20000041830 */
[----:B------:R-:W2:Y:S04]  /*3d310*/  LDL.LU R22, [R1+0x2474] ;  /* 0x0024740001167983 */ /* 0x000ea80000300800 */
[----:B------:R-:W2:Y:S03]  /*3d320*/  LDL.LU R23, [R1+0x2470] ;  /* 0x0024700001177983 */ /* 0x000ea60000300800 */
[----:B---3--:R-:W-:Y:S01]  /*3d330*/  HMMA.16816.F32.BF16 R24, R4, R18, R24 ;  /* 0x000000120418723c */ /* 0x008fe20000041818 */
[----:B0-----:R-:W-:Y:S01]  /*3d340*/  LOP3.LUT R10, R10, 0x7, RZ, 0xc0, !PT ;  /* 0x000000070a0a7812 */ /* 0x001fe200078ec0ff */
[----:B-1----:R-:W-:-:S04]  /*3d350*/  IMAD.SHL.U32 R33, R11, 0x2, RZ ;  /* 0x000000020b217824 */ /* 0x002fc800078e00ff */
[----:B------:R-:W-:Y:S01]  /*3d360*/  IMAD R21, R10, 0x110, RZ ;  /* 0x000001100a157824 */ /* 0x000fe200078e02ff */
[----:B------:R-:W-:Y:S01]  /*3d370*/  SHF.L.U32 R20, R11, 0x7, RZ ;  /* 0x000000070b147819 */ /* 0x000fe200000006ff */
[----:B------:R-:W-:Y:S02]  /*3d380*/  IMAD.MOV.U32 R11, RZ, RZ, R42 ;  /* 0x000000ffff0b7224 */ /* 0x000fe400078e002a */
[----:B------:R-:W-:Y:S01]  /*3d390*/  IMAD.MOV.U32 R10, RZ, RZ, R43 ;  /* 0x000000ffff0a7224 */ /* 0x000fe200078e002b */
[----:B------:R-:W-:Y:S01]  /*3d3a0*/  LOP3.LUT R21, R21, 0x10, R33, 0x78, !PT ;  /* 0x0000001015157812 */ /* 0x000fe200078e7821 */
[----:B------:R-:W-:Y:S04]  /*3d3b0*/  STL.64 [R1+0xcd0], R48 ;  /* 0x000cd03001007387 */ /* 0x000fe80000100a00 */
[----:B------:R0:W-:Y:S01]  /*3d3c0*/  STL.64 [R1+0xcd8], R50 ;  /* 0x000cd83201007387 */ /* 0x0001e20000100a00 */
[----:B------:R-:W-:Y:S01]  /*3d3d0*/  LOP3.LUT R21, R21, 0x800, R20, 0xf8, !PT ;  /* 0x0000080015157812 */ /* 0x000fe200078ef814 */
[----:B------:R-:W-:-:S02]  /*3d3e0*/  IMAD.MOV.U32 R20, RZ, RZ, R35 ;  /* 0x000000ffff147224 */ /* 0x000fc400078e0023 */
[----:B0-----:R-:W3:Y:S04]  /*3d3f0*/  LDL.LU.64 R50, [R1+0x2468] ;  /* 0x0024680001327983 */ /* 0x001ee80000300a00 */
[----:B------:R-:W2:Y:S01]  /*3d400*/  LDL.LU.64 R42, [R1+0x2460] ;  /* 0x00246000012a7983 */ /* 0x000ea20000300a00 */
[----:B------:R-:W-:Y:S01]  /*3d410*/  LOP3.LUT R21, R21, 0x20, RZ, 0x3c, !PT ;  /* 0x0000002015157812 */ /* 0x000fe200078e3cff */
[C---:B------:R-:W-:Y:S01]  /*3d420*/  HMMA.16816.F32.BF16 R52, R4.reuse, R14, R52 ;  /* 0x0000000e0434723c */ /* 0x040fe20000041834 */
[----:B------:R-:W-:Y:S02]  /*3d430*/  IMAD.MOV.U32 R17, RZ, RZ, R14 ;  /* 0x000000ffff117224 */ /* 0x000fe400078e000e */
[----:B------:R-:W-:Y:S02]  /*3d440*/  IMAD.MOV.U32 R16, RZ, RZ, R15 ;  /* 0x000000ffff107224 */ /* 0x000fe400078e000f */
[----:B------:R-:W0:Y:S03]  /*3d450*/  LDSM.16.MT88.4 R12, [R21+UR5+0x3000] ;  /* 0x00300005150c783b */ /* 0x000e260008004200 */
[----:B----4-:R-:W-:-:S15]  /*3d460*/  HMMA.16816.F32.BF16 R28, R4, R34, R28 ;  /* 0x00000022041c723c */ /* 0x010fde000004181c */
[----:B------:R-:W-:-:S04]  /*3d470*/  NOP ;  /* 0x0000000000007918 */ /* 0x000fc80000000000 */
[----:B------:R1:W-:Y:S04]  /*3d480*/  STL.64 [R1+0xc50], R28 ;  /* 0x000c501c01007387 */ /* 0x0003e80000100a00 */
[----:B------:R-:W-:Y:S01]  /*3d490*/  STL.64 [R1+0xc58], R30 ;  /* 0x000c581e01007387 */ /* 0x000fe20000100a00 */
[----:B-1----:R-:W-:-:S03]  /*3d4a0*/  IMAD.MOV.U32 R28, RZ, RZ, R34 ;  /* 0x000000ffff1c7224 */ /* 0x002fc600078e0022 */
[----:B------:R-:W4:Y:S04]  /*3d4b0*/  LDL.LU.64 R34, [R1+0x2458] ;  /* 0x0024580001227983 */ /* 0x000f280000300a00 */
[----:B------:R-:W-:Y:S04]  /*3d4c0*/  STL.64 [R1+0xbd0], R24 ;  /* 0x000bd01801007387 */ /* 0x000fe80000100a00 */
[----:B------:R1:W-:Y:S04]  /*3d4d0*/  STL.64 [R1+0xbd8], R26 ;  /* 0x000bd81a01007387 */ /* 0x0003e80000100a00 */
[----:B-1----:R-:W3:Y:S04]  /*3d4e0*/  LDL.LU.64 R26, [R1+0x2450] ;  /* 0x00245000011a7983 */ /* 0x002ee80000300a00 */
[----:B------:R-:W-:Y:S04]  /*3d4f0*/  STL.64 [R1+0xb50], R52 ;  /* 0x000b503401007387 */ /* 0x000fe80000100a00 */
[----:B------:R-:W-:Y:S04]  /*3d500*/  STL.64 [R1+0xb58], R54 ;  /* 0x000b583601007387 */ /* 0x000fe80000100a00 */
[----:B0-----:R-:W-:Y:S01]  /*3d510*/  STL.64 [R1+0x2328], R14 ;  /* 0x0023280e01007387 */ /* 0x001fe20000100a00 */
[C---:B------:R-:W-:Y:S03]  /*3d520*/  HMMA.16816.F32.BF16 R44, R4.reuse, R58, R44 ;  /* 0x0000003a042c723c */ /* 0x040fe6000004182c */
[----:B------:R2:W-:Y:S05]  /*3d530*/  STL.64 [R1+0x2320], R12 ;  /* 0x0023200c01007387 */ /* 0x0005ea0000100a00 */
[----:B--2---:R-:W-:Y:S01]  /*3d540*/  HMMA.16816.F32.BF16 R12, R4, R22, R36 ;  /* 0x00000016040c723c */ /* 0x004fe20000041824 */
[----:B------:R-:W-:Y:S10]  /*3d550*/  STL.64 [R1+0x2350], R58 ;  /* 0x0023503a01007387 */ /* 0x000ff40000100a00 */
[----:B------:R-:W-:Y:S04]  /*3d560*/  STL.64 [R1+0xaa0], R44 ;  /* 0x000aa02c01007387 */ /* 0x000fe80000100a00 */
[----:B------:R-:W-:Y:S01]  /*3d570*/  STL.64 [R1+0xaa8], R46 ;  /* 0x000aa82e01007387 */ /* 0x000fe20000100a00 */
[----:B------:R-:W-:-:S02]  /*3d580*/  IMAD.MOV.U32 R2, RZ, RZ, R18 ;  /* 0x000000ffff027224 */ /* 0x000fc400078e0012 */
[----:B------:R-:W-:Y:S02]  /*3d590*/  IMAD.MOV.U32 R0, RZ, RZ, R19 ;  /* 0x000000ffff007224 */ /* 0x000fe400078e0013 */
[----:B------:R-:W-:Y:S01]  /*3d5a0*/  IMAD.MOV.U32 R19, RZ, RZ, R42 ;  /* 0x000000ffff137224 */ /* 0x000fe200078e002a */
[----:B------:R-:W-:Y:S01]  /*3d5b0*/  STL.64 [R1+0xa20], R12 ;  /* 0x000a200c01007387 */ /* 0x000fe20000100a00 */
[----:B------:R-:W-:Y:S02]  /*3d5c0*/  IMAD.MOV.U32 R33, RZ, RZ, R15 ;  /* 0x000000ffff217224 */ /* 0x000fe400078e000f */
[----:B------:R-:W-:Y:S01]  /*3d5d0*/  IMAD.MOV.U32 R25, RZ, RZ, R14 ;  /* 0x000000ffff197224 */ /* 0x000fe200078e000e */
[----:B------:R0:W-:Y:S04]  /*3d5e0*/  STL.64 [R1+0xa28], R14 ;  /* 0x000a280e01007387 */ /* 0x0001e80000100a00 */
[----:B------:R1:W-:Y:S04]  /*3d5f0*/  STL.64 [R1+0x2360], R22 ;  /* 0x0023601601007387 */ /* 0x0003e80000100a00 */
[----:B------:R-:W-:Y:S01]  /*3d600*/  STL [R1+0x2358], R21 ;  /* 0x0023581501007387 */ /* 0x000fe20000100800 */
[----:B0-----:R-:W-:-:S02]  /*3d610*/  IMAD.MOV.U32 R14, RZ, RZ, R17 ;  /* 0x000000ffff0e7224 */ /* 0x001fc400078e0011 */
[----:B------:R-:W-:-:S05]  /*3d620*/  IMAD.MOV.U32 R15, RZ, RZ, R16 ;  /* 0x000000ffff0f7224 */ /* 0x000fca00078e0010 */
[----:B------:R-:W-:Y:S01]  /*3d630*/  STL.64 [R1+0x2368], R14 ;  /* 0x0023680e01007387 */ /* 0x000fe20000100a00 */
[----:B----4-:R-:W-:Y:S02]  /*3d640*/  IMAD.MOV.U32 R18, RZ, RZ, R34 ;  /* 0x000000ffff127224 */ /* 0x010fe400078e0022 */
[----:B------:R-:W-:Y:S02]  /*3d650*/  IMAD.MOV.U32 R17, RZ, RZ, R35 ;  /* 0x000000ffff117224 */ /* 0x000fe400078e0023 */
[----:B---3--:R-:W-:Y:S02]  /*3d660*/  IMAD.MOV.U32 R16, RZ, RZ, R27 ;  /* 0x000000ffff107224 */ /* 0x008fe400078e001b */
[----:B------:R-:W2:Y:S04]  /*3d670*/  LDL.LU R27, [R1+0x2448] ;  /* 0x00244800011b7983 */ /* 0x000ea80000300800 */
[----:B------:R-:W3:Y:S04]  /*3d680*/  LDL.LU R35, [R1+0x2444] ;  /* 0x0024440001237983 */ /* 0x000ee80000300800 */
[----:B------:R-:W4:Y:S04]  /*3d690*/  LDL.LU R34, [R1+0x2440] ;  /* 0x0024400001227983 */ /* 0x000f280000300800 */
[----:B------:R-:W3:Y:S04]  /*3d6a0*/  LDL.LU R42, [R1+0x243c] ;  /* 0x00243c00012a7983 */ /* 0x000ee80000300800 */
[----:B------:R0:W-:Y:S04]  /*3d6b0*/  STL.64 [R1+0x2378], R18 ;  /* 0x0023781201007387 */ /* 0x0001e80000100a00 */
[----:B------:R-:W-:Y:S04]  /*3d6c0*/  STL.64 [R1+0x2370], R16 ;  /* 0x0023701001007387 */ /* 0x000fe80000100a00 */
[----:B------:R-:W3:Y:S04]  /*3d6d0*/  LDL.LU R56, [R1+0x290] ;  /* 0x0002900001387983 */ /* 0x000ee80000300800 */
[----:B------:R-:W3:Y:S01]  /*3d6e0*/  LDL.LU R57, [R1+0x294] ;  /* 0x0002940001397983 */ /* 0x000ee20000300800 */
[----:B------:R-:W-:-:S02]  /*3d6f0*/  IMAD.MOV.U32 R59, RZ, RZ, R26 ;  /* 0x000000ffff3b7224 */ /* 0x000fc400078e001a */
[----:B-1----:R-:W-:Y:S02]  /*3d700*/  IMAD.MOV.U32 R22, RZ, RZ, R28 ;  /* 0x000000ffff167224 */ /* 0x002fe400078e001c */
[----:B------:R-:W-:Y:S02]  /*3d710*/  IMAD.MOV.U32 R23, RZ, RZ, R20 ;  /* 0x000000ffff177224 */ /* 0x000fe400078e0014 */
[----:B0-----:R-:W-:Y:S02]  /*3d720*/  IMAD.MOV.U32 R18, RZ, RZ, R11 ;  /* 0x000000ffff127224 */ /* 0x001fe400078e000b */
[----:B------:R-:W-:Y:S02]  /*3d730*/  IMAD.MOV.U32 R19, RZ, RZ, R10 ;  /* 0x000000ffff137224 */ /* 0x000fe400078e000a */
[----:B--2---:R-:W-:Y:S02]  /*3d740*/  IMAD.MOV.U32 R58, RZ, RZ, R27 ;  /* 0x000000ffff3a7224 */ /* 0x004fe400078e001b */
[----:B------:R-:W2:Y:S04]  /*3d750*/  LDL.LU R27, [R1+0x2438] ;  /* 0x00243800011b7983 */ /* 0x000ea80000300800 */
[----:B------:R-:W2:Y:S04]  /*3d760*/  LDL.LU R26, [R1+0x2434] ;  /* 0x00243400011a7983 */ /* 0x000ea80000300800 */
[----:B------:R-:W-:Y:S04]  /*3d770*/  STL.64 [R1+0x2388], R58 ;  /* 0x0023883a01007387 */ /* 0x000fe80000100a00 */
[----:B---3--:R0:W-:Y:S04]  /*3d780*/  STL.64 [R1+0x2380], R56 ;  /* 0x0023803801007387 */ /* 0x0081e80000100a00 */
[----:B------:R-:W-:Y:S04]  /*3d790*/  STL.64 [R1+0x2390], R22 ;  /* 0x0023901601007387 */ /* 0x000fe80000100a00 */
[----:B------:R1:W-:Y:S04]  /*3d7a0*/  STL.64 [R1+0x2398], R18 ;  /* 0x0023981201007387 */ /* 0x0003e80000100a00 */
[----:B0-----:R-:W3:Y:S04]  /*3d7b0*/  LDL.LU R56, [R1+0x2b0] ;  /* 0x0002b00001387983 */ /* 0x001ee80000300800 */
[----:B------:R-:W3:Y:S04]  /*3d7c0*/  LDL.LU R57, [R1+0x2b4] ;  /* 0x0002b40001397983 */ /* 0x000ee80000300800 */
[----:B------:R-:W2:Y:S04]  /*3d7d0*/  LDL.LU R58, [R1+0x2b8] ;  /* 0x0002b800013a7983 */ /* 0x000ea80000300800 */
[----:B------:R-:W2:Y:S01]  /*3d7e0*/  LDL.LU R59, [R1+0x2bc] ;  /* 0x0002bc00013b7983 */ /* 0x000ea20000300800 */
[----:B-1----:R-:W-:Y:S01]  /*3d7f0*/  MOV R18, R9 ;  /* 0x0000000900127202 */ /* 0x002fe20000000f00 */
[----:B------:R-:W-:-:S02]  /*3d800*/  IMAD.MOV.U32 R19, RZ, RZ, R8 ;  /* 0x000000ffff137224 */ /* 0x000fc400078e0008 */
[----:B--2---:R-:W-:Y:S04]  /*3d810*/  STL.64 [R1+0x23a8], R58 ;  /* 0x0023a83a01007387 */ /* 0x004fe80000100a00 */
[----:B---3--:R0:W-:Y:S04]  /*3d820*/  STL.64 [R1+0x23a0], R56 ;  /* 0x0023a03801007387 */ /* 0x0081e80000100a00 */
[----:B------:R1:W-:Y:S04]  /*3d830*/  STL.64 [R1+0x23c8], R18 ;  /* 0x0023c81201007387 */ /* 0x0003e80000100a00 */
[----:B0-----:R-:W2:Y:S04]  /*3d840*/  LDL.LU R56, [R1+0x2d0] ;  /* 0x0002d00001387983 */ /* 0x001ea80000300800 */
[----:B------:R-:W2:Y:S04]  /*3d850*/  LDL.LU R57, [R1+0x2d4] ;  /* 0x0002d40001397983 */ /* 0x000ea80000300800 */
[----:B------:R-:W3:Y:S04]  /*3d860*/  LDL.LU R58, [R1+0x2d8] ;  /* 0x0002d800013a7983 */ /* 0x000ee80000300800 */
[----:B------:R-:W3:Y:S04]  /*3d870*/  LDL.LU R59, [R1+0x2dc] ;  /* 0x0002dc00013b7983 */ /* 0x000ee80000300800 */
[----:B---3--:R-:W-:Y:S04]  /*3d880*/  STL.64 [R1+0x23e0], R58 ;  /* 0x0023e03a01007387 */ /* 0x008fe80000100a00 */
[----:B--2---:R-:W-:Y:S04]  /*3d890*/  STL.64 [R1+0x23d8], R56 ;  /* 0x0023d83801007387 */ /* 0x004fe80000100a00 */
[----:B------:R-:W2:Y:S04]  /*3d8a0*/  LDL.LU R52, [R1+0x7e0] ;  /* 0x0007e00001347983 */ /* 0x000ea80000300800 */
[----:B------:R-:W2:Y:S04]  /*3d8b0*/  LDL.LU R53, [R1+0x7e4] ;  /* 0x0007e40001357983 */ /* 0x000ea80000300800 */
[----:B------:R-:W3:Y:S04]  /*3d8c0*/  LDL.LU R54, [R1+0x7e8] ;  /* 0x0007e80001367983 */ /* 0x000ee80000300800 */
[----:B------:R-:W3:Y:S04]  /*3d8d0*/  LDL.LU R55, [R1+0x7ec] ;  /* 0x0007ec0001377983 */ /* 0x000ee80000300800 */
[----:B------:R-:W2:Y:S04]  /*3d8e0*/  LDL.LU R28, [R1+0x840] ;  /* 0x00084000011c7983 */ /* 0x000ea80000300800 */
[----:B------:R-:W4:Y:S04]  /*3d8f0*/  LDL.LU R29, [R1+0x844] ;  /* 0x00084400011d7983 */ /* 0x000f280000300800 */
[----:B------:R-:W4:Y:S04]  /*3d900*/  LDL.LU R30, [R1+0x848] ;  /* 0x00084800011e7983 */ /* 0x000f280000300800 */
[----:B------:R-:W4:Y:S01]  /*3d910*/  LDL.LU R31, [R1+0x84c] ;  /* 0x00084c00011f7983 */ /* 0x000f220000300800 */
[----:B------:R-:W-:-:S02]  /*3d920*/  IMAD.MOV.U32 R21, RZ, RZ, R26 ;  /* 0x000000ffff157224 */ /* 0x000fc400078e001a */
[----:B------:R-:W-:Y:S01]  /*3d930*/  IMAD.MOV.U32 R22, RZ, RZ, R27 ;  /* 0x000000ffff167224 */ /* 0x000fe200078e001b */
[----:B---3--:R-:W-:Y:S04]  /*3d940*/  STL.64 [R1+0x2408], R54 ;  /* 0x0024083601007387 */ /* 0x008fe80000100a00 */
[----:B--2---:R0:W-:Y:S04]  /*3d950*/  STL.64 [R1+0x2400], R52 ;  /* 0x0024003401007387 */ /* 0x0041e80000100a00 */
[----:B------:R-:W2:Y:S04]  /*3d960*/  LDL.LU R16, [R1+0x7f0] ;  /* 0x0007f00001107983 */ /* 0x000ea80000300800 */
[----:B------:R-:W2:Y:S04]  /*3d970*/  LDL.LU R17, [R1+0x7f4] ;  /* 0x0007f40001117983 */ /* 0x000ea80000300800 */
[----:B-1----:R-:W2:Y:S04]  /*3d980*/  LDL.LU R18, [R1+0x7f8] ;  /* 0x0007f80001127983 */ /* 0x002ea80000300800 */
[----:B------:R-:W2:Y:S04]  /*3d990*/  LDL.LU R19, [R1+0x7fc] ;  /* 0x0007fc0001137983 */ /* 0x000ea80000300800 */
[----:B------:R-:W3:Y:S04]  /*3d9a0*/  LDL.LU R36, [R1+0x820] ;  /* 0x0008200001247983 */ /* 0x000ee80000300800 */
[----:B------:R-:W3:Y:S04]  /*3d9b0*/  LDL.LU R37, [R1+0x824] ;  /* 0x0008240001257983 */ /* 0x000ee80000300800 */
[----:B------:R-:W3:Y:S04]  /*3d9c0*/  LDL.LU R38, [R1+0x828] ;  /* 0x0008280001267983 */ /* 0x000ee80000300800 */
[----:B------:R-:W3:Y:S04]  /*3d9d0*/  LDL.LU R39, [R1+0x82c] ;  /* 0x00082c0001277983 */ /* 0x000ee80000300800 */
        /* <DEDUP_REMOVED lines=19> */
[----:B------:R-:W-:-:S02]  /*3db10*/  IMAD.MOV.U32 R32, RZ, RZ, R13 ;  /* 0x000000ffff207224 */ /* 0x000fc400078e000d */
[----:B------:R-:W-:Y:S01]  /*3db20*/  IMAD.MOV.U32 R24, RZ, RZ, R12 ;  /* 0x000000ffff187224 */ /* 0x000fe200078e000c */
[----:B------:R-:W3:Y:S04]  /*3db30*/  LDL.LU R23, [R1+0x2cc] ;  /* 0x0002cc0001177983 */ /* 0x000ee80000300800 */
[----:B------:R-:W3:Y:S01]  /*3db40*/  LDL.LU R12, [R1+0x2a0] ;  /* 0x0002a000010c7983 */ /* 0x000ee20000300800 */
[----:B------:R-:W-:Y:S02]  /*3db50*/  IMAD.MOV.U32 R13, RZ, RZ, R42 ;  /* 0x000000ffff0d7224 */ /* 0x000fe400078e002a */
[----:B----4-:R-:W-:Y:S01]  /*3db60*/  IMAD.MOV.U32 R14, RZ, RZ, R34 ;  /* 0x000000ffff0e7224 */ /* 0x010fe200078e0022 */
[----:B------:R-:W4:Y:S04]  /*3db70*/  LDL.LU R42, [R1+0x2428] ;  /* 0x00242800012a7983 */ /* 0x000f280000300800 */
[----:B------:R-:W3:Y:S01]  /*3db80*/  LDL.LU R34, [R1+0x2424] ;  /* 0x0024240001227983 */ /* 0x000ee20000300800 */
[----:B------:R-:W-:-:S03]  /*3db90*/  IMAD.MOV.U32 R15, RZ, RZ, R35 ;  /* 0x000000ffff0f7224 */ /* 0x000fc600078e0023 */
[----:B------:R-:W3:Y:S04]  /*3dba0*/  LDL.LU R35, [R1+0x2420] ;  /* 0x0024200001237983 */ /* 0x000ee80000300800 */
[----:B------:R-:W-:Y:S01]  /*3dbb0*/  STL [R1+0x1ddc], R33 ;  /* 0x001ddc2101007387 */ /* 0x000fe20000100800 */
[----:B--2---:R-:W-:-:S15]  /*3dbc0*/  HMMA.16816.F32.BF16 R28, R4, R26, R28 ;  /* 0x0000001a041c723c */ /* 0x004fde000004181c */
[----:B------:R-:W-:-:S04]  /*3dbd0*/  NOP ;  /* 0x0000000000007918 */ /* 0x000fc80000000000 */
[----:B------:R-:W-:Y:S01]  /*3dbe0*/  STL.64 [R1+0x9a0], R28 ;  /* 0x0009a01c01007387 */ /* 0x000fe20000100a00 */
[----:B------:R-:W-:Y:S02]  /*3dbf0*/  IMAD.MOV.U32 R49, RZ, RZ, R31 ;  /* 0x000000ffff317224 */ /* 0x000fe400078e001f */
[----:B------:R-:W-:Y:S01]  /*3dc00*/  IMAD.MOV.U32 R41, RZ, RZ, R30 ;  /* 0x000000ffff297224 */ /* 0x000fe200078e001e */
[----:B------:R0:W-:Y:S04]  /*3dc10*/  STL.64 [R1+0x9a8], R30 ;  /* 0x0009a81e01007387 */ /* 0x0001e80000100a00 */
[----:B0-----:R-:W2:Y:S01]  /*3dc20*/  LDL.LU.64 R30, [R1+0x2418] ;  /* 0x00241800011e7983 */ /* 0x001ea20000300a00 */
[----:B---3--:R-:W-:Y:S01]  /*3dc30*/  HMMA.16816.F32.BF16 R36, R4, R34, R36 ;  /* 0x000000220424723c */ /* 0x008fe20000041824 */
[----:B------:R-:W-:-:S02]  /*3dc40*/  IMAD.MOV.U32 R40, RZ, RZ, R28 ;  /* 0x000000ffff287224 */ /* 0x000fc400078e001c */
[----:B------:R-:W3:Y:S04]  /*3dc50*/  LDL.LU R28, [R1+0x2410] ;  /* 0x00241000011c7983 */ /* 0x000ee80000300800 */
[----:B------:R-:W-:Y:S04]  /*3dc60*/  STL.64 [R1+0x2348], R26 ;  /* 0x0023481a01007387 */ /* 0x000fe80000100a00 */
[----:B------:R-:W-:Y:S01]  /*3dc70*/  STL.64 [R1+0x2340], R24 ;  /* 0x0023401801007387 */ /* 0x000fe20000100a00 */
        /* <DEDUP_REMOVED lines=8> */
[----:B0-----:R-:W2:Y:S04]  /*3dd00*/  LDL.LU.64 R38, [R1+0x23f8] ;  /* 0x0023f80001267983 */ /* 0x001ea80000300a00 */
[----:B------:R-:W-:Y:S04]  /*3dd10*/  STL.64 [R1+0x2338], R34 ;  /* 0x0023382201007387 */ /* 0x000fe80000100a00 */
[----:B------:R0:W-:Y:S02]  /*3dd20*/  STL [R1+0x2330], R32 ;  /* 0x0023302001007387 */ /* 0x0001e40000100800 */
[----:B0-----:R-:W-:-:S02]  /*3dd30*/  IMAD.MOV.U32 R32, RZ, RZ, R43 ;  /* 0x000000ffff207224 */ /* 0x001fc400078e002b */
[----:B------:R-:W4:Y:S04]  /*3dd40*/  LDL.LU R43, [R1+0x23f0] ;  /* 0x0023f000012b7983 */ /* 0x000f280000300800 */
[----:B------:R-:W3:Y:S01]  /*3dd50*/  LDL.LU R33, [R1+0x284] ;  /* 0x0002840001217983 */ /* 0x000ee20000300800 */
[----:B------:R-:W-:Y:S02]  /*3dd60*/  IMAD.MOV.U32 R34, RZ, RZ, R50 ;  /* 0x000000ffff227224 */ /* 0x000fe400078e0032 */
[----:B------:R-:W-:Y:S01]  /*3dd70*/  IMAD.MOV.U32 R35, RZ, RZ, R51 ;  /* 0x000000ffff237224 */ /* 0x000fe200078e0033 */
[----:B------:R-:W3:Y:S04]  /*3dd80*/  LDL.LU R50, [R1+0x23ec] ;  /* 0x0023ec0001327983 */ /* 0x000ee80000300800 */
[----:B------:R-:W3:Y:S01]  /*3dd90*/  LDL.LU R51, [R1+0x23e8] ;  /* 0x0023e80001337983 */ /* 0x000ee20000300800 */
[C---:B--2---:R-:W-:Y:S08]  /*3dda0*/  HMMA.16816.F32.BF16 R56, R4.reuse, R38, R56 ;  /* 0x000000260438723c */ /* 0x044ff00000041838 */
[C---:B----4-:R-:W-:Y:S11]  /*3ddb0*/  HMMA.16816.F32.BF16 R44, R4.reuse, R42, R44 ;  /* 0x0000002a042c723c */ /* 0x050ff6000004182c */
[----:B------:R-:W-:Y:S04]  /*3ddc0*/  STL.64 [R1+0x900], R56 ;  /* 0x0009003801007387 */ /* 0x000fe80000100a00 */
[----:B------:R0:W-:Y:S04]  /*3ddd0*/  STL.64 [R1+0x908], R58 ;  /* 0x0009083a01007387 */ /* 0x0001e80000100a00 */
[----:B0-----:R-:W2:Y:S04]  /*3dde0*/  LDL.LU.64 R58, [R1+0x23e0] ;  /* 0x0023e000013a7983 */ /* 0x001ea80000300a00 */
[----:B------:R-:W2:Y:S04]  /*3ddf0*/  LDL.LU.64 R56, [R1+0x23d8] ;  /* 0x0023d80001387983 */ /* 0x000ea80000300a00 */
[----:B------:R-:W-:Y:S04]  /*3de00*/  STL.64 [R1+0x8f0], R44 ;  /* 0x0008f02c01007387 */ /* 0x000fe80000100a00 */
[----:B------:R0:W-:Y:S04]  /*3de10*/  STL.64 [R1+0x8f8], R46 ;  /* 0x0008f82e01007387 */ /* 0x0001e80000100a00 */
[----:B0-----:R-:W4:Y:S01]  /*3de20*/  LDL.LU.64 R46, [R1+0x23d0] ;  /* 0x0023d000012e7983 */ /* 0x001f220000300a00 */
[C---:B---3--:R-:W-:Y:S08]  /*3de30*/  HMMA.16816.F32.BF16 R52, R4.reuse, R50, R52 ;  /* 0x000000320434723c */ /* 0x048ff00000041834 */
[----:B----4-:R-:W-:-:S15]  /*3de40*/  HMMA.16816.F32.BF16 R16, R4, R46, R16 ;  /* 0x0000002e0410723c */ /* 0x010fde0000041810 */
[----:B------:R-:W-:-:S04]  /*3de50*/  NOP ;  /* 0x0000000000007918 */ /* 0x000fc80000000000 */
[----:B------:R-:W-:Y:S04]  /*3de60*/  STL.64 [R1+0x8e0], R16 ;  /* 0x0008e01001007387 */ /* 0x000fe80000100a00 */
[----:B------:R0:W-:Y:S04]  /*3de70*/  STL.64 [R1+0x8e8], R18 ;  /* 0x0008e81201007387 */ /* 0x0001e80000100a00 */
[----:B0-----:R-:W2:Y:S04]  /*3de80*/  LDL.LU.64 R18, [R1+0x23c8] ;  /* 0x0023c80001127983 */ /* 0x001ea80000300a00 */
[----:B------:R-:W-:Y:S04]  /*3de90*/  STL.64 [R1+0x8d0], R52 ;  /* 0x0008d03401007387 */ /* 0x000fe80000100a00 */
[----:B------:R0:W-:Y:S04]  /*3dea0*/  STL.64 [R1+0x8d8], R54 ;  /* 0x0008d83601007387 */ /* 0x0001e80000100a00 */
[----:B0-----:R-:W3:Y:S02]  /*3deb0*/  LDL.LU.64 R54, [R1+0x23c0] ;  /* 0x0023c00001367983 */ /* 0x001ee40000300a00 */
[----:B---3--:R-:W-:Y:S02]  /*3dec0*/  HMMA.16816.F32.BF16 R4, R4, R54, R8 ;  /* 0x000000360404723c */ /* 0x008fe40000041808 */
[----:B------:R-:W2:Y:S04]  /*3ded0*/  LDL.LU.64 R10, [R1+0x23b8] ;  /* 0x0023b800010a7983 */ /* 0x000ea80000300a00 */
[----:B------:R-:W2:-:S13]  /*3dee0*/  LDL.LU.64 R8, [R1+0x23b0] ;  /* 0x0023b00001087983 */ /* 0x000e9a0000300a00 */
[----:B------:R-:W-:Y:S04]  /*3def0*/  STL.64 [R1+0x4c0], R4 ;  /* 0x0004c00401007387 */ /* 0x000fe80000100a00 */
[----:B------:R-:W-:Y:S01]  /*3df00*/  STL.64 [R1+0x4c8], R6 ;  /* 0x0004c80601007387 */ /* 0x000fe20000100a00 */
[----:B------:R-:W-:Y:S02]  /*3df10*/  IMAD.MOV.U32 R26, RZ, RZ, R28 ;  /* 0x000000ffff1a7224 */ /* 0x000fe400078e001c */
[----:B------:R-:W-:Y:S01]  /*3df20*/  IMAD.MOV.U32 R27, RZ, RZ, R3 ;  /* 0x000000ffff1b7224 */ /* 0x000fe200078e0003 */
[----:B--2---:R-:W-:Y:S01]  /*3df30*/  HMMA.16816.F32.BF16 R16, R8, R18, R56 ;  /* 0x000000120810723c */ /* 0x004fe20000041838 */
[----:B------:R-:W2:Y:S04]  /*3df40*/  LDL.LU.64 R58, [R1+0x23a8] ;  /* 0x0023a800013a7983 */ /* 0x000ea80000300a00 */
[----:B------:R-:W2:-:S14]  /*3df50*/  LDL.LU.64 R56, [R1+0x23a0] ;  /* 0x0023a00001387983 */ /* 0x000e9c0000300a00 */
[----:B------:R-:W-:Y:S04]  /*3df60*/  STL.64 [R1+0xd80], R16 ;  /* 0x000d801001007387 */ /* 0x000fe80000100a00 */
[----:B------:R0:W-:Y:S04]  /*3df70*/  STL.64 [R1+0xd88], R18 ;  /* 0x000d881201007387 */ /* 0x0001e80000100a00 */
[----:B0-----:R-:W2:Y:S01]  /*3df80*/  LDL.LU.64 R18, [R1+0x2398] ;  /* 0x0023980001127983 */ /* 0x001ea20000300a00 */
[----:B------:R-:W-:Y:S03]  /*3df90*/  HMMA.16816.F32.BF16 R24, R8, R26, R20 ;  /* 0x0000001a0818723c */ /* 0x000fe60000041814 */
[----:B------:R-:W3:-:S15]  /*3dfa0*/  LDL.LU.64 R22, [R1+0x2390] ;  /* 0x0023900001167983 */ /* 0x000ede0000300a00 */
[----:B------:R-:W-:Y:S01]  /*3dfb0*/  NOP ;  /* 0x0000000000007918 */ /* 0x000fe20000000000 */
[----:B------:R0:W-:Y:S04]  /*3dfc0*/  STL.64 [R1+0xd00], R24 ;  /* 0x000d001801007387 */ /* 0x0001e80000100a00 */
[----:B------:R1:W-:Y:S04]  /*3dfd0*/  STL.64 [R1+0xd08], R26 ;  /* 0x000d081a01007387 */ /* 0x0003e80000100a00 */
[----:B0-----:R-:W4:Y:S04]  /*3dfe0*/  LDL.LU R24, [R1+0x6b0] ;  /* 0x0006b00001187983 */ /* 0x001f280000300800 */
[----:B------:R-:W4:Y:S04]  /*3dff0*/  LDL.LU R25, [R1+0x6b4] ;  /* 0x0006b40001197983 */ /* 0x000f280000300800 */
[----:B-1----:R-:W4:Y:S04]  /*3e000*/  LDL.LU R26, [R1+0x6b8] ;  /* 0x0006b800011a7983 */ /* 0x002f280000300800 */
[----:B------:R-:W4:Y:S01]  /*3e010*/  LDL.LU R27, [R1+0x6bc] ;  /* 0x0006bc00011b7983 */ /* 0x000f220000300800 */
[C---:B--2---:R-:W-:Y:S03]  /*3e020*/  HMMA.16816.F32.BF16 R16, R8.reuse, R18, R56 ;  /* 0x000000120810723c */ /* 0x044fe60000041838 */
[----:B------:R-:W2:Y:S04]  /*3e030*/  LDL.LU.64 R58, [R1+0x2388] ;  /* 0x00238800013a7983 */ /* 0x000ea80000300a00 */
[----:B------:R-:W2:Y:S01]  /*3e040*/  LDL.LU.64 R56, [R1+0x2380] ;  /* 0x0023800001387983 */ /* 0x000ea20000300a00 */
[----:B---3--:R-:W-:Y:S11]  /*3e050*/  HMMA.16816.F32.BF16 R20, R8, R22, R12 ;  /* 0x000000160814723c */ /* 0x008ff6000004180c */
[----:B------:R-:W-:Y:S04]  /*3e060*/  STL.64 [R1+0xc80], R16 ;  /* 0x000c801001007387 */ /* 0x000fe80000100a00 */
[----:B------:R0:W-:Y:S04]  /*3e070*/  STL.64 [R1+0xc88], R18 ;  /* 0x000c881201007387 */ /* 0x0001e80000100a00 */
[----:B0-----:R-:W3:Y:S04]  /*3e080*/  LDL.LU.64 R18, [R1+0x2378] ;  /* 0x0023780001127983 */ /* 0x001ee80000300a00 */
[----:B------:R-:W3:Y:S04]  /*3e090*/  LDL.LU.64 R16, [R1+0x2370] ;  /* 0x0023700001107983 */ /* 0x000ee80000300a00 */
[----:B------:R-:W3:Y:S04]  /*3e0a0*/  LDL.LU.64 R14, [R1+0x2368] ;  /* 0x00236800010e7983 */ /* 0x000ee80000300a00 */
[----:B------:R-:W-:Y:S04]  /*3e0b0*/  STL.64 [R1+0xc10], R20 ;  /* 0x000c101401007387 */ /* 0x000fe80000100a00 */
[----:B------:R0:W-:Y:S04]  /*3e0c0*/  STL.64 [R1+0xc18], R22 ;  /* 0x000c181601007387 */ /* 0x0001e80000100a00 */
[----:B0-----:R-:W4:Y:S04]  /*3e0d0*/  LDL.LU.64 R22, [R1+0x2360] ;  /* 0x0023600001167983 */ /* 0x001f280000300a00 */
[----:B------:R-:W4:Y:S01]  /*3e0e0*/  LDL.LU R21, [R1+0x2358] ;  /* 0x0023580001157983 */ /* 0x000f220000300800 */
[----:B------:R-:W-:-:S02]  /*3e0f0*/  IMAD.MOV.U32 R6, RZ, RZ, R2 ;  /* 0x000000ffff067224 */ /* 0x000fc400078e0002 */
[----:B------:R-:W-:-:S07]  /*3e100*/  IMAD.MOV.U32 R7, RZ, RZ, R0 ;  /* 0x000000ffff077224 */ /* 0x000fce00078e0000 */
[----:B--2---:R-:W-:Y:S01]  /*3e110*/  HMMA.16816.F32.BF16 R4, R8, R6, R56 ;  /* 0x000000060804723c */ /* 0x004fe20000041838 */
[----:B------:R-:W2:-:S15]  /*3e120*/  LDL.LU.64 R58, [R1+0x2350] ;  /* 0x00235000013a7983 */ /* 0x000e9e0000300a00 */
[----:B------:R-:W-:-:S03]  /*3e130*/  NOP ;  /* 0x0000000000007918 */ /* 0x000fc60000000000 */
[----:B------:R-:W-:Y:S04]  /*3e140*/  STL.64 [R1+0xb90], R4 ;  /* 0x000b900401007387 */ /* 0x000fe80000100a00 */
[----:B------:R-:W-:Y:S01]  /*3e150*/  STL.64 [R1+0xb98], R6 ;  /* 0x000b980601007387 */ /* 0x000fe20000100a00 */
[----:B---3--:R-:W-:Y:S03]  /*3e160*/  HMMA.16816.F32.BF16 R12, R8, R14, R32 ;  /* 0x0000000e080c723c */ /* 0x008fe60000041820 */
[----:B------:R-:W3:Y:S04]  /*3e170*/  LDL.LU R32, [R1+0x6a0] ;  /* 0x0006a00001207983 */ /* 0x000ee80000300800 */
[----:B----4-:R-:W0:-:S12]  /*3e180*/  LDSM.16.MT88.4 R4, [R21+UR5+0x3080] ;  /* 0x003080051504783b */ /* 0x010e180008004200 */
[----:B------:R-:W-:Y:S04]  /*3e190*/  STL.64 [R1+0xad0], R12 ;  /* 0x000ad00c01007387 */ /* 0x000fe80000100a00 */
[----:B------:R2:W-:Y:S04]  /*3e1a0*/  STL.64 [R1+0xad8], R14 ;  /* 0x000ad80e01007387 */ /* 0x0005e80000100a00 */
[----:B------:R-:W3:Y:S04]  /*3e1b0*/  LDL.LU R33, [R1+0x6a4] ;  /* 0x0006a40001217983 */ /* 0x000ee80000300800 */
[----:B------:R-:W3:Y:S04]  /*3e1c0*/  LDL.LU R34, [R1+0x6a8] ;  /* 0x0006a80001227983 */ /* 0x000ee80000300800 */
[----:B------:R-:W3:Y:S01]  /*3e1d0*/  LDL.LU R35, [R1+0x6ac] ;  /* 0x0006ac0001237983 */ /* 0x000ee20000300800 */
[----:B------:R-:W-:Y:S01]  /*3e1e0*/  HMMA.16816.F32.BF16 R24, R8, R22, R24 ;  /* 0x000000160818723c */ /* 0x000fe20000041818 */
[----:B------:R-:W-:-:S02]  /*3e1f0*/  IMAD.MOV.U32 R48, RZ, RZ, R29 ;  /* 0x000000ffff307224 */ /* 0x000fc400078e001d */
[----:B0-----:R-:W-:Y:S04]  /*3e200*/  STL.64 [R1+0x2258], R6 ;  /* 0x0022580601007387 */ /* 0x001fe80000100a00 */
[----:B------:R-:W-:-:S12]  /*3e210*/  STL.64 [R1+0x2250], R4 ;  /* 0x0022500401007387 */ /* 0x000fd80000100a00 */
[----:B------:R-:W-:Y:S02]  /*3e220*/  IMAD.MOV.U32 R37, RZ, RZ, R27 ;  /* 0x000000ffff257224 */ /* 0x000fe400078e001b */
[----:B------:R-:W-:Y:S02]  /*3e230*/  IMAD.MOV.U32 R29, RZ, RZ, R26 ;  /* 0x000000ffff1d7224 */ /* 0x000fe400078e001a */
[----:B------:R-:W-:Y:S02]  /*3e240*/  IMAD.MOV.U32 R36, RZ, RZ, R25 ;  /* 0x000000ffff247224 */ /* 0x000fe400078e0019 */
[----:B------:R-:W-:Y:S01]  /*3e250*/  IMAD.MOV.U32 R28, RZ, RZ, R24 ;  /* 0x000000ffff1c7224 */ /* 0x000fe200078e0018 */
[----:B--2---:R-:W-:-:S15]  /*3e260*/  HMMA.16816.F32.BF16 R12, R8, R58, R16 ;  /* 0x0000003a080c723c */ /* 0x004fde0000041810 */
[----:B------:R-:W-:-:S04]  /*3e270*/  NOP ;  /* 0x0000000000007918 */ /* 0x000fc80000000000 */
[----:B------:R0:W-:Y:S04]  /*3e280*/  STL.64 [R1+0xa60], R12 ;  /* 0x000a600c01007387 */ /* 0x0001e80000100a00 */
[----:B------:R1:W-:Y:S04]  /*3e290*/  STL.64 [R1+0xa68], R14 ;  /* 0x000a680e01007387 */ /* 0x0003e80000100a00 */
[----:B------:R-:W2:Y:S04]  /*3e2a0*/  LDL.LU R16, [R1+0x640] ;  /* 0x0006400001107983 */ /* 0x000ea80000300800 */
[----:B------:R-:W2:Y:S04]  /*3e2b0*/  LDL.LU R17, [R1+0x644] ;  /* 0x0006440001117983 */ /* 0x000ea80000300800 */
[----:B------:R-:W2:Y:S04]  /*3e2c0*/  LDL.LU R18, [R1+0x648] ;  /* 0x0006480001127983 */ /* 0x000ea80000300800 */
[----:B------:R-:W2:Y:S01]  /*3e2d0*/  LDL.LU R19, [R1+0x64c] ;  /* 0x00064c0001137983 */ /* 0x000ea20000300800 */
[----:B------:R-:W-:-:S02]  /*3e2e0*/  IMAD.MOV.U32 R20, RZ, RZ, R13 ;  /* 0x000000ffff147224 */ /* 0x000fc400078e000d */
[----:B------:R-:W-:Y:S01]  /*3e2f0*/  IMAD.MOV.U32 R21, RZ, RZ, R15 ;  /* 0x000000ffff157224 */ /* 0x000fe200078e000f */
[----:B0-----:R-:W4:Y:S04]  /*3e300*/  LDL.LU R12, [R1+0x690] ;  /* 0x00069000010c7983 */ /* 0x001f280000300800 */
[----:B------:R-:W4:Y:S04]  /*3e310*/  LDL.LU R13, [R1+0x694] ;  /* 0x00069400010d7983 */ /* 0x000f280000300800 */
[----:B-1----:R-:W4:Y:S04]  /*3e320*/  LDL.LU R14, [R1+0x698] ;  /* 0x00069800010e7983 */ /* 0x002f280000300800 */
        /* <DEDUP_REMOVED lines=19> */
[C---:B----4-:R-:W-:Y:S08]  /*3e460*/  HMMA.16816.F32.BF16 R12, R8.reuse, R30, R12 ;  /* 0x0000001e080c723c */ /* 0x050ff0000004180c */
[----:B---3--:R-:W-:-:S15]  /*3e470*/  HMMA.16816.F32.BF16 R32, R8, R26, R32 ;  /* 0x0000001a0820723c */ /* 0x008fde0000041820 */
[----:B------:R-:W-:-:S04]  /*3e480*/  NOP ;  /* 0x0000000000007918 */ /* 0x000fc80000000000 */
[----:B------:R-:W-:Y:S01]  /*3e490*/  STL.64 [R1+0x6c0], R32 ;  /* 0x0006c02001007387 */ /* 0x000fe20000100a00 */
[----:B------:R-:W-:Y:S01]  /*3e4a0*/  IMAD.MOV.U32 R53, RZ, RZ, R35 ;  /* 0x000000ffff357224 */ /* 0x000fe200078e0023 */
[----:B------:R-:W-:Y:S02]  /*3e4b0*/  MOV R45, R34 ;  /* 0x00000022002d7202 */ /* 0x000fe40000000f00 */
[----:B------:R0:W-:Y:S01]  /*3e4c0*/  STL.64 [R1+0x6c8], R34 ;  /* 0x0006c82201007387 */ /* 0x0001e20000100a00 */
[----:B------:R-:W-:-:S03]  /*3e4d0*/  IMAD.MOV.U32 R44, RZ, RZ, R32 ;  /* 0x000000ffff2c7224 */ /* 0x000fc600078e0020 */
[----:B0-----:R-:W3:Y:S04]  /*3e4e0*/  LDL.LU.64 R34, [R1+0x2338] ;  /* 0x0023380001227983 */ /* 0x001ee80000300a00 */
[----:B------:R-:W4:Y:S04]  /*3e4f0*/  LDL.LU R32, [R1+0x2330] ;  /* 0x0023300001207983 */ /* 0x000f280000300800 */
[----:B------:R-:W-:Y:S04]  /*3e500*/  STL.64 [R1+0x22b8], R26 ;  /* 0x0022b81a01007387 */ /* 0x000fe80000100a00 */
[----:B--2---:R0:W-:Y:S04]  /*3e510*/  STL.64 [R1+0x22b0], R24 ;  /* 0x0022b01801007387 */ /* 0x0041e80000100a00 */
        /* <DEDUP_REMOVED lines=14> */
[C---:B------:R-:W-:Y:S08]  /*3e600*/  HMMA.16816.F32.BF16 R20, R8.reuse, R42, R20 ;  /* 0x0000002a0814723c */ /* 0x040ff00000041814 */
[C---:B------:R-:W-:Y:S01]  /*3e610*/  HMMA.16816.F32.BF16 R4, R8.reuse, R46, R4 ;  /* 0x0000002e0804723c */ /* 0x040fe20000041804 */
[----:B---3--:R-:W-:Y:S04]  /*3e620*/  STL.64 [R1+0x2308], R34 ;  /* 0x0023082201007387 */ /* 0x008fe80000100a00 */
[----:B----4-:R-:W-:Y:S03]  /*3e630*/  STL [R1+0x2300], R32 ;  /* 0x0023002001007387 */ /* 0x010fe60000100800 */
[C---:B--2---:R-:W-:Y:S08]  /*3e640*/  HMMA.16816.F32.BF16 R24, R8.reuse, R38, R24 ;  /* 0x000000260818723c */ /* 0x044ff00000041818 */
[----:B------:R-:W-:-:S15]  /*3e650*/  HMMA.16816.F32.BF16 R28, R8, R34, R28 ;  /* 0x00000022081c723c */ /* 0x000fde000004181c */
[----:B------:R-:W-:-:S04]  /*3e660*/  NOP ;  /* 0x0000000000007918 */ /* 0x000fc80000000000 */
        /* <DEDUP_REMOVED lines=18> */
[----:B------:R0:W-:Y:S04]  /*3e790*/  STL.64 [R1+0x4e8], R6 ;  /* 0x0004e80601007387 */ /* 0x0001e80000100a00 */
[----:B------:R-:W2:Y:S01]  /*3e7a0*/  LDL.LU R40, [R1+0x460] ;  /* 0x0004600001287983 */ /* 0x000ea20000300800 */
[----:B0-----:R-:W-:-:S15]  /*3e7b0*/  HMMA.16816.F32.BF16 R4, R8, R54, R56 ;  /* 0x000000360804723c */ /* 0x001fde0000041838 */
[----:B------:R-:W-:-:S04]  /*3e7c0*/  NOP ;  /* 0x0000000000007918 */ /* 0x000fc80000000000 */
[----:B------:R0:W-:Y:S04]  /*3e7d0*/  STL.64 [R1+0x160], R4 ;  /* 0x0001600401007387 */ /* 0x0001e80000100a00 */
[----:B------:R1:W-:Y:S04]  /*3e7e0*/  STL.64 [R1+0x168], R6 ;  /* 0x0001680601007387 */ /* 0x0003e80000100a00 */
        /* <DEDUP_REMOVED lines=9> */
[----:B0-----:R-:W4:Y:S04]  /*3e880*/  LDL.LU R4, [R1+0x4a0] ;  /* 0x0004a00001047983 */ /* 0x001f280000300800 */
[----:B------:R-:W4:Y:S04]  /*3e890*/  LDL.LU R5, [R1+0x4a4] ;  /* 0x0004a40001057983 */ /* 0x000f280000300800 */
[----:B-1----:R-:W2:Y:S04]  /*3e8a0*/  LDL.LU R6, [R1+0x4a8] ;  /* 0x0004a80001067983 */ /* 0x002ea80000300800 */
[----:B------:R-:W2:Y:S04]  /*3e8b0*/  LDL.LU R7, [R1+0x4ac] ;  /* 0x0004ac0001077983 */ /* 0x000ea80000300800 */
[----:B--2---:R-:W-:Y:S04]  /*3e8c0*/  STL.64 [R1+0x2318], R6 ;  /* 0x0023180601007387 */ /* 0x004fe80000100a00 */
[----:B----4-:R0:W-:Y:S04]  /*3e8d0*/  STL.64 [R1+0x2310], R4 ;  /* 0x0023100401007387 */ /* 0x0101e80000100a00 */
[----:B0-----:R-:W2:Y:S04]  /*3e8e0*/  LDL.LU R4, [R1+0x4b0] ;  /* 0x0004b00001047983 */ /* 0x001ea80000300800 */
[----:B------:R-:W2:Y:S04]  /*3e8f0*/  LDL.LU R5, [R1+0x4b4] ;  /* 0x0004b40001057983 */ /* 0x000ea80000300800 */
[----:B------:R-:W2:Y:S04]  /*3e900*/  LDL.LU R6, [R1+0x4b8] ;  /* 0x0004b80001067983 */ /* 0x000ea80000300800 */
[----:B------:R-:W2:Y:S04]  /*3e910*/  LDL.LU R7, [R1+0x4bc] ;  /* 0x0004bc0001077983 */ /* 0x000ea80000300800 */
[----:B------:R-:W2:Y:S04]  /*3e920*/  LDL.64 R34, [R1+0x68] ;  /* 0x0000680001227983 */ /* 0x000ea80000100a00 */
[----:B---3--:R0:W-:Y:S04]  /*3e930*/  STL.64 [R1+0x22f8], R18 ;  /* 0x0022f81201007387 */ /* 0x0081e80000100a00 */
[----:B------:R-:W-:Y:S04]  /*3e940*/  STL.64 [R1+0x22f0], R16 ;  /* 0x0022f01001007387 */ /* 0x000fe80000100a00 */
[----:B0-----:R-:W3:Y:S04]  /*3e950*/  LDL.64 R18, [R1+0x58] ;  /* 0x0000580001127983 */ /* 0x001ee80000100a00 */
        /* <DEDUP_REMOVED lines=10> */
[----:B------:R-:W3:Y:S04]  /*3ea00*/  LDL.64 R22, [R1+0x28] ;  /* 0x0000280001167983 */ /* 0x000ee80000100a00 */
[----:B------:R-:W3:Y:S04]  /*3ea10*/  LDL.64 R10, [R1+0x18] ;  /* 0x00001800010a7983 */ /* 0x000ee80000100a00 */
[----:B------:R-:W3:Y:S04]  /*3ea20*/  LDL.LU R44, [R1+0x7c0] ;  /* 0x0007c000012c7983 */ /* 0x000ee80000300800 */
[----:B------:R-:W3:Y:S04]  /*3ea30*/  LDL.LU R45, [R1+0x7c4] ;  /* 0x0007c400012d7983 */ /* 0x000ee80000300800 */
[----:B------:R-:W3:Y:S04]  /*3ea40*/  LDL.LU R46, [R1+0x7c8] ;  /* 0x0007c800012e7983 */ /* 0x000ee80000300800 */
[----:B------:R-:W3:Y:S04]  /*3ea50*/  LDL.LU R47, [R1+0x7cc] ;  /* 0x0007cc00012f7983 */ /* 0x000ee80000300800 */
[----:B------:R-:W3:Y:S01]  /*3ea60*/  LDL.64 R50, [R1+0x8] ;  /* 0x0000080001327983 */ /* 0x000ee20000100a00 */
[----:B------:R-:W-:-:S03]  /*3ea70*/  IMAD.MOV.U32 R52, RZ, RZ, R33 ;  /* 0x000000ffff347224 */ /* 0x000fc600078e0021 */
[----:B------:R-:W3:Y:S04]  /*3ea80*/  LDL.LU R56, [R1+0x7b0] ;  /* 0x0007b00001387983 */ /* 0x000ee80000300800 */
[----:B------:R-:W3:Y:S04]  /*3ea90*/  LDL.LU R57, [R1+0x7b4] ;  /* 0x0007b40001397983 */ /* 0x000ee80000300800 */
[----:B------:R-:W3:Y:S04]  /*3eaa0*/  LDL.LU R58, [R1+0x7b8] ;  /* 0x0007b800013a7983 */ /* 0x000ee80000300800 */
        /* <DEDUP_REMOVED lines=11> */
[----:B0-----:R-:W3:Y:S04]  /*3eb60*/  LDL.LU.64 R6, [R1+0x2318] ;  /* 0x0023180001067983 */ /* 0x001ee80000300a00 */
[----:B------:R-:W3:Y:S01]  /*3eb70*/  LDL.LU.64 R4, [R1+0x2310] ;  /* 0x0023100001047983 */ /* 0x000ee20000300a00 */
[----:B------:R-:W-:-:S02]  /*3eb80*/  IMAD.MOV.U32 R2, RZ, RZ, R34 ;  /* 0x000000ffff027224 */ /* 0x000fc400078e0022 */
[----:B------:R-:W-:Y:S02]  /*3eb90*/  IMAD.MOV.U32 R0, RZ, RZ, R35 ;  /* 0x000000ffff007224 */ /* 0x000fe400078e0023 */
[----:B------:R-:W2:Y:S04]  /*3eba0*/  LDL.LU.64 R34, [R1+0x2308] ;  /* 0x0023080001227983 */ /* 0x000ea80000300a00 */
[----:B------:R-:W2:Y:S01]  /*3ebb0*/  LDL.LU R32, [R1+0x2300] ;  /* 0x0023000001207983 */ /* 0x000ea20000300800 */
[C---:B----4-:R-:W-:Y:S08]  /*3ebc0*/  HMMA.16816.F32.BF16 R40, R12.reuse, R38, R40 ;  /* 0x000000260c28723c */ /* 0x050ff00000041828 */
[----:B---3--:R-:W-:-:S15]  /*3ebd0*/  HMMA.16816.F32.BF16 R4, R12, R18, R4 ;  /* 0x000000120c04723c */ /* 0x008fde0000041804 */
[----:B------:R-:W-:-:S04]  /*3ebe0*/  NOP ;  /* 0x0000000000007918 */ /* 0x000fc80000000000 */
[----:B------:R0:W-:Y:S04]  /*3ebf0*/  STL.64 [R1+0xd20], R4 ;  /* 0x000d200401007387 */ /* 0x0001e80000100a00 */
[----:B------:R-:W-:Y:S01]  /*3ec00*/  STL.64 [R1+0xd28], R6 ;  /* 0x000d280601007387 */ /* 0x000fe20000100a00 */
[----:B0-----:R-:W-:Y:S02]  /*3ec10*/  IMAD.MOV.U32 R5, RZ, RZ, R18 ;  /* 0x000000ffff057224 */ /* 0x001fe400078e0012 */
[----:B------:R-:W-:Y:S02]  /*3ec20*/  IMAD.MOV.U32 R4, RZ, RZ, R19 ;  /* 0x000000ffff047224 */ /* 0x000fe400078e0013 */
[----:B------:R-:W3:Y:S04]  /*3ec30*/  LDL.LU.64 R18, [R1+0x22f8] ;  /* 0x0022f80001127983 */ /* 0x000ee80000300a00 */
[----:B------:R-:W3:Y:S04]  /*3ec40*/  LDL.LU.64 R16, [R1+0x22f0] ;  /* 0x0022f00001107983 */ /* 0x000ee80000300a00 */
[----:B------:R-:W-:Y:S04]  /*3ec50*/  STL.64 [R1+0xca0], R40 ;  /* 0x000ca02801007387 */ /* 0x000fe80000100a00 */
[----:B------:R0:W-:Y:S04]  /*3ec60*/  STL.64 [R1+0xca8], R42 ;  /* 0x000ca82a01007387 */ /* 0x0001e80000100a00 */
[----:B0-----:R-:W4:Y:S04]  /*3ec70*/  LDL.LU.64 R42, [R1+0x22e8] ;  /* 0x0022e800012a7983 */ /* 0x001f280000300a00 */
[----:B------:R-:W4:Y:S01]  /*3ec80*/  LDL.LU.64 R40, [R1+0x22e0] ;  /* 0x0022e00001287983 */ /* 0x000f220000300a00 */
[----:B------:R-:W-:Y:S01]  /*3ec90*/  HMMA.16816.F32.BF16 R24, R12, R22, R24 ;  /* 0x000000160c18723c */ /* 0x000fe20000041818 */
[----:B------:R-:W-:-:S02]  /*3eca0*/  IMAD.MOV.U32 R7, RZ, RZ, R38 ;  /* 0x000000ffff077224 */ /* 0x000fc400078e0026 */
[----:B------:R-:W-:Y:S02]  /*3ecb0*/  IMAD.MOV.U32 R6, RZ, RZ, R39 ;  /* 0x000000ffff067224 */ /* 0x000fe400078e0027 */
[----:B------:R-:W2:Y:S04]  /*3ecc0*/  LDL.LU.64 R38, [R1+0x22d8] ;  /* 0x0022d80001267983 */ /* 0x000ea80000300a00 */
[----:B------:R-:W2:Y:S01]  /*3ecd0*/  LDL.LU.64 R36, [R1+0x22d0] ;  /* 0x0022d00001247983 */ /* 0x000ea20000300a00 */
[----:B------:R-:W0:Y:S01]  /*3ece0*/  S2R R3, SR_TID.X ;  /* 0x0000000000037919 */ /* 0x000e220000002100 */
[----:B------:R-:W1:Y:S01]  /*3ecf0*/  S2R R33, SR_TID.X ;  /* 0x0000000000217919 */ /* 0x000e620000002100 */
[----:B---3--:R-:W-:-:S15]  /*3ed00*/  HMMA.16816.F32.BF16 R16, R12, R30, R16 ;  /* 0x0000001e0c10723c */ /* 0x008fde0000041810 */
[----:B------:R-:W-:-:S04]  /*3ed10*/  NOP ;  /* 0x0000000000007918 */ /* 0x000fc80000000000 */
[----:B------:R3:W-:Y:S04]  /*3ed20*/  STL.64 [R1+0xc30], R16 ;  /* 0x000c301001007387 */ /* 0x0007e80000100a00 */
[----:B------:R0:W-:Y:S01]  /*3ed30*/  STL.64 [R1+0xc38], R18 ;  /* 0x000c381201007387 */ /* 0x0001e20000100a00 */
[----:B---3--:R-:W-:Y:S02]  /*3ed40*/  IMAD.MOV.U32 R17, RZ, RZ, R30 ;  /* 0x000000ffff117224 */ /* 0x008fe400078e001e */
[----:B------:R-:W-:Y:S02]  /*3ed50*/  IMAD.MOV.U32 R16, RZ, RZ, R31 ;  /* 0x000000ffff107224 */ /* 0x000fe400078e001f */
[----:B------:R-:W3:Y:S04]  /*3ed60*/  LDL.LU.64 R30, [R1+0x22c8] ;  /* 0x0022c800011e7983 */ /* 0x000ee80000300a00 */
[----:B------:R-:W2:Y:S04]  /*3ed70*/  LDL.LU.64 R28, [R1+0x22c0] ;  /* 0x0022c000011c7983 */ /* 0x000ea80000300a00 */
[----:B------:R-:W-:Y:S04]  /*3ed80*/  STL.64 [R1+0xbb0], R24 ;  /* 0x000bb01801007387 */ /* 0x000fe80000100a00 */
[----:B------:R1:W-:Y:S01]  /*3ed90*/  STL.64 [R1+0xbb8], R26 ;  /* 0x000bb81a01007387 */ /* 0x0003e20000100a00 */
[----:B0-----:R-:W-:-:S02]  /*3eda0*/  IMAD.MOV.U32 R19, RZ, RZ, R22 ;  /* 0x000000ffff137224 */ /* 0x001fc400078e0016 */
[----:B------:R-:W-:Y:S01]  /*3edb0*/  IMAD.MOV.U32 R18, RZ, RZ, R23 ;  /* 0x000000ffff127224 */ /* 0x000fe200078e0017 */
[----:B-1----:R-:W2:Y:S04]  /*3edc0*/  LDL.LU.64 R26, [R1+0x22b8] ;  /* 0x0022b800011a7983 */ /* 0x002ea80000300a00 */
[----:B------:R-:W2:Y:S04]  /*3edd0*/  LDL.LU.64 R24, [R1+0x22b0] ;  /* 0x0022b00001187983 */ /* 0x000ea80000300a00 */
[----:B------:R-:W2:Y:S04]  /*3ede0*/  LDL.LU.64 R22, [R1+0x22a8] ;  /* 0x0022a80001167983 */ /* 0x000ea80000300a00 */
[----:B------:R-:W3:Y:S01]  /*3edf0*/  LDL.LU.64 R20, [R1+0x22a0] ;  /* 0x0022a00001147983 */ /* 0x000ee20000300a00 */
[----:B------:R-:W-:Y:S01]  /*3ee00*/  LOP3.LUT R3, R3, 0x7, RZ, 0xc0, !PT ;  /* 0x0000000703037812 */ /* 0x000fe200078ec0ff */
[----:B----4-:R-:W-:Y:S01]  /*3ee10*/  HMMA.16816.F32.BF16 R40, R12, R10, R40 ;  /* 0x0000000a0c28723c */ /* 0x010fe20000041828 */
[----:B------:R-:W-:-:S02]  /*3ee20*/  IMAD.SHL.U32 R60, R33, 0x80, RZ ;  /* 0x00000080213c7824 */ /* 0x000fc400078e00ff */
[----:B------:R-:W-:Y:S02]  /*3ee30*/  IMAD.SHL.U32 R33, R33, 0x2, RZ ;  /* 0x0000000221217824 */ /* 0x000fe400078e00ff */
[----:B------:R-:W-:-:S05]  /*3ee40*/  IMAD R3, R3, 0x110, RZ ;  /* 0x0000011003037824 */ /* 0x000fca00078e02ff */
[----:B------:R-:W-:-:S04]  /*3ee50*/  LOP3.LUT R3, R3, 0x10, R33, 0x78, !PT ;  /* 0x0000001003037812 */ /* 0x000fc800078e7821 */
[----:B------:R-:W-:-:S04]  /*3ee60*/  LOP3.LUT R3, R3, 0x800, R60, 0xf8, !PT ;  /* 0x0000080003037812 */ /* 0x000fc800078ef83c */
[----:B------:R-:W-:Y:S01]  /*3ee70*/  LOP3.LUT R3, R3, 0x40, RZ, 0x3c, !PT ;  /* 0x0000004003037812 */ /* 0x000fe200078e3cff */
[----:B------:R-:W-:Y:S01]  /*3ee80*/  IMAD.MOV.U32 R33, RZ, RZ, R11 ;  /* 0x000000ffff217224 */ /* 0x000fe200078e000b */
[----:B------:R0:W-:Y:S02]  /*3ee90*/  STL.64 [R1+0xaf0], R40 ;  /* 0x000af02801007387 */ /* 0x0001e40000100a00 */
[----:B0-----:R-:W-:Y:S02]  /*3eea0*/  IMAD.MOV.U32 R40, RZ, RZ, R10 ;  /* 0x000000ffff287224 */ /* 0x001fe400078e000a */
[----:B------:R-:W0:Y:S01]  /*3eeb0*/  LDSM.16.MT88.4 R8, [R3+UR5+0x3000] ;  /* 0x003000050308783b */ /* 0x000e220008004200 */
[----:B------:R-:W-:Y:S03]  /*3eec0*/  HMMA.16816.F32.BF16 R52, R12, R50, R52 ;  /* 0x000000320c34723c */ /* 0x000fe60000041834 */
[----:B------:R-:W-:Y:S04]  /*3eed0*/  STL.64 [R1+0xaf8], R42 ;  /* 0x000af82a01007387 */ /* 0x000fe80000100a00 */
[----:B0-----:R-:W-:Y:S04]  /*3eee0*/  STL.64 [R1+0x2188], R10 ;  /* 0x0021880a01007387 */ /* 0x001fe80000100a00 */
[----:B------:R0:W-:Y:S08]  /*3eef0*/  STL.64 [R1+0x2180], R8 ;  /* 0x0021800801007387 */ /* 0x0001f00000100a00 */
[----:B------:R-:W-:Y:S04]  /*3ef00*/  STL.64 [R1+0xa70], R52 ;  /* 0x000a703401007387 */ /* 0x000fe80000100a00 */
[----:B------:R-:W-:Y:S01]  /*3ef10*/  STL.64 [R1+0xa78], R54 ;  /* 0x000a783601007387 */ /* 0x000fe20000100a00 */
[----:B0-----:R-:W-:-:S02]  /*3ef20*/  IMAD.MOV.U32 R9, RZ, RZ, R50 ;  /* 0x000000ffff097224 */ /* 0x001fc400078e0032 */
[----:B------:R-:W-:Y:S01]  /*3ef30*/  IMAD.MOV.U32 R8, RZ, RZ, R51 ;  /* 0x000000ffff087224 */ /* 0x000fe200078e0033 */
[----:B--2---:R-:W-:Y:S01]  /*3ef40*/  HMMA.16816.F32.BF16 R44, R12, R22, R44 ;  /* 0x000000160c2c723c */ /* 0x004fe2000004182c */
[----:B------:R-:W-:Y:S04]  /*3ef50*/  STL.64 [R1+0x21a8], R22 ;  /* 0x0021a81601007387 */ /* 0x000fe80000100a00 */
[----:B---3--:R-:W-:-:S14]  /*3ef60*/  STL.64 [R1+0x21a0], R20 ;  /* 0x0021a01401007387 */ /* 0x008fdc0000100a00 */
[----:B------:R-:W-:Y:S04]  /*3ef70*/  STL.64 [R1+0xa00], R44 ;  /* 0x000a002c01007387 */ /* 0x000fe80000100a00 */
[----:B------:R0:W-:Y:S02]  /*3ef80*/  STL.64 [R1+0xa08], R46 ;  /* 0x000a082e01007387 */ /* 0x0001e40000100a00 */
[----:B0-----:R-:W-:Y:S01]  /*3ef90*/  HMMA.16816.F32.BF16 R44, R12, R26, R56 ;  /* 0x0000001a0c2c723c */ /* 0x001fe20000041838 */
[----:B------:R-:W-:Y:S02]  /*3efa0*/  IMAD.MOV.U32 R22, RZ, RZ, R9 ;  /* 0x000000ffff167224 */ /* 0x000fe400078e0009 */
[----:B------:R-:W-:-:S15]  /*3efb0*/  IMAD.MOV.U32 R23, RZ, RZ, R8 ;  /* 0x000000ffff177224 */ /* 0x000fde00078e0008 */
[----:B------:R-:W-:Y:S01]  /*3efc0*/  NOP ;  /* 0x0000000000007918 */ /* 0x000fe20000000000 */
[----:B------:R-:W-:Y:S04]  /*3efd0*/  STL.64 [R1+0x980], R44 ;  /* 0x0009802c01007387 */ /* 0x000fe80000100a00 */
[----:B------:R-:W-:Y:S04]  /*3efe0*/  STL.64 [R1+0x988], R46 ;  /* 0x0009882e01007387 */ /* 0x000fe80000100a00 */
[----:B------:R-:W-:Y:S04]  /*3eff0*/  STL.64 [R1+0x21c0], R22 ;  /* 0x0021c01601007387 */ /* 0x000fe80000100a00 */
[----:B------:R-:W-:Y:S04]  /*3f000*/  STL.64 [R1+0x2198], R26 ;  /* 0x0021981a01007387 */ /* 0x000fe80000100a00 */
[----:B------:R0:W-:Y:S04]  /*3f010*/  STL.64 [R1+0x2190], R24 ;  /* 0x0021901801007387 */ /* 0x0001e80000100a00 */
[----:B0-----:R-:W2:Y:S04]  /*3f020*/  LDL.LU R24, [R1+0x1f0] ;  /* 0x0001f00001187983 */ /* 0x001ea80000300800 */
[----:B------:R-:W2:Y:S04]  /*3f030*/  LDL.LU R25, [R1+0x1f4] ;  /* 0x0001f40001197983 */ /* 0x000ea80000300800 */
[----:B------:R-:W3:Y:S04]  /*3f040*/  LDL.LU R26, [R1+0x1f8] ;  /* 0x0001f800011a7983 */ /* 0x000ee80000300800 */
[----:B------:R-:W3:Y:S01]  /*3f050*/  LDL.LU R27, [R1+0x1fc] ;  /* 0x0001fc00011b7983 */ /* 0x000ee20000300800 */
[----:B------:R-:W-:-:S02]  /*3f060*/  IMAD.MOV.U32 R22, RZ, RZ, R40 ;  /* 0x000000ffff167224 */ /* 0x000fc400078e0028 */
[----:B------:R-:W-:-:S05]  /*3f070*/  IMAD.MOV.U32 R23, RZ, RZ, R33 ;  /* 0x000000ffff177224 */ /* 0x000fca00078e0021 */
[----:B------:R-:W-:Y:S04]  /*3f080*/  STL.64 [R1+0x21d8], R22 ;  /* 0x0021d81601007387 */ /* 0x000fe80000100a00 */
[----:B---3--:R-:W-:Y:S04]  /*3f090*/  STL.64 [R1+0x21b8], R26 ;  /* 0x0021b81a01007387 */ /* 0x008fe80000100a00 */
[----:B--2---:R0:W-:Y:S04]  /*3f0a0*/  STL.64 [R1+0x21b0], R24 ;  /* 0x0021b01801007387 */ /* 0x0041e80000100a00 */
        /* <DEDUP_REMOVED lines=22> */
[----:B------:R-:W-:Y:S01]  /*3f210*/  MOV R22, R7 ;  /* 0x0000000700167202 */ /* 0x000fe20000000f00 */
        /* <DEDUP_REMOVED lines=46> */
[----:B--2---:R0:W-:Y:S04]  /*3f500*/  STL.64 [R1+0x2228], R24 ;  /* 0x0022281801007387 */ /* 0x0041e80000100a00 */
[----:B0-----:R-:W2:Y:S04]  /*3f510*/  LDL.LU R24, [R1+0x250] ;  /* 0x0002500001187983 */ /* 0x001ea80000300800 */
[----:B------:R-:W2:Y:S04]  /*3f520*/  LDL.LU R25, [R1+0x254] ;  /* 0x0002540001197983 */ /* 0x000ea80000300800 */
[----:B------:R-:W3:Y:S04]  /*3f530*/  LDL.LU R26, [R1+0x258] ;  /* 0x00025800011a7983 */ /* 0x000ee80000300800 */
[----:B------:R-:W3:Y:S01]  /*3f540*/  LDL.LU R27, [R1+0x25c] ;  /* 0x00025c00011b7983 */ /* 0x000ee20000300800 */
[C---:B----4-:R-:W-:Y:S08]  /*3f550*/  HMMA.16816.F32.BF16 R8, R12.reuse, R30, R16 ;  /* 0x0000001e0c08723c */ /* 0x050ff00000041810 */
[C---:B------:R-:W-:Y:S08]  /*3f560*/  HMMA.16816.F32.BF16 R16, R12.reuse, R34, R56 ;  /* 0x000000220c10723c */ /* 0x040ff00000041838 */
[C---:B------:R-:W-:Y:S01]  /*3f570*/  HMMA.16816.F32.BF16 R40, R12.reuse, R38, R40 ;  /* 0x000000260c28723c */ /* 0x040fe20000041828 */
[----:B---3--:R-:W-:Y:S04]  /*3f580*/  STL.64 [R1+0x2248], R26 ;  /* 0x0022481a01007387 */ /* 0x008fe80000100a00 */
[----:B--2---:R0:W-:Y:S04]  /*3f590*/  STL.64 [R1+0x2240], R24 ;  /* 0x0022401801007387 */ /* 0x0041e80000100a00 */
[----:B0-----:R-:W2:Y:S04]  /*3f5a0*/  LDL.LU R24, [R1+0x260] ;  /* 0x0002600001187983 */ /* 0x001ea80000300800 */
[----:B------:R-:W2:Y:S04]  /*3f5b0*/  LDL.LU R25, [R1+0x264] ;  /* 0x0002640001197983 */ /* 0x000ea80000300800 */
[----:B------:R-:W2:Y:S04]  /*3f5c0*/  LDL.LU R26, [R1+0x268] ;  /* 0x00026800011a7983 */ /* 0x000ea80000300800 */
[----:B------:R-:W2:Y:S04]  /*3f5d0*/  LDL.LU R27, [R1+0x26c] ;  /* 0x00026c00011b7983 */ /* 0x000ea80000300800 */
[----:B------:R0:W-:Y:S04]  /*3f5e0*/  STL.64 [R1+0x6b0], R8 ;  /* 0x0006b00801007387 */ /* 0x0001e80000100a00 */
[----:B------:R1:W-:Y:S04]  /*3f5f0*/  STL.64 [R1+0x6b8], R10 ;  /* 0x0006b80a01007387 */ /* 0x0003e80000100a00 */
[----:B0-----:R-:W3:Y:S04]  /*3f600*/  LDL.LU R8, [R1+0x1e0] ;  /* 0x0001e00001087983 */ /* 0x001ee80000300800 */
[----:B------:R0:W-:Y:S04]  /*3f610*/  STL.64 [R1+0x6a0], R16 ;  /* 0x0006a01001007387 */ /* 0x0001e80000100a00 */
[----:B------:R4:W-:Y:S04]  /*3f620*/  STL.64 [R1+0x6a8], R18 ;  /* 0x0006a81201007387 */ /* 0x0009e80000100a00 */
[----:B------:R-:W3:Y:S04]  /*3f630*/  LDL.LU R9, [R1+0x1e4] ;  /* 0x0001e40001097983 */ /* 0x000ee80000300800 */
[----:B-1----:R-:W3:Y:S04]  /*3f640*/  LDL.LU R10, [R1+0x1e8] ;  /* 0x0001e800010a7983 */ /* 0x002ee80000300800 */
[----:B------:R-:W3:Y:S04]  /*3f650*/  LDL.LU R11, [R1+0x1ec] ;  /* 0x0001ec00010b7983 */ /* 0x000ee80000300800 */
[----:B0-----:R-:W2:Y:S04]  /*3f660*/  LDL.LU R16, [R1+0x1a0] ;  /* 0x0001a00001107983 */ /* 0x001ea80000300800 */
[----:B------:R-:W2:Y:S04]  /*3f670*/  LDL.LU R17, [R1+0x1a4] ;  /* 0x0001a40001117983 */ /* 0x000ea80000300800 */
[----:B----4-:R-:W4:Y:S04]  /*3f680*/  LDL.LU R18, [R1+0x1a8] ;  /* 0x0001a80001127983 */ /* 0x010f280000300800 */
[----:B------:R-:W4:Y:S04]  /*3f690*/  LDL.LU R19, [R1+0x1ac] ;  /* 0x0001ac0001137983 */ /* 0x000f280000300800 */
[----:B------:R-:W2:Y:S04]  /*3f6a0*/  LDL.LU R56, [R1+0x190] ;  /* 0x0001900001387983 */ /* 0x000ea80000300800 */
[----:B------:R-:W2:Y:S04]  /*3f6b0*/  LDL.LU R57, [R1+0x194] ;  /* 0x0001940001397983 */ /* 0x000ea80000300800 */
[----:B------:R-:W2:Y:S04]  /*3f6c0*/  LDL.LU R58, [R1+0x198] ;  /* 0x00019800013a7983 */ /* 0x000ea80000300800 */
[----:B------:R-:W2:Y:S04]  /*3f6d0*/  LDL.LU R59, [R1+0x19c] ;  /* 0x00019c00013b7983 */ /* 0x000ea80000300800 */
        /* <DEDUP_REMOVED lines=22> */
[----:B------:R-:W-:-:S02]  /*3f840*/  IMAD.MOV.U32 R22, RZ, RZ, R2 ;  /* 0x000000ffff167224 */ /* 0x000fc400078e0002 */
[----:B------:R-:W-:Y:S01]  /*3f850*/  IMAD.MOV.U32 R23, RZ, RZ, R0 ;  /* 0x000000ffff177224 */ /* 0x000fe200078e0000 */
[----:B--2---:R-:W-:Y:S01]  /*3f860*/  HMMA.16816.F32.BF16 R12, R12, R54, R4 ;  /* 0x000000360c0c723c */ /* 0x004fe20000041804 */
[----:B------:R-:W2:Y:S04]  /*3f870*/  LDL.LU.64 R6, [R1+0x2258] ;  /* 0x0022580001067983 */ /* 0x000ea80000300a00 */
[----:B------:R-:W2:-:S14]  /*3f880*/  LDL.LU.64 R4, [R1+0x2250] ;  /* 0x0022500001047983 */ /* 0x000e9c0000300a00 */
[----:B------:R0:W-:Y:S04]  /*3f890*/  STL.64 [R1+0x270], R12 ;  /* 0x0002700c01007387 */ /* 0x0001e80000100a00 */
[----:B------:R1:W-:Y:S04]  /*3f8a0*/  STL.64 [R1+0x278], R14 ;  /* 0x0002780e01007387 */ /* 0x0003e80000100a00 */
[----:B0-----:R-:W3:Y:S04]  /*3f8b0*/  LDL.LU R12, [R1+0x1b0] ;  /* 0x0001b000010c7983 */ /* 0x001ee80000300800 */
[----:B------:R-:W3:Y:S04]  /*3f8c0*/  LDL.LU R13, [R1+0x1b4] ;  /* 0x0001b400010d7983 */ /* 0x000ee80000300800 */
[----:B-1----:R-:W3:Y:S04]  /*3f8d0*/  LDL.LU R14, [R1+0x1b8] ;  /* 0x0001b800010e7983 */ /* 0x002ee80000300800 */
        /* <DEDUP_REMOVED lines=63> */
[----:B----4-:R0:W-:Y:S04]  /*3fcd0*/  STL.64 [R1+0x2128], R24 ;  /* 0x0021281801007387 */ /* 0x0101e80000100a00 */
[----:B0-----:R-:W4:Y:S04]  /*3fce0*/  LDL.LU R24, [R1+0x1d0] ;  /* 0x0001d00001187983 */ /* 0x001f280000300800 */
[----:B------:R-:W4:Y:S04]  /*3fcf0*/  LDL.LU R25, [R1+0x1d4] ;  /* 0x0001d40001197983 */ /* 0x000f280000300800 */
[----:B------:R-:W4:Y:S04]  /*3fd00*/  LDL.LU R26, [R1+0x1d8] ;  /* 0x0001d800011a7983 */ /* 0x000f280000300800 */
[----:B------:R-:W4:Y:S01]  /*3fd10*/  LDL.LU R27, [R1+0x1dc] ;  /* 0x0001dc00011b7983 */ /* 0x000f220000300800 */
[C---:B---3--:R-:W-:Y:S08]  /*3fd20*/  HMMA.16816.F32.BF16 R20, R4.reuse, R34, R20 ;  /* 0x000000220414723c */ /* 0x048ff00000041814 */
[C---:B------:R-:W-:Y:S01]  /*3fd30*/  HMMA.16816.F32.BF16 R12, R4.reuse, R38, R12 ;  /* 0x00000026040c723c */ /* 0x040fe2000004180c */
[----:B------:R-:W-:Y:S04]  /*3fd40*/  STL.64 [R1+0x2120], R30 ;  /* 0x0021201e01007387 */ /* 0x000fe80000100a00 */
[----:B------:R-:W-:Y:S03]  /*3fd50*/  STL.64 [R1+0x2118], R28 ;  /* 0x0021181c01007387 */ /* 0x000fe60000100a00 */
[----:B----4-:R-:W-:-:S15]  /*3fd60*/  HMMA.16816.F32.BF16 R24, R4, R30, R24 ;  /* 0x0000001e0418723c */ /* 0x010fde0000041818 */
[----:B------:R-:W-:-:S04]  /*3fd70*/  NOP ;  /* 0x0000000000007918 */ /* 0x000fc80000000000 */
        /* <DEDUP_REMOVED lines=15> */
[----:B------:R-:W3:Y:S01]  /*3fe70*/  LDL.LU R20, [R1+0x180] ;  /* 0x0001800001147983 */ /* 0x000ee20000300800 */
[----:B0-----:R-:W-:-:S15]  /*3fe80*/  HMMA.16816.F32.BF16 R12, R4, R46, R56 ;  /* 0x0000002e040c723c */ /* 0x001fde0000041838 */
[----:B------:R-:W-:-:S04]  /*3fe90*/  NOP ;  /* 0x0000000000007918 */ /* 0x000fc80000000000 */
[----:B------:R-:W-:Y:S04]  /*3fea0*/  STL.64 [R1+0x480], R12 ;  /* 0x0004800c01007387 */ /* 0x000fe80000100a00 */
[----:B------:R-:W-:Y:S04]  /*3feb0*/  STL.64 [R1+0x488], R14 ;  /* 0x0004880e01007387 */ /* 0x000fe80000100a00 */
[----:B------:R-:W3:Y:S04]  /*3fec0*/  LDL.LU R21, [R1+0x184] ;  /* 0x0001840001157983 */ /* 0x000ee80000300800 */
[----:B------:R-:W3:Y:S04]  /*3fed0*/  LDL.LU R22, [R1+0x188] ;  /* 0x0001880001167983 */ /* 0x000ee80000300800 */
[----:B------:R-:W3:Y:S04]  /*3fee0*/  LDL.LU R23, [R1+0x18c] ;  /* 0x00018c0001177983 */ /* 0x000ee80000300800 */
[----:B------:R-:W4:Y:S04]  /*3fef0*/  LDL.LU R28, [R1+0x630] ;  /* 0x00063000011c7983 */ /* 0x000f280000300800 */
[----:B------:R-:W4:Y:S04]  /*3ff00*/  LDL.LU R29, [R1+0x634] ;  /* 0x00063400011d7983 */ /* 0x000f280000300800 */
[----:B------:R-:W4:Y:S04]  /*3ff10*/  LDL.LU R30, [R1+0x638] ;  /* 0x00063800011e7983 */ /* 0x000f280000300800 */
[----:B------:R-:W4:Y:S04]  /*3ff20*/  LDL.LU R31, [R1+0x63c] ;  /* 0x00063c00011f7983 */ /* 0x000f280000300800 */
[----:B------:R-:W-:Y:S04]  /*3ff30*/  STL.64 [R1+0x2110], R46 ;  /* 0x0021102e01007387 */ /* 0x000fe80000100a00 */
[----:B------:R-:W-:Y:S04]  /*3ff40*/  STL.64 [R1+0x2108], R44 ;  /* 0x0021082c01007387 */ /* 0x000fe80000100a00 */
        /* <DEDUP_REMOVED lines=9> */
[----:B------:R-:W2:Y:S04]  /*3ffe0*/  LDL.LU R56, [R1+0x420] ;  /* 0x0004200001387983 */ /* 0x000ea80000300800 */
[----:B------:R-:W2:Y:S04]  /*3fff0*/  LDL.LU R57, [R1+0x424] ;  /* 0x0004240001397983 */ /* 0x000ea80000300800 */
[----:B------:R-:W2:Y:S04]  /*40000*/  LDL.LU R58, [R1+0x428] ;  /* 0x00042800013a7983 */ /* 0x000ea80000300800 */
[----:B------:R-:W2:Y:S04]  /*40010*/  LDL.LU R59, [R1+0x42c] ;  /* 0x00042c00013b7983 */ /* 0x000ea80000300800 */
[----:B------:R-:W0:Y:S04]  /*40020*/  LDSM.16.MT88.4 R12, [R3+UR5+0x3080] ;  /* 0x00308005030c783b */ /* 0x000e280008004200 */
[----:B--2---:R1:W-:Y:S04]  /*40030*/  STL.64 [R1+0x2170], R58 ;  /* 0x0021703a01007387 */ /* 0x0043e80000100a00 */
[----:B------:R-:W-:Y:S04]  /*40040*/  STL.64 [R1+0x2168], R56 ;  /* 0x0021683801007387 */ /* 0x000fe80000100a00 */
[----:B-1----:R-:W2:Y:S04]  /*40050*/  LDL.64 R58, [R1+0x58] ;  /* 0x00005800013a7983 */ /* 0x002ea80000100a00 */
[----:B------:R1:W-:Y:S04]  /*40060*/  STL.64 [R1+0x2160], R34 ;  /* 0x0021602201007387 */ /* 0x0003e80000100a00 */
[----:B------:R0:W-:Y:S04]  /*40070*/  STL.64 [R1+0x2158], R32 ;  /* 0x0021582001007387 */ /* 0x0001e80000100a00 */
[----:B-1----:R-:W2:Y:S01]  /*40080*/  LDL.64 R34, [R1+0x48] ;  /* 0x0000480001227983 */ /* 0x002ea20000100a00 */
[C---:B----4-:R-:W-:Y:S08]  /*40090*/  HMMA.16816.F32.BF16 R28, R4.reuse, R50, R28 ;  /* 0x00000032041c723c */ /* 0x050ff0000004181c */
[----:B---3--:R-:W-:Y:S08]  /*400a0*/  HMMA.16816.F32.BF16 R4, R4, R54, R20 ;  /* 0x000000360404723c */ /* 0x008ff00000041814 */
[----:B------:R-:W-:Y:S01]  /*400b0*/  HMMA.16816.F32.BF16 R36, R8, R42, R16 ;  /* 0x0000002a0824723c */ /* 0x000fe20000041810 */
[----:B--2---:R1:W-:Y:S04]  /*400c0*/  STL.64 [R1+0x2178], R34 ;  /* 0x0021782201007387 */ /* 0x0043e80000100a00 */
[----:B0-----:R-:W2:Y:S04]  /*400d0*/  LDL.LU R32, [R1+0x430] ;  /* 0x0004300001207983 */ /* 0x001ea80000300800 */
[----:B------:R-:W2:Y:S04]  /*400e0*/  LDL.LU R33, [R1+0x434] ;  /* 0x0004340001217983 */ /* 0x000ea80000300800 */
[----:B-1----:R-:W2:Y:S04]  /*400f0*/  LDL.LU R34, [R1+0x438] ;  /* 0x0004380001227983 */ /* 0x002ea80000300800 */
[----:B------:R-:W2:Y:S04]  /*40100*/  LDL.LU R35, [R1+0x43c] ;  /* 0x00043c0001237983 */ /* 0x000ea80000300800 */
[----:B------:R-:W3:Y:S04]  /*40110*/  LDL.64 R26, [R1+0x38] ;  /* 0x00003800011a7983 */ /* 0x000ee80000100a00 */
[----:B------:R-:W-:Y:S04]  /*40120*/  STL [R1+0x20e0], R14 ;  /* 0x0020e00e01007387 */ /* 0x000fe80000100800 */
[----:B------:R-:W-:Y:S04]  /*40130*/  STL [R1+0x20dc], R15 ;  /* 0x0020dc0f01007387 */ /* 0x000fe80000100800 */
[----:B------:R-:W4:Y:S04]  /*40140*/  LDL.LU R20, [R1+0x400] ;  /* 0x0004000001147983 */ /* 0x000f280000300800 */
[----:B------:R-:W-:Y:S04]  /*40150*/  STL.64 [R1+0x2d0], R28 ;  /* 0x0002d01c01007387 */ /* 0x000fe80000100a00 */
[----:B------:R0:W-:Y:S04]  /*40160*/  STL.64 [R1+0x2d8], R30 ;  /* 0x0002d81e01007387 */ /* 0x0001e80000100a00 */
[----:B------:R1:W-:Y:S04]  /*40170*/  STL.64 [R1+0x240], R4 ;  /* 0x0002400401007387 */ /* 0x0003e80000100a00 */
[----:B------:R0:W-:Y:S04]  /*40180*/  STL.64 [R1+0x248], R6 ;  /* 0x0002480601007387 */ /* 0x0001e80000100a00 */
[----:B------:R-:W4:Y:S04]  /*40190*/  LDL.LU R21, [R1+0x404] ;  /* 0x0004040001157983 */ /* 0x000f280000300800 */
[----:B------:R-:W4:Y:S04]  /*401a0*/  LDL.LU R22, [R1+0x408] ;  /* 0x0004080001167983 */ /* 0x000f280000300800 */
[----:B------:R-:W4:Y:S04]  /*401b0*/  LDL.LU R23, [R1+0x40c] ;  /* 0x00040c0001177983 */ /* 0x000f280000300800 */
[----:B0-----:R-:W4:Y:S04]  /*401c0*/  LDL.64 R30, [R1+0x28] ;  /* 0x00002800011e7983 */ /* 0x001f280000100a00 */
[----:B-1----:R-:W3:Y:S04]  /*401d0*/  LDL.LU R4, [R1+0x3f0] ;  /* 0x0003f00001047983 */ /* 0x002ee80000300800 */
[----:B------:R-:W3:Y:S04]  /*401e0*/  LDL.LU R5, [R1+0x3f4] ;  /* 0x0003f40001057983 */ /* 0x000ee80000300800 */
[----:B------:R-:W3:Y:S04]  /*401f0*/  LDL.LU R6, [R1+0x3f8] ;  /* 0x0003f80001067983 */ /* 0x000ee80000300800 */
[----:B------:R-:W3:Y:S04]  /*40200*/  LDL.64 R46, [R1+0x18] ;  /* 0x00001800012e7983 */ /* 0x000ee80000100a00 */
[----:B------:R-:W-:Y:S04]  /*40210*/  STL.64 [R1+0xdb0], R36 ;  /* 0x000db02401007387 */ /* 0x000fe80000100a00 */
[----:B------:R0:W-:Y:S04]  /*40220*/  STL.64 [R1+0xdb8], R38 ;  /* 0x000db82601007387 */ /* 0x0001e80000100a00 */
[----:B------:R-:W3:Y:S01]  /*40230*/  LDL.LU R40, [R1+0x3e0] ;  /* 0x0003e00001287983 */ /* 0x000ee20000300800 */
[----:B------:R-:W-:-:S03]  /*40240*/  IMAD.MOV.U32 R17, RZ, RZ, R42 ;  /* 0x000000ffff117224 */ /* 0x000fc600078e002a */
[----:B------:R-:W3:Y:S01]  /*40250*/  LDL.LU R41, [R1+0x3e4] ;  /* 0x0003e40001297983 */ /* 0x000ee20000300800 */
[----:B------:R-:W-:-:S03]  /*40260*/  IMAD.MOV.U32 R16, RZ, RZ, R43 ;  /* 0x000000ffff107224 */ /* 0x000fc600078e002b */
[----:B------:R-:W3:Y:S04]  /*40270*/  LDL.LU R42, [R1+0x3e8] ;  /* 0x0003e800012a7983 */ /* 0x000ee80000300800 */
[----:B------:R-:W3:Y:S01]  /*40280*/  LDL.LU R43, [R1+0x3ec] ;  /* 0x0003ec00012b7983 */ /* 0x000ee20000300800 */
[----:B------:R-:W-:Y:S02]  /*40290*/  IMAD.MOV.U32 R19, RZ, RZ, R58 ;  /* 0x000000ffff137224 */ /* 0x000fe400078e003a */
[----:B------:R-:W-:Y:S01]  /*402a0*/  IMAD.MOV.U32 R18, RZ, RZ, R59 ;  /* 0x000000ffff127224 */ /* 0x000fe200078e003b */
[----:B0-----:R-:W3:Y:S01]  /*402b0*/  LDL.64 R38, [R1+0x8] ;  /* 0x0000080001267983 */ /* 0x001ee20000100a00 */
[----:B--2---:R-:W-:-:S15]  /*402c0*/  HMMA.16816.F32.BF16 R32, R8, R58, R32 ;  /* 0x0000003a0820723c */ /* 0x004fde0000041820 */
[----:B------:R-:W-:-:S04]  /*402d0*/  NOP ;  /* 0x0000000000007918 */ /* 0x000fc80000000000 */
[----:B------:R-:W-:Y:S04]  /*402e0*/  STL.64 [R1+0xd30], R32 ;  /* 0x000d302001007387 */ /* 0x000fe80000100a00 */
[----:B------:R0:W-:Y:S04]  /*402f0*/  STL.64 [R1+0xd38], R34 ;  /* 0x000d382201007387 */ /* 0x0001e80000100a00 */
[----:B0-----:R-:W2:Y:S04]  /*40300*/  LDL.LU.64 R34, [R1+0x2178] ;  /* 0x0021780001227983 */ /* 0x001ea80000300a00 */
[----:B------:R-:W2:Y:S04]  /*40310*/  LDL.LU.64 R58, [R1+0x2170] ;  /* 0x00217000013a7983 */ /* 0x000ea80000300a00 */
[----:B------:R-:W2:Y:S02]  /*40320*/  LDL.LU.64 R56, [R1+0x2168] ;  /* 0x0021680001387983 */ /* 0x000ea40000300a00 */
[----:B--2---:R-:W-:-:S15]  /*40330*/  HMMA.16816.F32.BF16 R56, R8, R34, R56 ;  /* 0x000000220838723c */ /* 0x004fde0000041838 */
[----:B------:R-:W-:-:S04]  /*40340*/  NOP ;  /* 0x0000000000007918 */ /* 0x000fc80000000000 */
[----:B------:R0:W-:Y:S04]  /*40350*/  STL.64 [R1+0xcc0], R56 ;  /* 0x000cc03801007387 */ /* 0x0001e80000100a00 */
[----:B------:R1:W-:Y:S01]  /*40360*/  STL.64 [R1+0xcc8], R58 ;  /* 0x000cc83a01007387 */ /* 0x0003e20000100a00 */
[----:B0-----:R-:W-:Y:S02]  /*40370*/  IMAD.MOV.U32 R57, RZ, RZ, R34 ;  /* 0x000000ffff397224 */ /* 0x001fe400078e0022 */
[----:B------:R-:W-:Y:S02]  /*40380*/  IMAD.MOV.U32 R56, RZ, RZ, R35 ;  /* 0x000000ffff387224 */ /* 0x000fe400078e0023 */
[----:B------:R-:W2:Y:S04]  /*40390*/  LDL.LU.64 R34, [R1+0x2160] ;  /* 0x0021600001227983 */ /* 0x000ea80000300a00 */
[----:B------:R-:W2:Y:S01]  /*403a0*/  LDL.LU.64 R32, [R1+0x2158] ;  /* 0x0021580001207983 */ /* 0x000ea20000300a00 */
[----:B----4-:R-:W-:Y:S01]  /*403b0*/  HMMA.16816.F32.BF16 R20, R8, R30, R20 ;  /* 0x0000001e0814723c */ /* 0x010fe20000041814 */
[----:B---3--:R-:W-:-:S02]  /*403c0*/  IMAD.MOV.U32 R60, RZ, RZ, R26 ;  /* 0x000000ffff3c7224 */ /* 0x008fc400078e001a */
[----:B-1----:R-:W-:Y:S01]  /*403d0*/  IMAD.MOV.U32 R58, RZ, RZ, R27 ;  /* 0x000000ffff3a7224 */ /* 0x002fe200078e001b */
[----:B------:R-:W0:Y:S01]  /*403e0*/  S2R R3, SR_TID.X ;  /* 0x0000000000037919 */ /* 0x000e220000002100 */
[----:B------:R-:W1:Y:S01]  /*403f0*/  S2R R0, SR_TID.X ;  /* 0x0000000000007919 */ /* 0x000e620000002100 */
[----:B------:R-:W-:-:S07]  /*40400*/  IMAD.MOV.U32 R7, RZ, RZ, R61 ;  /* 0x000000ffff077224 */ /* 0x000fce00078e003d */
[C---:B------:R-:W-:Y:S08]  /*40410*/  HMMA.16816.F32.BF16 R4, R8.reuse, R46, R4 ;  /* 0x0000002e0804723c */ /* 0x040ff00000041804 */
[----:B--2---:R-:W-:-:S15]  /*40420*/  HMMA.16816.F32.BF16 R32, R8, R26, R32 ;  /* 0x0000001a0820723c */ /* 0x004fde0000041820 */
[----:B------:R-:W-:-:S04]  /*40430*/  NOP ;  /* 0x0000000000007918 */ /* 0x000fc80000000000 */
[----:B------:R-:W-:Y:S04]  /*40440*/  STL.64 [R1+0xc40], R32 ;  /* 0x000c402001007387 */ /* 0x000fe80000100a00 */
[----:B------:R2:W-:Y:S04]  /*40450*/  STL.64 [R1+0xc48], R34 ;  /* 0x000c482201007387 */ /* 0x0005e80000100a00 */
[----:B--2---:R-:W2:Y:S04]  /*40460*/  LDL.LU.64 R34, [R1+0x2150] ;  /* 0x0021500001227983 */ /* 0x004ea80000300a00 */
[----:B------:R-:W3:Y:S04]  /*40470*/  LDL.LU R32, [R1+0x2148] ;  /* 0x0021480001207983 */ /* 0x000ee80000300800 */
[----:B------:R-:W4:Y:S04]  /*40480*/  LDL.LU R24, [R1+0x740] ;  /* 0x0007400001187983 */ /* 0x000f280000300800 */
[----:B------:R-:W4:Y:S04]  /*40490*/  LDL.LU R25, [R1+0x744] ;  /* 0x0007440001197983 */ /* 0x000f280000300800 */
[----:B------:R-:W4:Y:S04]  /*404a0*/  LDL.LU R26, [R1+0x748] ;  /* 0x00074800011a7983 */ /* 0x000f280000300800 */
[----:B------:R-:W4:Y:S04]  /*404b0*/  LDL.LU R27, [R1+0x74c] ;  /* 0x00074c00011b7983 */ /* 0x000f280000300800 */
[----:B------:R-:W-:Y:S04]  /*404c0*/  STL.64 [R1+0xbc0], R20 ;  /* 0x000bc01401007387 */ /* 0x000fe80000100a00 */
[----:B------:R0:W-:Y:S04]  /*404d0*/  STL.64 [R1+0xbc8], R22 ;  /* 0x000bc81601007387 */ /* 0x0001e80000100a00 */
[----:B0-----:R-:W4:Y:S01]  /*404e0*/  LDL.LU.64 R22, [R1+0x2140] ;  /* 0x0021400001167983 */ /* 0x001f220000300a00 */
[----:B------:R-:W-:Y:S01]  /*404f0*/  LOP3.LUT R2, R3, 0x7, RZ, 0xc0, !PT ;  /* 0x0000000703027812 */ /* 0x000fe200078ec0ff */
[----:B-1----:R-:W-:-:S02]  /*40500*/  IMAD.SHL.U32 R3, R0, 0x80, RZ ;  /* 0x0000008000037824 */ /* 0x002fc400078e00ff */
[----:B------:R-:W-:Y:S01]  /*40510*/  IMAD.SHL.U32 R0, R0, 0x2, RZ ;  /* 0x0000000200007824 */ /* 0x000fe200078e00ff */
[----:B------:R-:W2:Y:S04]  /*40520*/  LDL.LU.64 R20, [R1+0x2138] ;  /* 0x0021380001147983 */ /* 0x000ea80000300a00 */
[----:B------:R-:W2:Y:S01]  /*40530*/  LDL.LU R28, [R1+0x730] ;  /* 0x00073000011c7983 */ /* 0x000ea20000300800 */
[----:B------:R-:W-:-:S03]  /*40540*/  IMAD R2, R2, 0x110, RZ ;  /* 0x0000011002027824 */ /* 0x000fc600078e02ff */
[----:B------:R-:W2:Y:S02]  /*40550*/  LDL.LU R29, [R1+0x734] ;  /* 0x00073400011d7983 */ /* 0x000ea40000300800 */
[----:B------:R-:W-:Y:S01]  /*40560*/  LOP3.LUT R59, R2, 0x10, R0, 0x78, !PT ;  /* 0x00000010023b7812 */ /* 0x000fe200078e7800 */
[----:B------:R-:W-:Y:S02]  /*40570*/  IMAD.MOV.U32 R2, RZ, RZ, R30 ;  /* 0x000000ffff027224 */ /* 0x000fe400078e001e */
[----:B------:R-:W-:Y:S01]  /*40580*/  IMAD.MOV.U32 R0, RZ, RZ, R31 ;  /* 0x000000ffff007224 */ /* 0x000fe200078e001f */
[----:B------:R-:W2:Y:S04]  /*40590*/  LDL.LU R30, [R1+0x738] ;  /* 0x00073800011e7983 */ /* 0x000ea80000300800 */
[----:B------:R-:W2:Y:S04]  /*405a0*/  LDL.LU R31, [R1+0x73c] ;  /* 0x00073c00011f7983 */ /* 0x000ea80000300800 */
[----:B------:R-:W-:Y:S04]  /*405b0*/  STL.64 [R1+0xb00], R4 ;  /* 0x000b000401007387 */ /* 0x000fe80000100a00 */
[----:B------:R0:W-:Y:S01]  /*405c0*/  STL.64 [R1+0xb08], R6 ;  /* 0x000b080601007387 */ /* 0x0001e20000100a00 */
[----:B------:R-:W-:-:S03]  /*405d0*/  LOP3.LUT R59, R59, 0x800, R3, 0xf8, !PT ;  /* 0x000008003b3b7812 */ /* 0x000fc600078ef803 */
[----:B------:R-:W2:Y:S01]  /*405e0*/  LDL.LU R44, [R1+0x720] ;  /* 0x00072000012c7983 */ /* 0x000ea20000300800 */
[----:B------:R-:W-:-:S03]  /*405f0*/  IMAD.MOV.U32 R15, RZ, RZ, R46 ;  /* 0x000000ffff0f7224 */ /* 0x000fc600078e002e */
[----:B------:R-:W2:Y:S01]  /*40600*/  LDL.LU R45, [R1+0x724] ;  /* 0x00072400012d7983 */ /* 0x000ea20000300800 */
[----:B0-----:R-:W-:Y:S01]  /*40610*/  HMMA.16816.F32.BF16 R4, R8, R38, R40 ;  /* 0x000000260804723c */ /* 0x001fe20000041828 */
[----:B------:R-:W-:Y:S01]  /*40620*/  LOP3.LUT R59, R59, 0x60, RZ, 0x3c, !PT ;  /* 0x000000603b3b7812 */ /* 0x000fe200078e3cff */
[----:B------:R-:W-:Y:S01]  /*40630*/  IMAD.MOV.U32 R3, RZ, RZ, R47 ;  /* 0x000000ffff037224 */ /* 0x000fe200078e002f */
[----:B------:R-:W2:Y:S04]  /*40640*/  LDL.LU R46, [R1+0x728] ;  /* 0x00072800012e7983 */ /* 0x000ea80000300800 */
[----:B------:R-:W3:-:S12]  /*40650*/  LDL.LU R47, [R1+0x72c] ;  /* 0x00072c00012f7983 */ /* 0x000ed80000300800 */
[----:B------:R-:W-:Y:S04]  /*40660*/  STL.64 [R1+0xa90], R4 ;  /* 0x000a900401007387 */ /* 0x000fe80000100a00 */
[----:B------:R-:W-:Y:S04]  /*40670*/  STL.64 [R1+0xa98], R6 ;  /* 0x000a980601007387 */ /* 0x000fe80000100a00 */
[----:B------:R-:W0:Y:S01]  /*40680*/  LDSM.16.MT88.4 R4, [R59+UR5+0x3000] ;  /* 0x003000053b04783b */ /* 0x000e220008004200 */
[----:B------:R-:W-:Y:S02]  /*40690*/  IMAD.MOV.U32 R61, RZ, RZ, R36 ;  /* 0x000000ffff3d7224 */ /* 0x000fe400078e0024 */
[----:B------:R-:W-:Y:S01]  /*406a0*/  IMAD.MOV.U32 R14, RZ, RZ, R38 ;  /* 0x000000ffff0e7224 */ /* 0x000fe200078e0026 */
[----:B------:R-:W3:Y:S04]  /*406b0*/  LDL.LU R36, [R1+0x710] ;  /* 0x0007100001247983 */ /* 0x000ee80000300800 */
        /* <DEDUP_REMOVED lines=13> */
[----:B------:R-:W3:Y:S01]  /*40790*/  LDL.LU R7, [R1+0x3dc] ;  /* 0x0003dc0001077983 */ /* 0x000ee20000300800 */
[----:B----4-:R-:W-:-:S15]  /*407a0*/  HMMA.16816.F32.BF16 R24, R8, R22, R24 ;  /* 0x000000160818723c */ /* 0x010fde0000041818 */
[----:B------:R-:W-:-:S04]  /*407b0*/  NOP ;  /* 0x0000000000007918 */ /* 0x000fc80000000000 */
[----:B------:R-:W-:Y:S04]  /*407c0*/  STL.64 [R1+0xa10], R24 ;  /* 0x000a101801007387 */ /* 0x000fe80000100a00 */
[----:B------:R0:W-:Y:S04]  /*407d0*/  STL.64 [R1+0xa18], R26 ;  /* 0x000a181a01007387 */ /* 0x0001e80000100a00 */
[----:B0-----:R-:W4:Y:S04]  /*407e0*/  LDL.LU.64 R26, [R1+0x2130] ;  /* 0x00213000011a7983 */ /* 0x001f280000300a00 */
[----:B------:R-:W3:Y:S04]  /*407f0*/  LDL.LU.64 R24, [R1+0x2128] ;  /* 0x0021280001187983 */ /* 0x000ee80000300a00 */
[----:B------:R-:W-:Y:S04]  /*40800*/  STL.64 [R1+0x2018], R22 ;  /* 0x0020181601007387 */ /* 0x000fe80000100a00 */
[----:B--2---:R0:W-:Y:S04]  /*40810*/  STL.64 [R1+0x2010], R20 ;  /* 0x0020101401007387 */ /* 0x0041e80000100a00 */
        /* <DEDUP_REMOVED lines=9> */
[----:B------:R-:W2:Y:S01]  /*408b0*/  LDL.LU.64 R28, [R1+0x2118] ;  /* 0x00211800011c7983 */ /* 0x000ea20000300a00 */
[C---:B---3--:R-:W-:Y:S03]  /*408c0*/  HMMA.16816.F32.BF16 R36, R8.reuse, R34, R36 ;  /* 0x000000220824723c */ /* 0x048fe60000041824 */
[----:B------:R-:W-:Y:S04]  /*408d0*/  STL.64 [R1+0x2008], R26 ;  /* 0x0020081a01007387 */ /* 0x000fe80000100a00 */
        /* <DEDUP_REMOVED lines=9> */
[----:B0-----:R-:W3:Y:S04]  /*40970*/  LDL.LU.64 R46, [R1+0x2110] ;  /* 0x00211000012e7983 */ /* 0x001ee80000300a00 */
[----:B------:R-:W4:Y:S04]  /*40980*/  LDL.LU.64 R44, [R1+0x2108] ;  /* 0x00210800012c7983 */ /* 0x000f280000300a00 */
        /* <DEDUP_REMOVED lines=9> */
[----:B------:R-:W3:Y:S04]  /*40a20*/  LDL.LU.64 R36, [R1+0x20f8] ;  /* 0x0020f80001247983 */ /* 0x000ee80000300a00 */
[----:B------:R-:W-:Y:S04]  /*40a30*/  STL.64 [R1+0x2028], R34 ;  /* 0x0020282201007387 */ /* 0x000fe80000100a00 */
[----:B------:R-:W-:Y:S01]  /*40a40*/  STL [R1+0x2020], R32 ;  /* 0x0020202001007387 */ /* 0x000fe20000100800 */
[----:B--2---:R-:W-:-:S15]  /*40a50*/  HMMA.16816.F32.BF16 R40, R8, R38, R40 ;  /* 0x000000260828723c */ /* 0x004fde0000041828 */
[----:B------:R-:W-:-:S04]  /*40a60*/  NOP ;  /* 0x0000000000007918 */ /* 0x000fc80000000000 */
[----:B------:R-:W-:Y:S04]  /*40a70*/  STL.64 [R1+0x640], R40 ;  /* 0x0006402801007387 */ /* 0x000fe80000100a00 */
[----:B------:R0:W-:Y:S04]  /*40a80*/  STL.64 [R1+0x648], R42 ;  /* 0x0006482a01007387 */ /* 0x0001e80000100a00 */
[----:B0-----:R-:W2:Y:S04]  /*40a90*/  LDL.LU.64 R42, [R1+0x20f0] ;  /* 0x0020f000012a7983 */ /* 0x001ea80000300a00 */
[----:B------:R-:W4:Y:S01]  /*40aa0*/  LDL.LU.64 R40, [R1+0x20e8] ;  /* 0x0020e80001287983 */ /* 0x000f220000300a00 */
[C---:B---3--:R-:W-:Y:S08]  /*40ab0*/  HMMA.16816.F32.BF16 R24, R8.reuse, R46, R24 ;  /* 0x0000002e0818723c */ /* 0x048ff00000041818 */
[C---:B------:R-:W-:Y:S08]  /*40ac0*/  HMMA.16816.F32.BF16 R20, R8.reuse, R50, R20 ;  /* 0x000000320814723c */ /* 0x040ff00000041814 */
[C---:B------:R-:W-:Y:S01]  /*40ad0*/  HMMA.16816.F32.BF16 R4, R8.reuse, R54, R4 ;  /* 0x000000360804723c */ /* 0x040fe20000041804 */
[----:B------:R0:W-:Y:S04]  /*40ae0*/  STL.64 [R1+0x2038], R38 ;  /* 0x0020382601007387 */ /* 0x0001e80000100a00 */
[----:B------:R-:W-:Y:S03]  /*40af0*/  STL.64 [R1+0x2030], R36 ;  /* 0x0020302401007387 */ /* 0x000fe60000100a00 */
[----:B--2---:R-:W-:Y:S01]  /*40b00*/  HMMA.16816.F32.BF16 R28, R8, R42, R28 ;  /* 0x0000002a081c723c */ /* 0x004fe2000004181c */
[----:B------:R-:W-:Y:S04]  /*40b10*/  STL.64 [R1+0x2048], R42 ;  /* 0x0020482a01007387 */ /* 0x000fe80000100a00 */
[----:B----4-:R-:W-:Y:S01]  /*40b20*/  STL.64 [R1+0x2040], R40 ;  /* 0x0020402801007387 */ /* 0x010fe20000100a00 */
[----:B0-----:R-:W-:Y:S01]  /*40b30*/  MOV R38, R15 ;  /* 0x0000000f00267202 */ /* 0x001fe20000000f00 */
[----:B------:R-:W-:-:S02]  /*40b40*/  IMAD.MOV.U32 R39, RZ, RZ, R3 ;  /* 0x000000ffff277224 */ /* 0x000fc400078e0003 */
[----:B------:R-:W0:Y:S10]  /*40b50*/  LDSM.16.MT88.4 R8, [R59+UR5+0x3080] ;  /* 0x003080053b08783b */ /* 0x000e340008004200 */
        /* <DEDUP_REMOVED lines=9> */
[----:B------:R1:W-:Y:S04]  /*40bf0*/  STL.64 [R1+0x8b8], R22 ;  /* 0x0008b81601007387 */ /* 0x0003e80000100a00 */
[----:B------:R2:W-:Y:S04]  /*40c00*/  STL.64 [R1+0x2078], R54 ;  /* 0x0020783601007387 */ /* 0x0005e80000100a00 */
[----:B------:R-:W-:Y:S04]  /*40c10*/  STL.64 [R1+0x2070], R52 ;  /* 0x0020703401007387 */ /* 0x000fe80000100a00 */
[----:B------:R-:W-:Y:S04]  /*40c20*/  STL.64 [R1+0x250], R4 ;  /* 0x0002500401007387 */ /* 0x000fe80000100a00 */
[----:B------:R-:W-:Y:S01]  /*40c30*/  STL.64 [R1+0x258], R6 ;  /* 0x0002580601007387 */ /* 0x000fe20000100a00 */
[----:B-1----:R-:W-:-:S02]  /*40c40*/  IMAD.MOV.U32 R22, RZ, RZ, R14 ;  /* 0x000000ffff167224 */ /* 0x002fc400078e000e */
[----:B------:R-:W-:Y:S01]  /*40c50*/  IMAD.MOV.U32 R23, RZ, RZ, R33 ;  /* 0x000000ffff177224 */ /* 0x000fe200078e0021 */
[----:B------:R-:W3:Y:S04]  /*40c60*/  LDL.LU R14, [R1+0x20e0] ;  /* 0x0020e000010e7983 */ /* 0x000ee80000300800 */
[----:B------:R-:W-:Y:S04]  /*40c70*/  STL.64 [R1+0x2080], R22 ;  /* 0x0020801601007387 */ /* 0x000fe80000100a00 */
[----:B------:R-:W4:Y:S04]  /*40c80*/  LDL.LU R32, [R1+0x5c0] ;  /* 0x0005c00001207983 */ /* 0x000f280000300800 */
[----:B------:R-:W4:Y:S04]  /*40c90*/  LDL.LU R33, [R1+0x5c4] ;  /* 0x0005c40001217983 */ /* 0x000f280000300800 */
[----:B------:R-:W2:Y:S04]  /*40ca0*/  LDL.LU R34, [R1+0x5c8] ;  /* 0x0005c80001227983 */ /* 0x000ea80000300800 */
[----:B------:R-:W2:Y:S04]  /*40cb0*/  LDL.LU R35, [R1+0x5cc] ;  /* 0x0005cc0001237983 */ /* 0x000ea80000300800 */
[----:B--2---:R-:W-:Y:S04]  /*40cc0*/  STL.64 [R1+0x2090], R34 ;  /* 0x0020902201007387 */ /* 0x004fe80000100a00 */
[----:B----4-:R-:W-:Y:S04]  /*40cd0*/  STL.64 [R1+0x2088], R32 ;  /* 0x0020882001007387 */ /* 0x010fe80000100a00 */
[----:B------:R-:W3:Y:S04]  /*40ce0*/  LDL.LU R15, [R1+0x20dc] ;  /* 0x0020dc00010f7983 */ /* 0x000ee80000300800 */
[----:B------:R-:W2:Y:S04]  /*40cf0*/  LDL.LU R3, [R1+0x20d8] ;  /* 0x0020d80001037983 */ /* 0x000ea80000300800 */
[----:B------:R1:W-:Y:S04]  /*40d00*/  STL.64 [R1+0x2098], R38 ;  /* 0x0020982601007387 */ /* 0x0003e80000100a00 */
[----:B------:R-:W4:Y:S04]  /*40d10*/  LDL.LU R40, [R1+0x5d0] ;  /* 0x0005d00001287983 */ /* 0x000f280000300800 */
[----:B------:R-:W4:Y:S04]  /*40d20*/  LDL.LU R41, [R1+0x5d4] ;  /* 0x0005d40001297983 */ /* 0x000f280000300800 */
[----:B------:R-:W2:Y:S04]  /*40d30*/  LDL.LU R42, [R1+0x5d8] ;  /* 0x0005d800012a7983 */ /* 0x000ea80000300800 */
[----:B------:R-:W2:Y:S01]  /*40d40*/  LDL.LU R43, [R1+0x5dc] ;  /* 0x0005dc00012b7983 */ /* 0x000ea20000300800 */
[----:B------:R-:W-:-:S02]  /*40d50*/  IMAD.MOV.U32 R46, RZ, RZ, R2 ;  /* 0x000000ffff2e7224 */ /* 0x000fc400078e0002 */
[----:B------:R-:W-:Y:S01]  /*40d60*/  IMAD.MOV.U32 R47, RZ, RZ, R0 ;  /* 0x000000ffff2f7224 */ /* 0x000fe200078e0000 */
[----:B--2---:R-:W-:Y:S04]  /*40d70*/  STL.64 [R1+0x20a8], R42 ;  /* 0x0020a82a01007387 */ /* 0x004fe80000100a00 */
[----:B----4-:R-:W-:Y:S04]  /*40d80*/  STL.64 [R1+0x20a0], R40 ;  /* 0x0020a02801007387 */ /* 0x010fe80000100a00 */
[----:B------:R-:W2:Y:S04]  /*40d90*/  LDL.LU R2, [R1+0x20d4] ;  /* 0x0020d40001027983 */ /* 0x000ea80000300800 */
[----:B------:R-:W4:Y:S04]  /*40da0*/  LDL.LU R0, [R1+0x20d0] ;  /* 0x0020d00001007983 */ /* 0x000f280000300800 */
[----:B------:R0:W-:Y:S04]  /*40db0*/  STL.64 [R1+0x20b0], R46 ;  /* 0x0020b02e01007387 */ /* 0x0001e80000100a00 */
[----:B------:R-:W2:Y:S04]  /*40dc0*/  LDL.LU R48, [R1+0x5e0] ;  /* 0x0005e00001307983 */ /* 0x000ea80000300800 */
[----:B------:R-:W2:Y:S04]  /*40dd0*/  LDL.LU R49, [R1+0x5e4] ;  /* 0x0005e40001317983 */ /* 0x000ea80000300800 */
[----:B------:R-:W2:Y:S04]  /*40de0*/  LDL.LU R50, [R1+0x5e8] ;  /* 0x0005e80001327983 */ /* 0x000ea80000300800 */
[----:B------:R-:W2:Y:S01]  /*40df0*/  LDL.LU R51, [R1+0x5ec] ;  /* 0x0005ec0001337983 */ /* 0x000ea20000300800 */
[----:B------:R-:W-:-:S02]  /*40e00*/  IMAD.MOV.U32 R54, RZ, RZ, R60 ;  /* 0x000000ffff367224 */ /* 0x000fc400078e003c */
[----:B------:R-:W-:Y:S01]  /*40e10*/  IMAD.MOV.U32 R55, RZ, RZ, R58 ;  /* 0x000000ffff377224 */ /* 0x000fe200078e003a */
[----:B--2---:R-:W-:Y:S04]  /*40e20*/  STL.64 [R1+0x20c0], R50 ;  /* 0x0020c03201007387 */ /* 0x004fe80000100a00 */
[----:B------:R-:W-:Y:S04]  /*40e30*/  STL.64 [R1+0x20b8], R48 ;  /* 0x0020b83001007387 */ /* 0x000fe80000100a00 */
[----:B------:R2:W-:Y:S04]  /*40e40*/  STL.64 [R1+0x20c8], R54 ;  /* 0x0020c83601007387 */ /* 0x0005e80000100a00 */
[----:B------:R-:W3:Y:S04]  /*40e50*/  LDL.LU R36, [R1+0x600] ;  /* 0x0006000001247983 */ /* 0x000ee80000300800 */
[----:B------:R-:W3:Y:S04]  /*40e60*/  LDL.LU R37, [R1+0x604] ;  /* 0x0006040001257983 */ /* 0x000ee80000300800 */
[----:B-1----:R-:W3:Y:S04]  /*40e70*/  LDL.LU R38, [R1+0x608] ;  /* 0x0006080001267983 */ /* 0x002ee80000300800 */
[----:B------:R-:W3:Y:S04]  /*40e80*/  LDL.LU R39, [R1+0x60c] ;  /* 0x00060c0001277983 */ /* 0x000ee80000300800 */
[----:B------:R-:W3:Y:S04]  /*40e90*/  LDL.LU R44, [R1+0x610] ;  /* 0x00061000012c7983 */ /* 0x000ee80000300800 */
[----:B------:R-:W3:Y:S04]  /*40ea0*/  LDL.LU R45, [R1+0x614] ;  /* 0x00061400012d7983 */ /* 0x000ee80000300800 */
[----:B0-----:R-:W3:Y:S04]  /*40eb0*/  LDL.LU R46, [R1+0x618] ;  /* 0x00061800012e7983 */ /* 0x001ee80000300800 */
[----:B------:R-:W3:Y:S04]  /*40ec0*/  LDL.LU R47, [R1+0x61c] ;  /* 0x00061c00012f7983 */ /* 0x000ee80000300800 */
[----:B------:R-:W3:Y:S04]  /*40ed0*/  LDL.LU R52, [R1+0x620] ;  /* 0x0006200001347983 */ /* 0x000ee80000300800 */
[----:B------:R-:W3:Y:S04]  /*40ee0*/  LDL.LU R53, [R1+0x624] ;  /* 0x0006240001357983 */ /* 0x000ee80000300800 */
[----:B--2---:R-:W3:Y:S04]  /*40ef0*/  LDL.LU R54, [R1+0x628] ;  /* 0x0006280001367983 */ /* 0x004ee80000300800 */
        /* <DEDUP_REMOVED lines=37> */
[C---:B---3--:R-:W-:Y:S03]  /*41150*/  HMMA.16816.F32.BF16 R48, R12.reuse, R50, R52 ;  /* 0x000000320c30723c */ /* 0x048fe60000041834 */
[----:B------:R-:W2:Y:S05]  /*41160*/  LDL.LU.64 R54, [R1+0x20c8] ;  /* 0x0020c80001367983 */ /* 0x000eaa0000300a00 */
[C---:B------:R-:W-:Y:S08]  /*41170*/  HMMA.16816.F32.BF16 R40, R12.reuse, R42, R44 ;  /* 0x0000002a0c28723c */ /* 0x040ff0000004182c */
[C---:B------:R-:W-:Y:S03]  /*41180*/  HMMA.16816.F32.BF16 R32, R12.reuse, R34, R36 ;  /* 0x000000220c20723c */ /* 0x040fe60000041824 */
        /* <DEDUP_REMOVED lines=8> */
[----:B------:R-:W4:Y:S04]  /*41210*/  LDL.LU.64 R40, [R1+0x20a0] ;  /* 0x0020a00001287983 */ /* 0x000f280000300a00 */
[----:B------:R-:W4:Y:S04]  /*41220*/  LDL.LU.64 R38, [R1+0x2098] ;  /* 0x0020980001267983 */ /* 0x000f280000300a00 */
[----:B------:R-:W-:Y:S04]  /*41230*/  STL.64 [R1+0xc70], R32 ;  /* 0x000c702001007387 */ /* 0x000fe80000100a00 */
[----:B------:R0:W-:Y:S04]  /*41240*/  STL.64 [R1+0xc78], R34 ;  /* 0x000c782201007387 */ /* 0x0001e80000100a00 */
[----:B0-----:R-:W4:Y:S04]  /*41250*/  LDL.LU.64 R34, [R1+0x2090] ;  /* 0x0020900001227983 */ /* 0x001f280000300a00 */
[----:B------:R-:W4:Y:S01]  /*41260*/  LDL.LU.64 R32, [R1+0x2088] ;  /* 0x0020880001207983 */ /* 0x000f220000300a00 */
[----:B--2---:R-:W-:Y:S03]  /*41270*/  HMMA.16816.F32.BF16 R52, R12, R54, R20 ;  /* 0x000000360c34723c */ /* 0x004fe60000041814 */
[----:B------:R-:W2:-:S15]  /*41280*/  LDL.LU.64 R22, [R1+0x2080] ;  /* 0x0020800001167983 */ /* 0x000e9e0000300a00 */
[----:B------:R-:W-:Y:S01]  /*41290*/  NOP ;  /* 0x0000000000007918 */ /* 0x000fe20000000000 */
[----:B------:R-:W-:Y:S01]  /*412a0*/  STL.64 [R1+0xc00], R52 ;  /* 0x000c003401007387 */ /* 0x000fe20000100a00 */
[C---:B---3--:R-:W-:Y:S03]  /*412b0*/  HMMA.16816.F32.BF16 R44, R12.reuse, R46, R48 ;  /* 0x0000002e0c2c723c */ /* 0x048fe60000041830 */
[----:B------:R0:W-:Y:S04]  /*412c0*/  STL.64 [R1+0xc08], R54 ;  /* 0x000c083601007387 */ /* 0x0001e80000100a00 */
[----:B0-----:R-:W3:Y:S04]  /*412d0*/  LDL.LU.64 R54, [R1+0x2078] ;  /* 0x0020780001367983 */ /* 0x001ee80000300a00 */
[----:B------:R-:W3:Y:S04]  /*412e0*/  LDL.LU.64 R52, [R1+0x2070] ;  /* 0x0020700001347983 */ /* 0x000ee80000300a00 */
[----:B------:R-:W3:Y:S01]  /*412f0*/  LDL.LU.64 R50, [R1+0x2068] ;  /* 0x0020680001327983 */ /* 0x000ee20000300a00 */
[C---:B----4-:R-:W-:Y:S03]  /*41300*/  HMMA.16816.F32.BF16 R36, R12.reuse, R38, R40 ;  /* 0x000000260c24723c */ /* 0x050fe60000041828 */
[----:B------:R-:W4:Y:S04]  /*41310*/  LDL.LU.64 R48, [R1+0x2060] ;  /* 0x0020600001307983 */ /* 0x000f280000300a00 */
[----:B------:R-:W-:Y:S04]  /*41320*/  STL.64 [R1+0xb80], R44 ;  /* 0x000b802c01007387 */ /* 0x000fe80000100a00 */
[----:B------:R0:W-:Y:S04]  /*41330*/  STL.64 [R1+0xb88], R46 ;  /* 0x000b882e01007387 */ /* 0x0001e80000100a00 */
[----:B0-----:R-:W3:Y:S04]  /*41340*/  LDL.LU.64 R46, [R1+0x2058] ;  /* 0x00205800012e7983 */ /* 0x001ee80000300a00 */
[----:B------:R-:W3:Y:S04]  /*41350*/  LDL.LU.64 R44, [R1+0x2050] ;  /* 0x00205000012c7983 */ /* 0x000ee80000300a00 */
[----:B------:R-:W3:Y:S04]  /*41360*/  LDL.LU.64 R42, [R1+0x2048] ;  /* 0x00204800012a7983 */ /* 0x000ee80000300a00 */
[----:B------:R-:W3:Y:S04]  /*41370*/  LDL.LU.64 R40, [R1+0x2040] ;  /* 0x0020400001287983 */ /* 0x000ee80000300a00 */
[----:B------:R-:W-:Y:S04]  /*41380*/  STL.64 [R1+0xac0], R36 ;  /* 0x000ac02401007387 */ /* 0x000fe80000100a00 */
[----:B------:R0:W-:Y:S04]  /*41390*/  STL.64 [R1+0xac8], R38 ;  /* 0x000ac82601007387 */ /* 0x0001e80000100a00 */
[----:B0-----:R-:W3:Y:S04]  /*413a0*/  LDL.LU.64 R38, [R1+0x2038] ;  /* 0x0020380001267983 */ /* 0x001ee80000300a00 */
[----:B------:R-:W3:Y:S01]  /*413b0*/  LDL.LU.64 R36, [R1+0x2030] ;  /* 0x0020300001247983 */ /* 0x000ee20000300a00 */
[----:B--2---:R-:W-:Y:S03]  /*413c0*/  HMMA.16816.F32.BF16 R20, R12, R22, R32 ;  /* 0x000000160c14723c */ /* 0x004fe60000041820 */
[----:B------:R-:W2:Y:S04]  /*413d0*/  LDL.LU.64 R34, [R1+0x2028] ;  /* 0x0020280001227983 */ /* 0x000ea80000300a00 */
[----:B------:R-:W2:-:S12]  /*413e0*/  LDL.LU R32, [R1+0x2020] ;  /* 0x0020200001207983 */ /* 0x000e980000300800 */
        /* <DEDUP_REMOVED lines=29> */
[C---:B------:R-:W-:Y:S08]  /*415c0*/  HMMA.16816.F32.BF16 R8, R12.reuse, R38, R8 ;  /* 0x000000260c08723c */ /* 0x040ff00000041808 */
[C---:B------:R-:W-:Y:S01]  /*415d0*/  HMMA.16816.F32.BF16 R4, R12.reuse, R42, R4 ;  /* 0x0000002a0c04723c */ /* 0x040fe20000041804 */
[----:B--2---:R-:W-:Y:S07]  /*415e0*/  STL.64 [R1+0x1f88], R30 ;  /* 0x001f881e01007387 */ /* 0x004fee0000100a00 */
[----:B----4-:R-:W-:Y:S01]  /*415f0*/  HMMA.16816.F32.BF16 R24, R12, R30, R24 ;  /* 0x0000001e0c18723c */ /* 0x010fe20000041818 */
[----:B------:R-:W-:-:S15]  /*41600*/  STL.64 [R1+0x1f80], R28 ;  /* 0x001f801c01007387 */ /* 0x000fde0000100a00 */
[----:B------:R-:W-:-:S03]  /*41610*/  NOP ;  /* 0x0000000000007918 */ /* 0x000fc60000000000 */
        /* <DEDUP_REMOVED lines=22> */
[----:B------:R-:W-:Y:S04]  /*41780*/  STL.64 [R1+0x260], R4 ;  /* 0x0002600401007387 */ /* 0x000fe80000100a00 */
[----:B------:R-:W-:Y:S04]  /*41790*/  STL.64 [R1+0x268], R6 ;  /* 0x0002680601007387 */ /* 0x000fe80000100a00 */
        /* <DEDUP_REMOVED lines=29> */
[----:B---3--:R0:W-:Y:S04]  /*41970*/  STL.64 [R1+0x1fd8], R34 ;  /* 0x001fd82201007387 */ /* 0x0081e80000100a00 */
[----:B--2---:R-:W-:Y:S04]  /*41980*/  STL.64 [R1+0x1fd0], R32 ;  /* 0x001fd02001007387 */ /* 0x004fe80000100a00 */
[----:B0-----:R-:W2:Y:S04]  /*41990*/  LDL.LU.64 R34, [R1+0x68] ;  /* 0x0000680001227983 */ /* 0x001ea80000300a00 */
[----:B------:R-:W3:Y:S04]  /*419a0*/  LDL.LU.64 R42, [R1+0x58] ;  /* 0x00005800012a7983 */ /* 0x000ee80000300a00 */
[----:B------:R-:W2:Y:S04]  /*419b0*/  LDL.LU.64 R18, [R1+0x48] ;  /* 0x0000480001127983 */ /* 0x000ea80000300a00 */
[----:B------:R-:W2:Y:S04]  /*419c0*/  LDL.LU.64 R30, [R1+0x38] ;  /* 0x00003800011e7983 */ /* 0x000ea80000300a00 */
[----:B------:R-:W2:Y:S04]  /*419d0*/  LDL.LU R36, [R1+0x380] ;  /* 0x0003800001247983 */ /* 0x000ea80000300800 */
[----:B------:R-:W2:Y:S04]  /*419e0*/  LDL.LU R37, [R1+0x384] ;  /* 0x0003840001257983 */ /* 0x000ea80000300800 */
[----:B------:R-:W2:Y:S04]  /*419f0*/  LDL.LU R38, [R1+0x388] ;  /* 0x0003880001267983 */ /* 0x000ea80000300800 */
[----:B------:R-:W2:Y:S04]  /*41a00*/  LDL.LU R39, [R1+0x38c] ;  /* 0x00038c0001277983 */ /* 0x000ea80000300800 */
[----:B------:R-:W2:Y:S04]  /*41a10*/  LDL.LU.64 R26, [R1+0x28] ;  /* 0x00002800011a7983 */ /* 0x000ea80000300a00 */
        /* <DEDUP_REMOVED lines=12> */
[----:B------:R0:W-:Y:S04]  /*41ae0*/  STL.64 [R1+0x1f20], R50 ;  /* 0x001f203201007387 */ /* 0x0001e80000100a00 */
[----:B------:R-:W-:Y:S01]  /*41af0*/  STL.64 [R1+0x1f18], R48 ;  /* 0x001f183001007387 */ /* 0x000fe20000100a00 */
[----:B----4-:R-:W-:Y:S03]  /*41b00*/  HMMA.16816.F32.BF16 R12, R12, R54, R4 ;  /* 0x000000360c0c723c */ /* 0x010fe60000041804 */
[----:B0-----:R-:W4:Y:S04]  /*41b10*/  LDL.LU.64 R50, [R1+0x8] ;  /* 0x0000080001327983 */ /* 0x001f280000300a00 */
[----:B------:R-:W2:Y:S04]  /*41b20*/  LDL.LU.64 R6, [R1+0x1fe8] ;  /* 0x001fe80001067983 */ /* 0x000ea80000300a00 */
[----:B------:R-:W2:Y:S08]  /*41b30*/  LDL.LU.64 R4, [R1+0x1fe0] ;  /* 0x001fe00001047983 */ /* 0x000eb00000300a00 */
[----:B------:R0:W-:Y:S04]  /*41b40*/  STL.64 [R1+0x230], R12 ;  /* 0x0002300c01007387 */ /* 0x0001e80000100a00 */
[----:B------:R1:W-:Y:S04]  /*41b50*/  STL.64 [R1+0x238], R14 ;  /* 0x0002380e01007387 */ /* 0x0003e80000100a00 */
[----:B0-----:R-:W3:Y:S04]  /*41b60*/  LDL.LU R12, [R1+0x3a0] ;  /* 0x0003a000010c7983 */ /* 0x001ee80000300800 */
[----:B------:R-:W3:Y:S04]  /*41b70*/  LDL.LU R13, [R1+0x3a4] ;  /* 0x0003a400010d7983 */ /* 0x000ee80000300800 */
[----:B-1----:R-:W3:Y:S04]  /*41b80*/  LDL.LU R14, [R1+0x3a8] ;  /* 0x0003a800010e7983 */ /* 0x002ee80000300800 */
[----:B------:R-:W3:Y:S04]  /*41b90*/  LDL.LU R15, [R1+0x3ac] ;  /* 0x0003ac00010f7983 */ /* 0x000ee80000300800 */
[----:B------:R0:W-:Y:S04]  /*41ba0*/  STL.64 [R1+0x1f10], R54 ;  /* 0x001f103601007387 */ /* 0x0001e80000100a00 */
[----:B------:R-:W-:Y:S04]  /*41bb0*/  STL.64 [R1+0x1f08], R52 ;  /* 0x001f083401007387 */ /* 0x000fe80000100a00 */
[----:B0-----:R-:W3:Y:S01]  /*41bc0*/  LDL.LU.64 R54, [R1+0x18] ;  /* 0x0000180001367983 */ /* 0x001ee20000300a00 */
[----:B--2---:R-:W-:-:S15]  /*41bd0*/  HMMA.16816.F32.BF16 R8, R4, R34, R8 ;  /* 0x000000220408723c */ /* 0x004fde0000041808 */
[----:B------:R-:W-:-:S04]  /*41be0*/  NOP ;  /* 0x0000000000007918 */ /* 0x000fc80000000000 */
[----:B------:R0:W-:Y:S04]  /*41bf0*/  STL.64 [R1+0xd90], R8 ;  /* 0x000d900801007387 */ /* 0x0001e80000100a00 */
[----:B------:R-:W-:Y:S01]  /*41c00*/  STL.64 [R1+0xd98], R10 ;  /* 0x000d980a01007387 */ /* 0x000fe20000100a00 */
[----:B0-----:R-:W-:Y:S02]  /*41c10*/  IMAD.MOV.U32 R9, RZ, RZ, R34 ;  /* 0x000000ffff097224 */ /* 0x001fe400078e0022 */
[----:B------:R-:W-:Y:S02]  /*41c20*/  IMAD.MOV.U32 R8, RZ, RZ, R35 ;  /* 0x000000ffff087224 */ /* 0x000fe400078e0023 */
[----:B------:R-:W3:Y:S04]  /*41c30*/  LDL.LU.64 R34, [R1+0x1fd8] ;  /* 0x001fd80001227983 */ /* 0x000ee80000300a00 */
[----:B------:R-:W3:Y:S02]  /*41c40*/  LDL.LU.64 R32, [R1+0x1fd0] ;  /* 0x001fd00001207983 */ /* 0x000ee40000300a00 */
[----:B---3--:R-:W-:-:S15]  /*41c50*/  HMMA.16816.F32.BF16 R32, R4, R42, R32 ;  /* 0x0000002a0420723c */ /* 0x008fde0000041820 */
[----:B------:R-:W-:-:S04]  /*41c60*/  NOP ;  /* 0x0000000000007918 */ /* 0x000fc80000000000 */
[----:B------:R-:W-:Y:S04]  /*41c70*/  STL.64 [R1+0xd10], R32 ;  /* 0x000d102001007387 */ /* 0x000fe80000100a00 */
[----:B------:R0:W-:Y:S04]  /*41c80*/  STL.64 [R1+0xd18], R34 ;  /* 0x000d182201007387 */ /* 0x0001e80000100a00 */
[----:B0-----:R-:W2:Y:S04]  /*41c90*/  LDL.LU.64 R34, [R1+0x1fc8] ;  /* 0x001fc80001227983 */ /* 0x001ea80000300a00 */
[----:B------:R-:W2:Y:S01]  /*41ca0*/  LDL.LU.64 R32, [R1+0x1fc0] ;  /* 0x001fc00001207983 */ /* 0x000ea20000300a00 */
[C---:B------:R-:W-:Y:S08]  /*41cb0*/  HMMA.16816.F32.BF16 R12, R4.reuse, R18, R12 ;  /* 0x00000012040c723c */ /* 0x040ff0000004180c */
[C---:B------:R-:W-:Y:S08]  /*41cc0*/  HMMA.16816.F32.BF16 R36, R4.reuse, R26, R36 ;  /* 0x0000001a0424723c */ /* 0x040ff00000041824 */
[----:B------:R-:W-:Y:S01]  /*41cd0*/  HMMA.16816.F32.BF16 R20, R4, R54, R20 ;  /* 0x000000360414723c */ /* 0x000fe20000041814 */
        /* <DEDUP_REMOVED lines=8> */
[----:B------:R-:W3:Y:S04]  /*41d60*/  LDL.LU.64 R18, [R1+0x1fa8] ;  /* 0x001fa80001127983 */ /* 0x000ee80000300a00 */
[----:B------:R-:W3:Y:S01]  /*41d70*/  LDL.LU.64 R16, [R1+0x1fa0] ;  /* 0x001fa00001107983 */ /* 0x000ee20000300a00 */
[----:B-1----:R-:W-:Y:S02]  /*41d80*/  IMAD.MOV.U32 R15, RZ, RZ, R30 ;  /* 0x000000ffff0f7224 */ /* 0x002fe400078e001e */
[----:B------:R-:W-:Y:S01]  /*41d90*/  IMAD.MOV.U32 R14, RZ, RZ, R31 ;  /* 0x000000ffff0e7224 */ /* 0x000fe200078e001f */
[----:B--2---:R-:W-:-:S15]  /*41da0*/  HMMA.16816.F32.BF16 R32, R4, R30, R32 ;  /* 0x0000001e0420723c */ /* 0x004fde0000041820 */
[----:B------:R-:W-:-:S04]  /*41db0*/  NOP ;  /* 0x0000000000007918 */ /* 0x000fc80000000000 */
[----:B------:R-:W-:Y:S04]  /*41dc0*/  STL.64 [R1+0xc20], R32 ;  /* 0x000c202001007387 */ /* 0x000fe80000100a00 */
[----:B------:R0:W-:Y:S04]  /*41dd0*/  STL.64 [R1+0xc28], R34 ;  /* 0x000c282201007387 */ /* 0x0001e80000100a00 */
[----:B0-----:R-:W2:Y:S04]  /*41de0*/  LDL.LU.64 R34, [R1+0x1f98] ;  /* 0x001f980001227983 */ /* 0x001ea80000300a00 */
[----:B------:R0:W5:Y:S04]  /*41df0*/  LDL.LU R32, [R1+0x1f90] ;  /* 0x001f900001207983 */ /* 0x0001680000300800 */
[----:B------:R-:W2:Y:S04]  /*41e00*/  LDL.LU.64 R30, [R1+0x1f88] ;  /* 0x001f8800011e7983 */ /* 0x000ea80000300a00 */
[----:B------:R-:W2:Y:S04]  /*41e10*/  LDL.LU.64 R28, [R1+0x1f80] ;  /* 0x001f8000011c7983 */ /* 0x000ea80000300a00 */
[----:B------:R1:W-:Y:S04]  /*41e20*/  STL.64 [R1+0xba0], R36 ;  /* 0x000ba02401007387 */ /* 0x0003e80000100a00 */
[----:B------:R-:W-:Y:S01]  /*41e30*/  STL.64 [R1+0xba8], R38 ;  /* 0x000ba82601007387 */ /* 0x000fe20000100a00 */
[----:B------:R-:W-:-:S02]  /*41e40*/  IMAD.MOV.U32 R33, RZ, RZ, R27 ;  /* 0x000000ffff217224 */ /* 0x000fc400078e001b */
[----:B-1----:R-:W-:Y:S02]  /*41e50*/  IMAD.MOV.U32 R36, RZ, RZ, R26 ;  /* 0x000000ffff247224 */ /* 0x002fe400078e001a */
[----:B------:R-:W3:Y:S04]  /*41e60*/  LDL.LU.64 R26, [R1+0x1f78] ;  /* 0x001f7800011a7983 */ /* 0x000ee80000300a00 */
[----:B------:R-:W2:Y:S04]  /*41e70*/  LDL.LU.64 R24, [R1+0x1f70] ;  /* 0x001f700001187983 */ /* 0x000ea80000300a00 */
[----:B------:R-:W-:Y:S04]  /*41e80*/  STL.64 [R1+0xae0], R20 ;  /* 0x000ae01401007387 */ /* 0x000fe80000100a00 */
[----:B------:R1:W-:Y:S04]  /*41e90*/  STL.64 [R1+0xae8], R22 ;  /* 0x000ae81601007387 */ /* 0x0003e80000100a00 */
[----:B-1----:R-:W2:Y:S04]  /*41ea0*/  LDL.LU.64 R22, [R1+0x1f68] ;  /* 0x001f680001167983 */ /* 0x002ea80000300a00 */
[----:B------:R-:W2:Y:S01]  /*41eb0*/  LDL.LU.64 R20, [R1+0x1f60] ;  /* 0x001f600001147983 */ /* 0x000ea20000300a00 */
[----:B------:R-:W-:-:S02]  /*41ec0*/  IMAD.MOV.U32 R38, RZ, RZ, R54 ;  /* 0x000000ffff267224 */ /* 0x000fc400078e0036 */
[----:B------:R-:W-:Y:S02]  /*41ed0*/  IMAD.MOV.U32 R37, RZ, RZ, R55 ;  /* 0x000000ffff257224 */ /* 0x000fe400078e0037 */
[----:B----4-:R-:W-:-:S15]  /*41ee0*/  HMMA.16816.F32.BF16 R52, R4, R50, R40 ;  /* 0x000000320434723c */ /* 0x010fde0000041828 */
[----:B------:R-:W-:-:S04]  /*41ef0*/  NOP ;  /* 0x0000000000007918 */ /* 0x000fc80000000000 */
[----:B------:R-:W-:Y:S04]  /*41f00*/  STL.64 [R1+0xa40], R52 ;  /* 0x000a403401007387 */ /* 0x000fe80000100a00 */
[----:B------:R-:W-:Y:S01]  /*41f10*/  STL.64 [R1+0xa48], R54 ;  /* 0x000a483601007387 */ /* 0x000fe20000100a00 */
[C---:B---3--:R-:W-:Y:S08]  /*41f20*/  HMMA.16816.F32.BF16 R16, R4.reuse, R26, R16 ;  /* 0x0000001a0410723c */ /* 0x048ff00000041810 */
[----:B--2---:R-:W-:Y:S01]  /*41f30*/  HMMA.16816.F32.BF16 R44, R4, R22, R44 ;  /* 0x00000016042c723c */ /* 0x004fe2000004182c */
[----:B------:R-:W-:Y:S04]  /*41f40*/  STL.64 [R1+0x1e50], R22 ;  /* 0x001e501601007387 */ /* 0x000fe80000100a00 */
[----:B------:R-:W-:-:S14]  /*41f50*/  STL.64 [R1+0x1e48], R20 ;  /* 0x001e481401007387 */ /* 0x000fdc0000100a00 */
        /* <DEDUP_REMOVED lines=9> */
[----:B------:R1:W-:Y:S04]  /*41ff0*/  STL.64 [R1+0x8a0], R16 ;  /* 0x0008a01001007387 */ /* 0x0003e80000100a00 */
[----:B------:R2:W-:Y:S04]  /*42000*/  STL.64 [R1+0x8a8], R18 ;  /* 0x0008a81201007387 */ /* 0x0005e80000100a00 */
[----:B-1----:R-:W3:Y:S04]  /*42010*/  LDL.LU R16, [R1+0x90] ;  /* 0x0000900001107983 */ /* 0x002ee80000300800 */
[----:B------:R-:W3:Y:S04]  /*42020*/  LDL.LU R17, [R1+0x94] ;  /* 0x0000940001117983 */ /* 0x000ee80000300800 */
[----:B--2---:R-:W2:Y:S04]  /*42030*/  LDL.LU R18, [R1+0x98] ;  /* 0x0000980001127983 */ /* 0x004ea80000300800 */
[----:B------:R-:W2:Y:S04]  /*42040*/  LDL.LU R19, [R1+0x9c] ;  /* 0x00009c0001137983 */ /* 0x000ea80000300800 */
[----:B--2---:R-:W-:Y:S04]  /*42050*/  STL.64 [R1+0x1e10], R18 ;  /* 0x001e101201007387 */ /* 0x004fe80000100a00 */
[----:B---3--:R1:W-:Y:S04]  /*42060*/  STL.64 [R1+0x1e08], R16 ;  /* 0x001e081001007387 */ /* 0x0083e80000100a00 */
[----:B-1----:R-:W2:Y:S04]  /*42070*/  LDL.LU R16, [R1+0xa0] ;  /* 0x0000a00001107983 */ /* 0x002ea80000300800 */
[----:B------:R-:W2:Y:S04]  /*42080*/  LDL.LU R17, [R1+0xa4] ;  /* 0x0000a40001117983 */ /* 0x000ea80000300800 */
[----:B------:R-:W3:Y:S04]  /*42090*/  LDL.LU R18, [R1+0xa8] ;  /* 0x0000a80001127983 */ /* 0x000ee80000300800 */
[----:B------:R-:W3:Y:S04]  /*420a0*/  LDL.LU R19, [R1+0xac] ;  /* 0x0000ac0001137983 */ /* 0x000ee80000300800 */
[----:B------:R-:W4:Y:S04]  /*420b0*/  LDL.LU R28, [R1+0xc0] ;  /* 0x0000c000011c7983 */ /* 0x000f280000300800 */
[----:B------:R-:W4:Y:S04]  /*420c0*/  LDL.LU R29, [R1+0xc4] ;  /* 0x0000c400011d7983 */ /* 0x000f280000300800 */
[----:B------:R-:W2:Y:S04]  /*420d0*/  LDL.LU R30, [R1+0xc8] ;  /* 0x0000c800011e7983 */ /* 0x000ea80000300800 */
[----:B------:R-:W2:Y:S01]  /*420e0*/  LDL.LU R31, [R1+0xcc] ;  /* 0x0000cc00011f7983 */ /* 0x000ea20000300800 */
[----:B------:R-:W-:-:S02]  /*420f0*/  IMAD.MOV.U32 R40, RZ, RZ, R50 ;  /* 0x000000ffff287224 */ /* 0x000fc400078e0032 */
[----:B------:R-:W-:-:S03]  /*42100*/  IMAD.MOV.U32 R39, RZ, RZ, R51 ;  /* 0x000000ffff277224 */ /* 0x000fc600078e0033 */
[----:B------:R-:W-:Y:S01]  /*42110*/  MOV R22, R40 ;  /* 0x0000002800167202 */ /* 0x000fe20000000f00 */
[----:B------:R-:W-:Y:S01]  /*42120*/  IMAD.MOV.U32 R23, RZ, RZ, R39 ;  /* 0x000000ffff177224 */ /* 0x000fe200078e0027 */
[----:B--2---:R-:W-:Y:S04]  /*42130*/  STL.64 [R1+0x1e60], R30 ;  /* 0x001e601e01007387 */ /* 0x004fe80000100a00 */
[----:B----4-:R1:W-:Y:S04]  /*42140*/  STL.64 [R1+0x1e58], R28 ;  /* 0x001e581c01007387 */ /* 0x0103e80000100a00 */
[----:B------:R2:W-:Y:S04]  /*42150*/  STL.64 [R1+0x1e68], R22 ;  /* 0x001e681601007387 */ /* 0x0005e80000100a00 */
[----:B-1----:R-:W4:Y:S04]  /*42160*/  LDL.LU R28, [R1+0xe0] ;  /* 0x0000e000011c7983 */ /* 0x002f280000300800 */
[----:B------:R-:W4:Y:S04]  /*42170*/  LDL.LU R29, [R1+0xe4] ;  /* 0x0000e400011d7983 */ /* 0x000f280000300800 */
[----:B------:R-:W3:Y:S04]  /*42180*/  LDL.LU R30, [R1+0xe8] ;  /* 0x0000e800011e7983 */ /* 0x000ee80000300800 */
[----:B------:R-:W3:Y:S01]  /*42190*/  LDL.LU R31, [R1+0xec] ;  /* 0x0000ec00011f7983 */ /* 0x000ee20000300800 */
[----:B--2---:R-:W-:-:S02]  /*421a0*/  IMAD.MOV.U32 R22, RZ, RZ, R38 ;  /* 0x000000ffff167224 */ /* 0x004fc400078e0026 */
[----:B------:R-:W-:Y:S01]  /*421b0*/  IMAD.MOV.U32 R23, RZ, RZ, R37 ;  /* 0x000000ffff177224 */ /* 0x000fe200078e0025 */
[----:B---3--:R-:W-:Y:S04]  /*421c0*/  STL.64 [R1+0x1e78], R30 ;  /* 0x001e781e01007387 */ /* 0x008fe80000100a00 */
[----:B----4-:R1:W-:Y:S04]  /*421d0*/  STL.64 [R1+0x1e70], R28 ;  /* 0x001e701c01007387 */ /* 0x0103e80000100a00 */
[----:B------:R2:W-:Y:S04]  /*421e0*/  STL.64 [R1+0x1e80], R22 ;  /* 0x001e801601007387 */ /* 0x0005e80000100a00 */
[----:B-1----:R-:W3:Y:S04]  /*421f0*/  LDL.LU R28, [R1+0xf0] ;  /* 0x0000f000011c7983 */ /* 0x002ee80000300800 */
[----:B------:R-:W3:Y:S04]  /*42200*/  LDL.LU R29, [R1+0xf4] ;  /* 0x0000f400011d7983 */ /* 0x000ee80000300800 */
[----:B------:R-:W4:Y:S04]  /*42210*/  LDL.LU R30, [R1+0xf8] ;  /* 0x0000f800011e7983 */ /* 0x000f280000300800 */
[----:B------:R-:W4:Y:S01]  /*42220*/  LDL.LU R31, [R1+0xfc] ;  /* 0x0000fc00011f7983 */ /* 0x000f220000300800 */
[----:B--2---:R-:W-:-:S02]  /*42230*/  IMAD.MOV.U32 R22, RZ, RZ, R36 ;  /* 0x000000ffff167224 */ /* 0x004fc400078e0024 */
[----:B------:R-:W-:Y:S01]  /*42240*/  IMAD.MOV.U32 R23, RZ, RZ, R33 ;  /* 0x000000ffff177224 */ /* 0x000fe200078e0021 */
[----:B----4-:R-:W-:Y:S04]  /*42250*/  STL.64 [R1+0x1e90], R30 ;  /* 0x001e901e01007387 */ /* 0x010fe80000100a00 */
[----:B---3--:R1:W-:Y:S04]  /*42260*/  STL.64 [R1+0x1e88], R28 ;  /* 0x001e881c01007387 */ /* 0x0083e80000100a00 */
        /* <DEDUP_REMOVED lines=8> */
[----:B---3--:R-:W-:Y:S04]  /*422f0*/  STL.64 [R1+0x1ea0], R28 ;  /* 0x001ea01c01007387 */ /* 0x008fe80000100a00 */
[----:B------:R1:W-:Y:S02]  /*42300*/  STL.64 [R1+0x1eb0], R22 ;  /* 0x001eb01601007387 */ /* 0x0003e40000100a00 */
[----:B-1----:R-:W-:-:S02]  /*42310*/  IMAD.MOV.U32 R22, RZ, RZ, R13 ;  /* 0x000000ffff167224 */ /* 0x002fc400078e000d */
[----:B------:R-:W-:-:S05]  /*42320*/  IMAD.MOV.U32 R23, RZ, RZ, R12 ;  /* 0x000000ffff177224 */ /* 0x000fca00078e000c */
[----:B------:R1:W-:Y:S04]  /*42330*/  STL.64 [R1+0x1ec8], R22 ;  /* 0x001ec81601007387 */ /* 0x0003e80000100a00 */
[----:B------:R-:W2:Y:S04]  /*42340*/  LDL.LU R28, [R1+0x110] ;  /* 0x00011000011c7983 */ /* 0x000ea80000300800 */
[----:B------:R-:W2:Y:S04]  /*42350*/  LDL.LU R29, [R1+0x114] ;  /* 0x00011400011d7983 */ /* 0x000ea80000300800 */
[----:B------:R-:W3:Y:S04]  /*42360*/  LDL.LU R30, [R1+0x118] ;  /* 0x00011800011e7983 */ /* 0x000ee80000300800 */
[----:B------:R-:W3:Y:S01]  /*42370*/  LDL.LU R31, [R1+0x11c] ;  /* 0x00011c00011f7983 */ /* 0x000ee20000300800 */
[----:B-1----:R-:W-:-:S02]  /*42380*/  IMAD.MOV.U32 R22, RZ, RZ, R11 ;  /* 0x000000ffff167224 */ /* 0x002fc400078e000b */
[----:B------:R-:W-:-:S05]  /*42390*/  IMAD.MOV.U32 R23, RZ, RZ, R10 ;  /* 0x000000ffff177224 */ /* 0x000fca00078e000a */
[----:B------:R-:W-:Y:S04]  /*423a0*/  STL.64 [R1+0x1ee0], R22 ;  /* 0x001ee01601007387 */ /* 0x000fe80000100a00 */
[----:B---3--:R-:W-:Y:S04]  /*423b0*/  STL.64 [R1+0x1ec0], R30 ;  /* 0x001ec01e01007387 */ /* 0x008fe80000100a00 */
[----:B--2---:R1:W-:Y:S04]  /*423c0*/  STL.64 [R1+0x1eb8], R28 ;  /* 0x001eb81c01007387 */ /* 0x0043e80000100a00 */
[----:B-1----:R-:W2:Y:S04]  /*423d0*/  LDL.LU R28, [R1+0x120] ;  /* 0x00012000011c7983 */ /* 0x002ea80000300800 */
[----:B------:R-:W2:Y:S04]  /*423e0*/  LDL.LU R29, [R1+0x124] ;  /* 0x00012400011d7983 */ /* 0x000ea80000300800 */
[----:B------:R-:W3:Y:S04]  /*423f0*/  LDL.LU R30, [R1+0x128] ;  /* 0x00012800011e7983 */ /* 0x000ee80000300800 */
[----:B------:R-:W3:Y:S04]  /*42400*/  LDL.LU R31, [R1+0x12c] ;  /* 0x00012c00011f7983 */ /* 0x000ee80000300800 */
[----:B---3--:R-:W-:Y:S04]  /*42410*/  STL.64 [R1+0x1ed8], R30 ;  /* 0x001ed81e01007387 */ /* 0x008fe80000100a00 */
[----:B--2---:R1:W-:Y:S04]  /*42420*/  STL.64 [R1+0x1ed0], R28 ;  /* 0x001ed01c01007387 */ /* 0x0043e80000100a00 */
        /* <DEDUP_REMOVED lines=29> */
[----:B------:R-:W4:Y:S01]  /*42600*/  LDL.LU R11, [R1+0x15c] ;  /* 0x00015c00010b7983 */ /* 0x000f220000300800 */
[----:B------:R-:W-:-:S02]  /*42610*/  IMAD.MOV.U32 R13, RZ, RZ, R0 ;  /* 0x000000ffff0d7224 */ /* 0x000fc400078e0000 */
[----:B------:R-:W-:Y:S01]  /*42620*/  IMAD.MOV.U32 R14, RZ, RZ, R2 ;  /* 0x000000ffff0e7224 */ /* 0x000fe200078e0002 */
[----:B---3--:R-:W-:Y:S04]  /*42630*/  STL.64 [R1+0x1ef0], R30 ;  /* 0x001ef01e01007387 */ /* 0x008fe80000100a00 */
[----:B--2---:R1:W-:Y:S04]  /*42640*/  STL.64 [R1+0x1ee8], R28 ;  /* 0x001ee81c01007387 */ /* 0x0043e80000100a00 */
[----:B-1----:R-:W2:Y:S04]  /*42650*/  LDL.LU R28, [R1+0x140] ;  /* 0x00014000011c7983 */ /* 0x002ea80000300800 */
[----:B------:R-:W2:Y:S04]  /*42660*/  LDL.LU R29, [R1+0x144] ;  /* 0x00014400011d7983 */ /* 0x000ea80000300800 */
[----:B------:R-:W2:Y:S01]  /*42670*/  LDL.LU R30, [R1+0x148] ;  /* 0x00014800011e7983 */ /* 0x000ea20000300800 */
[C---:B----4-:R-:W-:Y:S03]  /*42680*/  HMMA.16816.F32.BF16 R36, R4.reuse, R34, R36 ;  /* 0x000000220424723c */ /* 0x050fe60000041824 */
[----:B------:R-:W2:Y:S04]  /*42690*/  LDL.LU R31, [R1+0x14c] ;  /* 0x00014c00011f7983 */ /* 0x000ea80000300800 */
[----:B------:R-:W3:Y:S04]  /*426a0*/  LDL.LU R24, [R1+0xd0] ;  /* 0x0000d00001187983 */ /* 0x000ee80000300800 */
[----:B------:R-:W3:Y:S04]  /*426b0*/  LDL.LU R25, [R1+0xd4] ;  /* 0x0000d40001197983 */ /* 0x000ee80000300800 */
[----:B------:R-:W3:Y:S04]  /*426c0*/  LDL.LU R26, [R1+0xd8] ;  /* 0x0000d800011a7983 */ /* 0x000ee80000300800 */
[----:B------:R-:W3:Y:S04]  /*426d0*/  LDL.LU R27, [R1+0xdc] ;  /* 0x0000dc00011b7983 */ /* 0x000ee80000300800 */
[----:B------:R-:W-:Y:S04]  /*426e0*/  STL.64 [R1+0x1e20], R18 ;  /* 0x001e201201007387 */ /* 0x000fe80000100a00 */
[----:B------:R1:W-:Y:S04]  /*426f0*/  STL.64 [R1+0x1e18], R16 ;  /* 0x001e181001007387 */ /* 0x0003e80000100a00 */
[----:B-1----:R-:W4:Y:S04]  /*42700*/  LDL.LU R16, [R1+0xb0] ;  /* 0x0000b00001107983 */ /* 0x002f280000300800 */
        /* <DEDUP_REMOVED lines=13> */
[----:B------:R0:W5:Y:S01]  /*427e0*/  LDL.LU.64 R36, [R1+0x1f48] ;  /* 0x001f480001247983 */ /* 0x0001620000300a00 */
[----:B--2---:R-:W-:-:S15]  /*427f0*/  HMMA.16816.F32.BF16 R40, R4, R38, R40 ;  /* 0x000000260428723c */ /* 0x004fde0000041828 */
[----:B------:R-:W-:-:S04]  /*42800*/  NOP ;  /* 0x0000000000007918 */ /* 0x000fc80000000000 */
[----:B------:R-:W-:Y:S04]  /*42810*/  STL.64 [R1+0x880], R40 ;  /* 0x0008802801007387 */ /* 0x000fe80000100a00 */
[----:B------:R1:W-:Y:S04]  /*42820*/  STL.64 [R1+0x888], R42 ;  /* 0x0008882a01007387 */ /* 0x0003e80000100a00 */
[----:B-1----:R-:W2:Y:S04]  /*42830*/  LDL.LU.64 R42, [R1+0x1f40] ;  /* 0x001f4000012a7983 */ /* 0x002ea80000300a00 */
[----:B------:R0:W5:Y:S04]  /*42840*/  LDL.LU.64 R40, [R1+0x1f38] ;  /* 0x001f380001287983 */ /* 0x0001680000300a00 */
[----:B------:R-:W3:Y:S01]  /*42850*/  LDL.LU R33, [R1+0xde0] ;  /* 0x000de00001217983 */ /* 0x000ee20000300800 */
[----:B--2---:R-:W-:-:S15]  /*42860*/  HMMA.16816.F32.BF16 R44, R4, R42, R44 ;  /* 0x0000002a042c723c */ /* 0x004fde000004182c */
[----:B------:R-:W-:-:S04]  /*42870*/  NOP ;  /* 0x0000000000007918 */ /* 0x000fc80000000000 */
        /* <DEDUP_REMOVED lines=16> */
[----:B--2---:R-:W-:Y:S03]  /*42980*/  HMMA.16816.F32.BF16 R4, R4, R54, R8 ;  /* 0x000000360404723c */ /* 0x004fe60000041808 */
[----:B------:R-:W2:Y:S04]  /*42990*/  LDL.LU.64 R10, [R1+0x1f00] ;  /* 0x001f0000010a7983 */ /* 0x000ea80000300a00 */
[----:B------:R-:W2:-:S12]  /*429a0*/  LDL.LU.64 R8, [R1+0x1ef8] ;  /* 0x001ef80001087983 */ /* 0x000e980000300a00 */
[----:B------:R1:W-:Y:S04]  /*429b0*/  STL.64 [R1+0x7b0], R4 ;  /* 0x0007b00401007387 */ /* 0x0003e80000100a00 */
[----:B------:R0:W-:Y:S04]  /*429c0*/  STL.64 [R1+0x7b8], R6 ;  /* 0x0007b80601007387 */ /* 0x0001e80000100a00 */
[----:B-1----:R-:W3:Y:S04]  /*429d0*/  LDL.LU.64 R4, [R1+0xb40] ;  /* 0x000b400001047983 */ /* 0x002ee80000300a00 */
[----:B0-----:R-:W3:Y:S01]  /*429e0*/  LDL.LU.64 R6, [R1+0xb30] ;  /* 0x000b300001067983 */ /* 0x001ee20000300a00 */
        /* <DEDUP_REMOVED lines=41> */
[----:B0-----:R-:W3:Y:S04]  /*42c80*/  LDL.LU.64 R22, [R1+0x1e50] ;  /* 0x001e500001167983 */ /* 0x001ee80000300a00 */
[----:B------:R0:W5:Y:S01]  /*42c90*/  LDL.LU.64 R20, [R1+0x1e48] ;  /* 0x001e480001147983 */ /* 0x0001620000300a00 */
[----:B---3--:R-:W-:-:S15]  /*42ca0*/  HMMA.16816.F32.BF16 R24, R8, R22, R24 ;  /* 0x000000160818723c */ /* 0x008fde0000041818 */
        /* <DEDUP_REMOVED lines=9> */
[----:B-1----:R-:W4:Y:S01]  /*42d40*/  LDL.LU.64 R30, [R1+0x1e30] ;  /* 0x001e3000011e7983 */ /* 0x002f220000300a00 */
[----:B------:R-:W-:-:S03]  /*42d50*/  IMAD.MOV.U32 R22, RZ, RZ, R28 ;  /* 0x000000ffff167224 */ /* 0x000fc600078e001c */
[----:B------:R0:W5:Y:S04]  /*42d60*/  LDL.LU.64 R28, [R1+0x1e28] ;  /* 0x001e2800011c7983 */ /* 0x0001680000300a00 */
[----:B------:R-:W2:Y:S01]  /*42d70*/  LDL.LU.64 R26, [R1+0xb28] ;  /* 0x000b2800011a7983 */ /* 0x000ea20000300a00 */
[----:B----4-:R-:W-:-:S15]  /*42d80*/  HMMA.16816.F32.BF16 R16, R8, R30, R16 ;  /* 0x0000001e0810723c */ /* 0x010fde0000041810 */
[----:B------:R-:W-:-:S04]  /*42d90*/  NOP ;  /* 0x0000000000007918 */ /* 0x000fc80000000000 */
[----:B------:R-:W-:Y:S04]  /*42da0*/  STL.64 [R1+0x7e0], R16 ;  /* 0x0007e01001007387 */ /* 0x000fe80000100a00 */
[----:B------:R1:W-:Y:S04]  /*42db0*/  STL.64 [R1+0x7e8], R18 ;  /* 0x0007e81201007387 */ /* 0x0003e80000100a00 */
[----:B-1----:R-:W3:Y:S04]  /*42dc0*/  LDL.LU.64 R18, [R1+0x1e20] ;  /* 0x001e200001127983 */ /* 0x002ee80000300a00 */
[----:B------:R-:W3:Y:S04]  /*42dd0*/  LDL.LU.64 R16, [R1+0x1e18] ;  /* 0x001e180001107983 */ /* 0x000ee80000300a00 */
[----:B------:R-:W4:Y:S01]  /*42de0*/  LDL.LU.64 R30, [R1+0xb38] ;  /* 0x000b3800011e7983 */ /* 0x000f220000300a00 */
[----:B---3--:R-:W-:-:S15]  /*42df0*/  HMMA.16816.F32.BF16 R16, R8, R34, R16 ;  /* 0x000000220810723c */ /* 0x008fde0000041810 */
[----:B------:R-:W-:-:S04]  /*42e00*/  NOP ;  /* 0x0000000000007918 */ /* 0x000fc80000000000 */
[----:B------:R-:W-:Y:S04]  /*42e10*/  STL.64 [R1+0x7f0], R16 ;  /* 0x0007f01001007387 */ /* 0x000fe80000100a00 */
[----:B------:R1:W-:Y:S04]  /*42e20*/  STL.64 [R1+0x7f8], R18 ;  /* 0x0007f81201007387 */ /* 0x0003e80000100a00 */
[----:B-1----:R-:W3:Y:S04]  /*42e30*/  LDL.LU.64 R18, [R1+0x1e10] ;  /* 0x001e100001127983 */ /* 0x002ee80000300a00 */
[----:B------:R-:W3:Y:S01]  /*42e40*/  LDL.LU.64 R16, [R1+0x1e08] ;  /* 0x001e080001107983 */ /* 0x000ee20000300a00 */
[----:B------:R-:W-:-:S15]  /*42e50*/  HMMA.16816.F32.BF16 R56, R8, R42, R56 ;  /* 0x0000002a0838723c */ /* 0x000fde0000041838 */
[----:B------:R-:W-:-:S04]  /*42e60*/  NOP ;  /* 0x0000000000007918 */ /* 0x000fc80000000000 */
[----:B------:R-:W-:Y:S01]  /*42e70*/  IMAD.MOV.U32 R34, RZ, RZ, R56 ;  /* 0x000000ffff227224 */ /* 0x000fe200078e0038 */
[----:B---3--:R-:W-:Y:S01]  /*42e80*/  HMMA.16816.F32.BF16 R16, R8, R38, R16 ;  /* 0x000000260810723c */ /* 0x008fe20000041810 */
[----:B------:R-:W-:-:S15]  /*42e90*/  IMAD.MOV.U32 R38, RZ, RZ, R58 ;  /* 0x000000ffff267224 */ /* 0x000fde00078e003a */
[----:B------:R-:W-:-:S03]  /*42ea0*/  NOP ;  /* 0x0000000000007918 */ /* 0x000fc60000000000 */
[----:B------:R-:W-:Y:S04]  /*42eb0*/  STL.64 [R1+0x800], R16 ;  /* 0x0008001001007387 */ /* 0x000fe80000100a00 */
[----:B------:R1:W-:Y:S04]  /*42ec0*/  STL.64 [R1+0x808], R18 ;  /* 0x0008081201007387 */ /* 0x0003e80000100a00 */
[----:B-1----:R-:W3:Y:S04]  /*42ed0*/  LDL.LU.64 R18, [R1+0x1e00] ;  /* 0x001e000001127983 */ /* 0x002ee80000300a00 */
[----:B------:R-:W3:Y:S04]  /*42ee0*/  LDL.LU.64 R16, [R1+0x1df8] ;  /* 0x001df80001107983 */ /* 0x000ee80000300a00 */
[----:B------:R-:W-:Y:S04]  /*42ef0*/  STL.64 [R1+0x810], R56 ;  /* 0x0008103801007387 */ /* 0x000fe80000100a00 */
[----:B------:R1:W-:Y:S04]  /*42f00*/  STL.64 [R1+0x818], R58 ;  /* 0x0008183a01007387 */ /* 0x0003e80000100a00 */
[----:B-1----:R-:W3:Y:S04]  /*42f10*/  LDL.LU.64 R58, [R1+0x1df0] ;  /* 0x001df000013a7983 */ /* 0x002ee80000300a00 */
[----:B------:R-:W3:Y:S01]  /*42f20*/  LDL.LU.64 R56, [R1+0x1de8] ;  /* 0x001de80001387983 */ /* 0x000ee20000300a00 */
[----:B------:R-:W-:-:S02]  /*42f30*/  IMAD.MOV.U32 R15, RZ, RZ, R3 ;  /* 0x000000ffff0f7224 */ /* 0x000fc400078e0003 */
[----:B------:R-:W1:Y:S05]  /*42f40*/  LDC R3, c[0x0][0x3a8] ;  /* 0x0000ea00ff037b82 */ /* 0x000e6a0000000800 */
[----:B------:R-:W-:Y:S01]  /*42f50*/  HMMA.16816.F32.BF16 R12, R8, R46, R12 ;  /* 0x0000002e080c723c */ /* 0x000fe2000004180c */
[----:B------:R-:W-:-:S15]  /*42f60*/  IADD3 R33, PT, PT, R33, 0x1, RZ ;  /* 0x0000000121217810 */ /* 0x000fde0007ffe0ff */
[----:B------:R-:W-:-:S03]  /*42f70*/  NOP ;  /* 0x0000000000007918 */ /* 0x000fc60000000000 */
[----:B------:R-:W-:Y:S04]  /*42f80*/  STL.64 [R1+0x820], R12 ;  /* 0x0008200c01007387 */ /* 0x000fe80000100a00 */
[----:B------:R0:W-:Y:S01]  /*42f90*/  STL.64 [R1+0x828], R14 ;  /* 0x0008280e01007387 */ /* 0x0001e20000100a00 */
[----:B-1----:R-:W-:-:S04]  /*42fa0*/  IMAD.SHL.U32 R3, R3, 0x40, RZ ;  /* 0x0000004003037824 */ /* 0x002fc800078e00ff */
[----:B------:R-:W-:-:S05]  /*42fb0*/  IMAD.SHL.U32 R3, R3, 0x2, RZ ;  /* 0x0000000203037824 */ /* 0x000fca00078e00ff */
[-C--:B0-----:R-:W-:Y:S02]  /*42fc0*/  IADD3 R15, P0, PT, R4, R3.reuse, RZ ;  /* 0x00000003040f7210 */ /* 0x081fe40007f1e0ff */
[-C--:B----4-:R-:W-:Y:S02]  /*42fd0*/  IADD3 R12, P1, PT, R30, R3.reuse, RZ ;  /* 0x000000031e0c7210 */ /* 0x090fe40007f3e0ff */
[-C--:B--2---:R-:W-:Y:S01]  /*42fe0*/  IADD3 R14, P2, PT, R26, R3.reuse, RZ ;  /* 0x000000031a0e7210 */ /* 0x084fe20007f5e0ff */
[--C-:B------:R-:W-:Y:S01]  /*42ff0*/  IMAD.X R4, R5, 0x1, R2.reuse, P0 ;  /* 0x0000000105047824 */ /* 0x100fe200000e0602 */
[----:B------:R-:W-:Y:S01]  /*43000*/  IADD3 R13, P0, PT, R6, R3, RZ ;  /* 0x00000003060d7210 */ /* 0x000fe20007f1e0ff */
[----:B------:R-:W-:-:S04]  /*43010*/  IMAD.X R5, R31, 0x1, R2, P1 ;  /* 0x000000011f057824 */ /* 0x000fc800008e0602 */
[--C-:B------:R-:W-:Y:S02]  /*43020*/  IMAD.X R6, R7, 0x1, R2.reuse, P0 ;  /* 0x0000000107067824 */ /* 0x100fe400000e0602 */
[----:B------:R-:W-:Y:S01]  /*43030*/  IMAD.X R7, R27, 0x1, R2, P2 ;  /* 0x000000011b077824 */ /* 0x000fe200010e0602 */
[C---:B---3--:R-:W-:Y:S08]  /*43040*/  HMMA.16816.F32.BF16 R16, R8.reuse, R54, R16 ;  /* 0x000000360810723c */ /* 0x048ff00000041810 */
[----:B------:R-:W-:-:S15]  /*43050*/  HMMA.16816.F32.BF16 R56, R8, R50, R56 ;  /* 0x000000320838723c */ /* 0x000fde0000041838 */
[----:B------:R-:W-:-:S04]  /*43060*/  NOP ;  /* 0x0000000000007918 */ /* 0x000fc80000000000 */
[----:B------:R-:W-:Y:S04]  /*43070*/  STL.64 [R1+0x840], R56 ;  /* 0x0008403801007387 */ /* 0x000fe80000100a00 */
[----:B------:R-:W-:Y:S04]  /*43080*/  STL.64 [R1+0x848], R58 ;  /* 0x0008483a01007387 */ /* 0x000fe80000100a00 */
[----:B------:R-:W2:Y:S04]  /*43090*/  LDL.LU R60, [R1+0x1bb4] ;  /* 0x001bb400013c7983 */ /* 0x000ea80000300800 */
[----:B------:R-:W-:Y:S04]  /*430a0*/  STL [R1+0xde0], R33 ;  /* 0x000de02101007387 */ /* 0x000fe80000100800 */
[----:B------:R-:W3:Y:S04]  /*430b0*/  LDL.LU R11, [R1+0x1bd4] ;  /* 0x001bd400010b7983 */ /* 0x000ee80000300800 */
[----:B------:R-:W4:Y:S04]  /*430c0*/  LDL.LU R54, [R1+0x1bcc] ;  /* 0x001bcc0001367983 */ /* 0x000f280000300800 */
[----:B------:R0:W-:Y:S04]  /*430d0*/  STL.64 [R1+0x830], R16 ;  /* 0x0008301001007387 */ /* 0x0001e80000100a00 */
[----:B------:R1:W-:Y:S04]  /*430e0*/  STL.64 [R1+0x838], R18 ;  /* 0x0008381201007387 */ /* 0x0003e80000100a00 */
[----:B------:R-:W4:Y:S01]  /*430f0*/  LDL.LU R55, [R1+0x1bc4] ;  /* 0x001bc40001377983 */ /* 0x000f220000300800 */
[----:B------:R-:W-:-:S02]  /*43100*/  IMAD.MOV.U32 R35, RZ, RZ, R56 ;  /* 0x000000ffff237224 */ /* 0x000fc400078e0038 */
[----:B------:R-:W-:Y:S01]  /*43110*/  IMAD.MOV.U32 R42, RZ, RZ, R58 ;  /* 0x000000ffff2a7224 */ /* 0x000fe200078e003a */
[----:B0-----:R-:W4:Y:S04]  /*43120*/  LDL.LU R17, [R1+0x1bbc] ;  /* 0x001bbc0001117983 */ /* 0x001f280000300800 */
[----:B-1----:R-:W4:Y:S04]  /*43130*/  LDL.LU R18, [R1+0x1bac] ;  /* 0x001bac0001127983 */ /* 0x002f280000300800 */
        /* <DEDUP_REMOVED lines=16> */
[----:B------:R-:W0:Y:S01]  /*43240*/  LDC R16, c[0x0][0x3a8] ;  /* 0x0000ea00ff107b82 */ /* 0x000e220000000800 */
[----:B------:R-:W-:-:S02]  /*43250*/  IMAD.MOV.U32 R8, RZ, RZ, R15 ;  /* 0x000000ffff087224 */ /* 0x000fc400078e000f */
[----:B------:R-:W-:Y:S01]  /*43260*/  IMAD.MOV.U32 R9, RZ, RZ, R4 ;  /* 0x000000ffff097224 */ /* 0x000fe200078e0004 */
[----:B------:R-:W4:Y:S01]  /*43270*/  LDL.LU R26, [R1+0x1b90] ;  /* 0x001b9000011a7983 */ /* 0x000f220000300800 */
[----:B------:R-:W-:Y:S01]  /*43280*/  ISETP.NE.U32.AND P0, PT, R33, UR6, PT ;  /* 0x0000000621007c0c */ /* 0x000fe2000bf05070 */
[----:B------:R-:W-:Y:S02]  /*43290*/  IMAD.MOV.U32 R4, RZ, RZ, R12 ;  /* 0x000000ffff047224 */ /* 0x000fe400078e000c */
[----:B------:R-:W4:Y:S04]  /*432a0*/  LDL.LU R33, [R1+0x1b64] ;  /* 0x001b640001217983 */ /* 0x000f280000300800 */
[----:B------:R-:W-:Y:S04]  /*432b0*/  STL.64 [R1+0xb40], R8 ;  /* 0x000b400801007387 */ /* 0x000fe80000100a00 */
[----:B------:R-:W-:Y:S01]  /*432c0*/  STL.64 [R1+0xb38], R4 ;  /* 0x000b380401007387 */ /* 0x000fe20000100a00 */
[----:B0-----:R-:W-:-:S04]  /*432d0*/  IMAD.SHL.U32 R16, R16, 0x40, RZ ;  /* 0x0000004010107824 */ /* 0x001fc800078e00ff */
[----:B------:R-:W-:-:S05]  /*432e0*/  IMAD.SHL.U32 R16, R16, 0x2, RZ ;  /* 0x0000000210107824 */ /* 0x000fca00078e00ff */
[-C--:B--2---:R-:W-:Y:S02]  /*432f0*/  IADD3 R60, P6, PT, R60, R16.reuse, RZ ;  /* 0x000000103c3c7210 */ /* 0x084fe40007fde0ff */
[-C--:B---3--:R-:W-:Y:S02]  /*43300*/  IADD3 R11, P2, PT, R11, R16.reuse, RZ ;  /* 0x000000100b0b7210 */ /* 0x088fe40007f5e0ff */
[-C--:B----4-:R-:W-:Y:S02]  /*43310*/  IADD3 R54, P3, PT, R54, R16.reuse, RZ ;  /* 0x0000001036367210 */ /* 0x090fe40007f7e0ff */
[-C--:B------:R-:W-:Y:S01]  /*43320*/  IADD3 R55, P4, PT, R55, R16.reuse, RZ ;  /* 0x0000001037377210 */ /* 0x080fe20007f9e0ff */
[----:B------:R-:W-:Y:S04]  /*43330*/  STL [R1+0x1bd4], R11 ;  /* 0x001bd40b01007387 */ /* 0x000fe80000100800 */
[----:B------:R-:W-:Y:S04]  /*43340*/  STL [R1+0x1bcc], R54 ;  /* 0x001bcc3601007387 */ /* 0x000fe80000100800 */
[----:B------:R0:W-:Y:S04]  /*43350*/  STL [R1+0x1bb4], R60 ;  /* 0x001bb43c01007387 */ /* 0x0001e80000100800 */
[----:B------:R-:W-:Y:S01]  /*43360*/  STL [R1+0x1bc4], R55 ;  /* 0x001bc43701007387 */ /* 0x000fe20000100800 */
[----:B------:R-:W-:-:S02]  /*43370*/  IADD3 R17, P5, PT, R17, R16, RZ ;  /* 0x0000001011117210 */ /* 0x000fc40007fbe0ff */
[-C--:B------:R-:W-:Y:S01]  /*43380*/  IADD3 R18, P1, PT, R18, R16.reuse, RZ ;  /* 0x0000001012127210 */ /* 0x080fe20007f3e0ff */
[--C-:B------:R-:W-:Y:S01]  /*43390*/  IMAD.X R19, R19, 0x1, R2.reuse, P2 ;  /* 0x0000000113137824 */ /* 0x100fe200010e0602 */
[----:B------:R-:W-:Y:S01]  /*433a0*/  IADD3 R50, P2, PT, R50, R16, RZ ;  /* 0x0000001032327210 */ /* 0x000fe20007f5e0ff */
[----:B0-----:R-:W2:Y:S01]  /*433b0*/  LDL.LU R60, [R1+0x1b88] ;  /* 0x001b8800013c7983 */ /* 0x001ea20000300800 */
[----:B------:R-:W-:-:S03]  /*433c0*/  IMAD.X R51, R51, 0x1, R2, P3 ;  /* 0x0000000133337824 */ /* 0x000fc600018e0602 */
[----:B------:R-:W-:Y:S01]  /*433d0*/  STL [R1+0x1bbc], R17 ;  /* 0x001bbc1101007387 */ /* 0x000fe20000100800 */
[----:B------:R-:W-:-:S03]  /*433e0*/  IADD3 R56, P3, PT, R56, R16, RZ ;  /* 0x0000001038387210 */ /* 0x000fc60007f7e0ff */
[----:B------:R-:W-:Y:S01]  /*433f0*/  STL [R1+0x1bac], R18 ;  /* 0x001bac1201007387 */ /* 0x000fe20000100800 */
        /* <DEDUP_REMOVED lines=15> */
[----:B------:R-:W-:Y:S04]  /*434f0*/  STL [R1+0x1b8c], R46 ;  /* 0x001b8c2e01007387 */ /* 0x000fe80000100800 */
[----:B------:R-:W-:Y:S01]  /*43500*/  STL [R1+0x1bb0], R47 ;  /* 0x001bb02f01007387 */ /* 0x000fe20000100800 */
[----:B------:R-:W-:-:S03]  /*43510*/  IMAD.X R31, R31, 0x1, R2, P2 ;  /* 0x000000011f1f7824 */ /* 0x000fc600010e0602 */
[----:B------:R-:W-:Y:S01]  /*43520*/  STL [R1+0x1b84], R43 ;  /* 0x001b842b01007387 */ /* 0x000fe20000100800 */
[----:B------:R-:W-:-:S03]  /*43530*/  IADD3 R27, P2, PT, R27, R16, RZ ;  /* 0x000000101b1b7210 */ /* 0x000fc60007f5e0ff */
[----:B------:R-:W-:Y:S01]  /*43540*/  STL [R1+0x1ba8], R39 ;  /* 0x001ba82701007387 */ /* 0x000fe20000100800 */
[----:B------:R-:W-:-:S03]  /*43550*/  IMAD.X R3, R3, 0x1, R2, P3 ;  /* 0x0000000103037824 */ /* 0x000fc600018e0602 */
[----:B------:R-:W-:Y:S04]  /*43560*/  STL [R1+0x1b7c], R30 ;  /* 0x001b7c1e01007387 */ /* 0x000fe80000100800 */
[----:B------:R-:W3:Y:S04]  /*43570*/  LDL.LU R8, [R1+0x1b5c] ;  /* 0x001b5c0001087983 */ /* 0x000ee80000300800 */
[----:B------:R-:W-:Y:S04]  /*43580*/  STL [R1+0x1ba0], R31 ;  /* 0x001ba01f01007387 */ /* 0x000fe80000100800 */
[----:B------:R-:W4:Y:S04]  /*43590*/  LDL.LU R9, [R1+0x1b80] ;  /* 0x001b800001097983 */ /* 0x000f280000300800 */
[----:B------:R-:W-:Y:S04]  /*435a0*/  STL [R1+0x1b74], R27 ;  /* 0x001b741b01007387 */ /* 0x000fe80000100800 */
[----:B------:R0:W-:Y:S01]  /*435b0*/  STL [R1+0x1b98], R3 ;  /* 0x001b980301007387 */ /* 0x0001e20000100800 */
[----:B------:R-:W-:-:S03]  /*435c0*/  IADD3 R23, P3, PT, R23, R16, RZ ;  /* 0x0000001017177210 */ /* 0x000fc60007f7e0ff */
[----:B0-----:R-:W4:Y:S04]  /*435d0*/  LDL.LU R3, [R1+0x1b54] ;  /* 0x001b540001037983 */ /* 0x001f280000300800 */
[----:B------:R-:W4:Y:S04]  /*435e0*/  LDL.LU R27, [R1+0x1b78] ;  /* 0x001b7800011b7983 */ /* 0x000f280000300800 */
[----:B------:R0:W-:Y:S04]  /*435f0*/  STL [R1+0x1b6c], R23 ;  /* 0x001b6c1701007387 */ /* 0x0001e80000100800 */
[----:B0-----:R-:W4:Y:S01]  /*43600*/  LDL.LU R23, [R1+0x1b4c] ;  /* 0x001b4c0001177983 */ /* 0x001f220000300800 */
[----:B------:R-:W-:Y:S01]  /*43610*/  IMAD.X R26, R26, 0x1, R2, P4 ;  /* 0x000000011a1a7824 */ /* 0x000fe200020e0602 */
[----:B------:R-:W-:-:S02]  /*43620*/  IADD3 R33, P4, PT, R33, R16, RZ ;  /* 0x0000001021217210 */ /* 0x000fc40007f9e0ff */
[----:B------:R-:W4:Y:S04]  /*43630*/  LDL.LU R10, [R1+0x1b70] ;  /* 0x001b7000010a7983 */ /* 0x000f280000300800 */
[----:B------:R-:W4:Y:S04]  /*43640*/  LDL.LU R11, [R1+0x1b44] ;  /* 0x001b4400010b7983 */ /* 0x000f280000300800 */
[----:B------:R-:W-:Y:S04]  /*43650*/  STL [R1+0x1b90], R26 ;  /* 0x001b901a01007387 */ /* 0x000fe80000100800 */
[----:B------:R-:W4:Y:S04]  /*43660*/  LDL.LU R54, [R1+0x1b68] ;  /* 0x001b680001367983 */ /* 0x000f280000300800 */
[----:B------:R0:W-:Y:S04]  /*43670*/  STL [R1+0x1b64], R33 ;  /* 0x001b642101007387 */ /* 0x0001e80000100800 */
[----:B------:R-:W4:Y:S04]  /*43680*/  LDL.LU R55, [R1+0x1b3c] ;  /* 0x001b3c0001377983 */ /* 0x000f280000300800 */
[----:B------:R-:W4:Y:S04]  /*43690*/  LDL.LU R17, [R1+0x1b60] ;  /* 0x001b600001117983 */ /* 0x000f280000300800 */
[----:B0-----:R-:W4:Y:S04]  /*436a0*/  LDL.LU R33, [R1+0x1b34] ;  /* 0x001b340001217983 */ /* 0x001f280000300800 */
[----:B------:R-:W4:Y:S04]  /*436b0*/  LDL.LU R18, [R1+0x1b58] ;  /* 0x001b580001127983 */ /* 0x000f280000300800 */
[----:B------:R-:W4:Y:S04]  /*436c0*/  LDL.LU R19, [R1+0x1b2c] ;  /* 0x001b2c0001137983 */ /* 0x000f280000300800 */
[----:B------:R-:W4:Y:S01]  /*436d0*/  LDL.LU R50, [R1+0x1b50] ;  /* 0x001b500001327983 */ /* 0x000f220000300800 */
[----:B--2---:R-:W-:-:S05]  /*436e0*/  IMAD.X R60, R60, 0x1, R2, P5 ;  /* 0x000000013c3c7824 */ /* 0x004fca00028e0602 */
[----:B------:R0:W-:Y:S04]  /*436f0*/  STL [R1+0x1b88], R60 ;  /* 0x001b883c01007387 */ /* 0x0001e80000100800 */
        /* <DEDUP_REMOVED lines=12> */
[----:B0-----:R-:W2:Y:S01]  /*437c0*/  LDL.LU R60, [R1+0x1af4] ;  /* 0x001af400013c7983 */ /* 0x001ea20000300800 */
[-C--:B---3--:R-:W-:Y:S01]  /*437d0*/  IADD3 R8, P5, PT, R8, R16.reuse, RZ ;  /* 0x0000001008087210 */ /* 0x088fe20007fbe0ff */
[--C-:B----4-:R-:W-:Y:S01]  /*437e0*/  IMAD.X R9, R9, 0x1, R2.reuse, P6 ;  /* 0x0000000109097824 */ /* 0x110fe200030e0602 */
[----:B------:R-:W-:Y:S01]  /*437f0*/  IADD3 R3, P6, PT, R3, R16, RZ ;  /* 0x0000001003037210 */ /* 0x000fe20007fde0ff */
[----:B------:R-:W-:-:S04]  /*43800*/  IMAD.X R27, R27, 0x1, R2, P1 ;  /* 0x000000011b1b7824 */ /* 0x000fc800008e0602 */
[----:B------:R0:W-:Y:S04]  /*43810*/  STL [R1+0x1b54], R3 ;  /* 0x001b540301007387 */ /* 0x0001e80000100800 */
[----:B------:R-:W-:Y:S01]  /*43820*/  STL [R1+0x1b5c], R8 ;  /* 0x001b5c0801007387 */ /* 0x000fe20000100800 */
[----:B------:R-:W-:-:S03]  /*43830*/  IADD3 R23, P1, PT, R23, R16, RZ ;  /* 0x0000001017177210 */ /* 0x000fc60007f3e0ff */
[----:B0-----:R-:W3:Y:S04]  /*43840*/  LDL.LU R3, [R1+0x1b18] ;  /* 0x001b180001037983 */ /* 0x001ee80000300800 */
[----:B------:R-:W-:Y:S04]  /*43850*/  STL [R1+0x1b80], R9 ;  /* 0x001b800901007387 */ /* 0x000fe80000100800 */
[----:B------:R0:W-:Y:S04]  /*43860*/  STL [R1+0x1b78], R27 ;  /* 0x001b781b01007387 */ /* 0x0001e80000100800 */
[----:B0-----:R-:W4:Y:S04]  /*43870*/  LDL.LU R27, [R1+0x1aec] ;  /* 0x001aec00011b7983 */ /* 0x001f280000300800 */
[----:B------:R0:W-:Y:S04]  /*43880*/  STL [R1+0x1b4c], R23 ;  /* 0x001b4c1701007387 */ /* 0x0001e80000100800 */
[----:B0-----:R-:W4:Y:S01]  /*43890*/  LDL.LU R23, [R1+0x1b10] ;  /* 0x001b100001177983 */ /* 0x001f220000300800 */
[--C-:B------:R-:W-:Y:S01]  /*438a0*/  IMAD.X R10, R10, 0x1, R2.reuse, P2 ;  /* 0x000000010a0a7824 */ /* 0x100fe200010e0602 */
[----:B------:R-:W-:Y:S01]  /*438b0*/  IADD3 R11, P2, PT, R11, R16, RZ ;  /* 0x000000100b0b7210 */ /* 0x000fe20007f5e0ff */
[----:B------:R-:W-:-:S02]  /*438c0*/  IMAD.X R54, R54, 0x1, R2, P3 ;  /* 0x0000000136367824 */ /* 0x000fc400018e0602 */
[--C-:B------:R-:W-:Y:S01]  /*438d0*/  IMAD.X R17, R17, 0x1, R2.reuse, P4 ;  /* 0x0000000111117824 */ /* 0x100fe200020e0602 */
[-C--:B------:R-:W-:Y:S02]  /*438e0*/  IADD3 R33, P4, PT, R33, R16.reuse, RZ ;  /* 0x0000001021217210 */ /* 0x080fe40007f9e0ff */
[----:B------:R-:W-:Y:S01]  /*438f0*/  IADD3 R55, P3, PT, R55, R16, RZ ;  /* 0x0000001037377210 */ /* 0x000fe20007f7e0ff */
[----:B------:R-:W-:Y:S04]  /*43900*/  STL [R1+0x1b70], R10 ;  /* 0x001b700a01007387 */ /* 0x000fe80000100800 */
[----:B------:R-:W-:Y:S04]  /*43910*/  STL [R1+0x1b44], R11 ;  /* 0x001b440b01007387 */ /* 0x000fe80000100800 */
[----:B------:R-:W-:Y:S01]  /*43920*/  STL [R1+0x1b68], R54 ;  /* 0x001b683601007387 */ /* 0x000fe20000100800 */
[----:B------:R-:W-:-:S03]  /*43930*/  IMAD.X R18, R18, 0x1, R2, P5 ;  /* 0x0000000112127824 */ /* 0x000fc600028e0602 */
[----:B------:R0:W-:Y:S01]  /*43940*/  STL [R1+0x1b34], R33 ;  /* 0x001b342101007387 */ /* 0x0001e20000100800 */
[----:B------:R-:W-:-:S03]  /*43950*/  IADD3 R19, P5, PT, R19, R16, RZ ;  /* 0x0000001013137210 */ /* 0x000fc60007fbe0ff */
[----:B------:R-:W-:Y:S01]  /*43960*/  STL [R1+0x1b3c], R55 ;  /* 0x001b3c3701007387 */ /* 0x000fe20000100800 */
[----:B------:R-:W-:-:S03]  /*43970*/  IMAD.X R50, R50, 0x1, R2, P6 ;  /* 0x0000000132327824 */ /* 0x000fc600030e0602 */
[----:B0-----:R-:W4:Y:S04]  /*43980*/  LDL.LU R33, [R1+0x1ae4] ;  /* 0x001ae40001217983 */ /* 0x001f280000300800 */
[----:B------:R-:W-:Y:S04]  /*43990*/  STL [R1+0x1b60], R17 ;  /* 0x001b601101007387 */ /* 0x000fe80000100800 */
[----:B------:R-:W-:Y:S04]  /*439a0*/  STL [R1+0x1b58], R18 ;  /* 0x001b581201007387 */ /* 0x000fe80000100800 */
[----:B------:R-:W-:Y:S04]  /*439b0*/  STL [R1+0x1b2c], R19 ;  /* 0x001b2c1301007387 */ /* 0x000fe80000100800 */
[----:B------:R-:W-:Y:S01]  /*439c0*/  STL [R1+0x1b50], R50 ;  /* 0x001b503201007387 */ /* 0x000fe20000100800 */
[-C--:B--2---:R-:W-:Y:S01]  /*439d0*/  IADD3 R51, P6, PT, R51, R16.reuse, RZ ;  /* 0x0000001033337210 */ /* 0x084fe20007fde0ff */
[----:B------:R-:W-:Y:S01]  /*439e0*/  IMAD.X R56, R56, 0x1, R2, P1 ;  /* 0x0000000138387824 */ /* 0x000fe200008e0602 */
[----:B------:R-:W-:-:S02]  /*439f0*/  IADD3 R57, P1, PT, R57, R16, RZ ;  /* 0x0000001039397210 */ /* 0x000fc40007f3e0ff */
[----:B------:R-:W-:Y:S02]  /*43a00*/  IADD3.X R58, PT, PT, R58, R2, RZ, P2, !PT ;  /* 0x000000023a3a7210 */ /* 0x000fe400017fe4ff */
[----:B------:R-:W-:Y:S01]  /*43a10*/  IADD3 R59, P2, PT, R59, R16, RZ ;  /* 0x000000103b3b7210 */ /* 0x000fe20007f5e0ff */
        /* <DEDUP_REMOVED lines=10> */
[----:B------:R-:W-:Y:S04]  /*43ac0*/  STL [R1+0x1b38], R46 ;  /* 0x001b382e01007387 */ /* 0x000fe80000100800 */
[----:B------:R-:W-:Y:S01]  /*43ad0*/  STL [R1+0x1b0c], R47 ;  /* 0x001b0c2f01007387 */ /* 0x000fe20000100800 */
[----:B------:R-:W-:-:S03]  /*43ae0*/  IADD3 R31, P5, PT, R31, R16, RZ ;  /* 0x000000101f1f7210 */ /* 0x000fc60007fbe0ff */
[----:B------:R-:W-:Y:S01]  /*43af0*/  STL [R1+0x1b30], R43 ;  /* 0x001b302b01007387 */ /* 0x000fe20000100800 */
[----:B------:R-:W-:-:S03]  /*43b00*/  IMAD.X R26, R26, 0x1, R2, P6 ;  /* 0x000000011a1a7824 */ /* 0x000fc600030e0602 */
[----:B------:R-:W-:Y:S01]  /*43b10*/  STL [R1+0x1b04], R39 ;  /* 0x001b042701007387 */ /* 0x000fe20000100800 */
[----:B------:R-:W-:-:S03]  /*43b20*/  IADD3 R60, P6, PT, R60, R16, RZ ;  /* 0x000000103c3c7210 */ /* 0x000fc60007fde0ff */
[----:B------:R-:W-:Y:S04]  /*43b30*/  STL [R1+0x1b28], R30 ;  /* 0x001b281e01007387 */ /* 0x000fe80000100800 */
[----:B------:R-:W2:Y:S04]  /*43b40*/  LDL.LU R8, [R1+0x1b08] ;  /* 0x001b080001087983 */ /* 0x000ea80000300800 */
[----:B------:R-:W-:Y:S04]  /*43b50*/  STL [R1+0x1afc], R31 ;  /* 0x001afc1f01007387 */ /* 0x000fe80000100800 */
[----:B------:R-:W2:Y:S04]  /*43b60*/  LDL.LU R9, [R1+0x1adc] ;  /* 0x001adc0001097983 */ /* 0x000ea80000300800 */
[----:B------:R-:W-:Y:S04]  /*43b70*/  STL [R1+0x1b20], R26 ;  /* 0x001b201a01007387 */ /* 0x000fe80000100800 */
[----:B------:R0:W-:Y:S04]  /*43b80*/  STL [R1+0x1af4], R60 ;  /* 0x001af43c01007387 */ /* 0x0001e80000100800 */
[----:B0-----:R-:W2:Y:S04]  /*43b90*/  LDL.LU R60, [R1+0x1b00] ;  /* 0x001b0000013c7983 */ /* 0x001ea80000300800 */
[----:B------:R-:W2:Y:S01]  /*43ba0*/  LDL.LU R26, [R1+0x1ad4] ;  /* 0x001ad400011a7983 */ /* 0x000ea20000300800 */
[----:B---3--:R-:W-:-:S05]  /*43bb0*/  IMAD.X R3, R3, 0x1, R2, P1 ;  /* 0x0000000103037824 */ /* 0x008fca00008e0602 */
[----:B------:R0:W-:Y:S01]  /*43bc0*/  STL [R1+0x1b18], R3 ;  /* 0x001b180301007387 */ /* 0x0001e20000100800 */
[----:B----4-:R-:W-:-:S03]  /*43bd0*/  IADD3 R27, P1, PT, R27, R16, RZ ;  /* 0x000000101b1b7210 */ /* 0x010fc60007f3e0ff */
[----:B0-----:R-:W3:Y:S04]  /*43be0*/  LDL.LU R3, [R1+0x1af8] ;  /* 0x001af80001037983 */ /* 0x001ee80000300800 */
[----:B------:R-:W4:Y:S04]  /*43bf0*/  LDL.LU R10, [R1+0x1acc] ;  /* 0x001acc00010a7983 */ /* 0x000f280000300800 */
[----:B------:R-:W4:Y:S04]  /*43c00*/  LDL.LU R11, [R1+0x1af0] ;  /* 0x001af000010b7983 */ /* 0x000f280000300800 */
[----:B------:R-:W-:Y:S04]  /*43c10*/  STL [R1+0x1aec], R27 ;  /* 0x001aec1b01007387 */ /* 0x000fe80000100800 */
[----:B------:R-:W4:Y:S01]  /*43c20*/  LDL.LU R54, [R1+0x1ac4] ;  /* 0x001ac40001367983 */ /* 0x000f220000300800 */
[----:B------:R-:W-:-:S05]  /*43c30*/  IMAD.X R23, R23, 0x1, R2, P2 ;  /* 0x0000000117177824 */ /* 0x000fca00010e0602 */
[----:B------:R0:W-:Y:S04]  /*43c40*/  STL [R1+0x1b10], R23 ;  /* 0x001b101701007387 */ /* 0x0001e80000100800 */
[----:B------:R-:W4:Y:S04]  /*43c50*/  LDL.LU R55, [R1+0x1ae8] ;  /* 0x001ae80001377983 */ /* 0x000f280000300800 */
[----:B------:R-:W4:Y:S04]  /*43c60*/  LDL.LU R17, [R1+0x1abc] ;  /* 0x001abc0001117983 */ /* 0x000f280000300800 */
[----:B0-----:R-:W4:Y:S04]  /*43c70*/  LDL.LU R23, [R1+0x1ae0] ;  /* 0x001ae00001177983 */ /* 0x001f280000300800 */
[----:B------:R-:W4:Y:S04]  /*43c80*/  LDL.LU R18, [R1+0x1ab4] ;  /* 0x001ab40001127983 */ /* 0x000f280000300800 */
[----:B------:R-:W4:Y:S04]  /*43c90*/  LDL.LU R19, [R1+0x1ad8] ;  /* 0x001ad80001137983 */ /* 0x000f280000300800 */
[----:B------:R-:W4:Y:S01]  /*43ca0*/  LDL.LU R50, [R1+0x1aac] ;  /* 0x001aac0001327983 */ /* 0x000f220000300800 */
[----:B------:R-:W-:-:S05]  /*43cb0*/  IADD3 R33, P2, PT, R33, R16, RZ ;  /* 0x0000001021217210 */ /* 0x000fca0007f5e0ff */
[----:B------:R0:W-:Y:S04]  /*43cc0*/  STL [R1+0x1ae4], R33 ;  /* 0x001ae42101007387 */ /* 0x0001e80000100800 */
        /* <DEDUP_REMOVED lines=12> */
[----:B0-----:R-:W4:Y:S01]  /*43d90*/  LDL.LU R33, [R1+0x1aa0] ;  /* 0x001aa00001217983 */ /* 0x001f220000300800 */
[--C-:B--2---:R-:W-:Y:S01]  /*43da0*/  IMAD.X R8, R8, 0x1, R2.reuse, P3 ;  /* 0x0000000108087824 */ /* 0x104fe200018e0602 */
[-C--:B------:R-:W-:Y:S01]  /*43db0*/  IADD3 R9, P3, PT, R9, R16.reuse, RZ ;  /* 0x0000001009097210 */ /* 0x080fe20007f7e0ff */
[----:B------:R-:W-:Y:S01]  /*43dc0*/  IMAD.X R60, R60, 0x1, R2, P4 ;  /* 0x000000013c3c7824 */ /* 0x000fe200020e0602 */
[----:B------:R-:W-:-:S04]  /*43dd0*/  IADD3 R26, P4, PT, R26, R16, RZ ;  /* 0x000000101a1a7210 */ /* 0x000fc80007f9e0ff */
[----:B------:R0:W-:Y:S04]  /*43de0*/  STL [R1+0x1b00], R60 ;  /* 0x001b003c01007387 */ /* 0x0001e80000100800 */
[----:B------:R-:W-:Y:S04]  /*43df0*/  STL [R1+0x1b08], R8 ;  /* 0x001b080801007387 */ /* 0x000fe80000100800 */
[----:B0-----:R-:W2:Y:S04]  /*43e00*/  LDL.LU R60, [R1+0x1a74] ;  /* 0x001a7400013c7983 */ /* 0x001ea80000300800 */
[----:B------:R-:W-:Y:S04]  /*43e10*/  STL [R1+0x1adc], R9 ;  /* 0x001adc0901007387 */ /* 0x000fe80000100800 */
[----:B------:R0:W-:Y:S04]  /*43e20*/  STL [R1+0x1ad4], R26 ;  /* 0x001ad41a01007387 */ /* 0x0001e80000100800 */
[----:B0-----:R-:W2:Y:S01]  /*43e30*/  LDL.LU R26, [R1+0x1a98] ;  /* 0x001a9800011a7983 */ /* 0x001ea20000300800 */
[--C-:B---3--:R-:W-:Y:S01]  /*43e40*/  IMAD.X R3, R3, 0x1, R2.reuse, P5 ;  /* 0x0000000103037824 */ /* 0x108fe200028e0602 */
[----:B----4-:R-:W-:Y:S01]  /*43e50*/  IADD3 R10, P5, PT, R10, R16, RZ ;  /* 0x000000100a0a7210 */ /* 0x010fe20007fbe0ff */
[----:B------:R-:W-:-:S03]  /*43e60*/  IMAD.X R11, R11, 0x1, R2, P6 ;  /* 0x000000010b0b7824 */ /* 0x000fc600030e0602 */
[----:B------:R0:W-:Y:S01]  /*43e70*/  STL [R1+0x1af8], R3 ;  /* 0x001af80301007387 */ /* 0x0001e20000100800 */
[----:B------:R-:W-:-:S03]  /*43e80*/  IADD3 R54, P6, PT, R54, R16, RZ ;  /* 0x0000001036367210 */ /* 0x000fc60007fde0ff */
[----:B0-----:R-:W3:Y:S01]  /*43e90*/  LDL.LU R3, [R1+0x1a6c] ;  /* 0x001a6c0001037983 */ /* 0x001ee20000300800 */
[----:B------:R-:W-:-:S03]  /*43ea0*/  IMAD.X R55, R55, 0x1, R2, P1 ;  /* 0x0000000137377824 */ /* 0x000fc600008e0602 */
[----:B------:R-:W-:Y:S04]  /*43eb0*/  STL [R1+0x1acc], R10 ;  /* 0x001acc0a01007387 */ /* 0x000fe80000100800 */
[----:B------:R-:W-:Y:S04]  /*43ec0*/  STL [R1+0x1af0], R11 ;  /* 0x001af00b01007387 */ /* 0x000fe80000100800 */
[----:B------:R-:W-:Y:S01]  /*43ed0*/  STL [R1+0x1ac4], R54 ;  /* 0x001ac43601007387 */ /* 0x000fe20000100800 */
[----:B------:R-:W-:-:S05]  /*43ee0*/  IMAD.X R23, R23, 0x1, R2, P2 ;  /* 0x0000000117177824 */ /* 0x000fca00010e0602 */
[----:B------:R0:W-:Y:S04]  /*43ef0*/  STL [R1+0x1ae0], R23 ;  /* 0x001ae01701007387 */ /* 0x0001e80000100800 */
[----:B------:R-:W-:Y:S04]  /*43f00*/  STL [R1+0x1ae8], R55 ;  /* 0x001ae83701007387 */ /* 0x000fe80000100800 */
[----:B0-----:R-:W4:Y:S01]  /*43f10*/  LDL.LU R23, [R1+0x1a90] ;  /* 0x001a900001177983 */ /* 0x001f220000300800 */
[-C--:B------:R-:W-:Y:S02]  /*43f20*/  IADD3 R17, P1, PT, R17, R16.reuse, RZ ;  /* 0x0000001011117210 */ /* 0x080fe40007f3e0ff */
[-C--:B------:R-:W-:Y:S01]  /*43f30*/  IADD3 R18, P2, PT, R18, R16.reuse, RZ ;  /* 0x0000001012127210 */ /* 0x080fe20007f5e0ff */
[--C-:B------:R-:W-:Y:S01]  /*43f40*/  IMAD.X R19, R19, 0x1, R2.reuse, P3 ;  /* 0x0000000113137824 */ /* 0x100fe200018e0602 */
[-C--:B------:R-:W-:Y:S01]  /*43f50*/  IADD3 R50, P3, PT, R50, R16.reuse, RZ ;  /* 0x0000001032327210 */ /* 0x080fe20007f7e0ff */
[----:B------:R-:W-:Y:S01]  /*43f60*/  IMAD.X R51, R51, 0x1, R2, P4 ;  /* 0x0000000133337824 */ /* 0x000fe200020e0602 */
        /* <DEDUP_REMOVED lines=26> */
[----:B------:R-:W4:Y:S04]  /*44110*/  LDL.LU R8, [R1+0x1a64] ;  /* 0x001a640001087983 */ /* 0x000f280000300800 */
[----:B------:R-:W-:Y:S04]  /*44120*/  STL [R1+0x1aa8], R31 ;  /* 0x001aa81f01007387 */ /* 0x000fe80000100800 */
[----:B------:R-:W4:Y:S04]  /*44130*/  LDL.LU R9, [R1+0x1a88] ;  /* 0x001a880001097983 */ /* 0x000f280000300800 */
[----:B------:R-:W-:Y:S04]  /*44140*/  STL [R1+0x1a7c], R27 ;  /* 0x001a7c1b01007387 */ /* 0x000fe80000100800 */
[----:B------:R0:W-:Y:S04]  /*44150*/  STL [R1+0x1aa0], R33 ;  /* 0x001aa02101007387 */ /* 0x0001e80000100800 */
[----:B0-----:R-:W4:Y:S04]  /*44160*/  LDL.LU R33, [R1+0x1a5c] ;  /* 0x001a5c0001217983 */ /* 0x001f280000300800 */
[----:B------:R-:W4:Y:S01]  /*44170*/  LDL.LU R27, [R1+0x1a80] ;  /* 0x001a8000011b7983 */ /* 0x000f220000300800 */
[----:B--2---:R-:W-:-:S05]  /*44180*/  IADD3 R60, P4, PT, R60, R16, RZ ;  /* 0x000000103c3c7210 */ /* 0x004fca0007f9e0ff */
[----:B------:R0:W-:Y:S01]  /*44190*/  STL [R1+0x1a74], R60 ;  /* 0x001a743c01007387 */ /* 0x0001e20000100800 */
[----:B------:R-:W-:-:S03]  /*441a0*/  IMAD.X R26, R26, 0x1, R2, P5 ;  /* 0x000000011a1a7824 */ /* 0x000fc600028e0602 */
[----:B0-----:R-:W2:Y:S04]  /*441b0*/  LDL.LU R60, [R1+0x1a54] ;  /* 0x001a5400013c7983 */ /* 0x001ea80000300800 */
[----:B------:R-:W2:Y:S04]  /*441c0*/  LDL.LU R10, [R1+0x1a78] ;  /* 0x001a7800010a7983 */ /* 0x000ea80000300800 */
[----:B------:R-:W2:Y:S04]  /*441d0*/  LDL.LU R11, [R1+0x1a4c] ;  /* 0x001a4c00010b7983 */ /* 0x000ea80000300800 */
[----:B------:R-:W-:Y:S04]  /*441e0*/  STL [R1+0x1a98], R26 ;  /* 0x001a981a01007387 */ /* 0x000fe80000100800 */
[----:B------:R-:W2:Y:S01]  /*441f0*/  LDL.LU R54, [R1+0x1a70] ;  /* 0x001a700001367983 */ /* 0x000ea20000300800 */
[----:B---3--:R-:W-:-:S05]  /*44200*/  IADD3 R3, P5, PT, R3, R16, RZ ;  /* 0x0000001003037210 */ /* 0x008fca0007fbe0ff */
[----:B------:R0:W-:Y:S04]  /*44210*/  STL [R1+0x1a6c], R3 ;  /* 0x001a6c0301007387 */ /* 0x0001e80000100800 */
[----:B------:R-:W3:Y:S04]  /*44220*/  LDL.LU R55, [R1+0x1a44] ;  /* 0x001a440001377983 */ /* 0x000ee80000300800 */
[----:B------:R-:W3:Y:S04]  /*44230*/  LDL.LU R17, [R1+0x1a68] ;  /* 0x001a680001117983 */ /* 0x000ee80000300800 */
[----:B0-----:R-:W3:Y:S04]  /*44240*/  LDL.LU R3, [R1+0x1a3c] ;  /* 0x001a3c0001037983 */ /* 0x001ee80000300800 */
[----:B------:R-:W3:Y:S04]  /*44250*/  LDL.LU R18, [R1+0x1a60] ;  /* 0x001a600001127983 */ /* 0x000ee80000300800 */
[----:B------:R-:W3:Y:S04]  /*44260*/  LDL.LU R19, [R1+0x1a34] ;  /* 0x001a340001137983 */ /* 0x000ee80000300800 */
[----:B------:R-:W3:Y:S01]  /*44270*/  LDL.LU R50, [R1+0x1a58] ;  /* 0x001a580001327983 */ /* 0x000ee20000300800 */
[----:B----4-:R-:W-:-:S05]  /*44280*/  IMAD.X R23, R23, 0x1, R2, P6 ;  /* 0x0000000117177824 */ /* 0x010fca00030e0602 */
        /* <DEDUP_REMOVED lines=14> */
[-C--:B------:R-:W-:Y:S01]  /*44370*/  IADD3 R8, P6, PT, R8, R16.reuse, RZ ;  /* 0x0000001008087210 */ /* 0x080fe20007fde0ff */
[--C-:B------:R-:W-:Y:S01]  /*44380*/  IMAD.X R9, R9, 0x1, R2.reuse, P1 ;  /* 0x0000000109097824 */ /* 0x100fe200008e0602 */
[----:B------:R-:W-:Y:S01]  /*44390*/  IADD3 R33, P1, PT, R33, R16, RZ ;  /* 0x0000001021217210 */ /* 0x000fe20007f3e0ff */
[----:B------:R-:W-:-:S04]  /*443a0*/  IMAD.X R27, R27, 0x1, R2, P2 ;  /* 0x000000011b1b7824 */ /* 0x000fc800010e0602 */
[----:B------:R0:W-:Y:S04]  /*443b0*/  STL [R1+0x1a5c], R33 ;  /* 0x001a5c2101007387 */ /* 0x0001e80000100800 */
[----:B------:R-:W-:Y:S04]  /*443c0*/  STL [R1+0x1a64], R8 ;  /* 0x001a640801007387 */ /* 0x000fe80000100800 */
[----:B0-----:R-:W4:Y:S04]  /*443d0*/  LDL.LU R33, [R1+0x1a20] ;  /* 0x001a200001217983 */ /* 0x001f280000300800 */
[----:B------:R-:W-:Y:S04]  /*443e0*/  STL [R1+0x1a88], R9 ;  /* 0x001a880901007387 */ /* 0x000fe80000100800 */
[----:B------:R0:W-:Y:S04]  /*443f0*/  STL [R1+0x1a80], R27 ;  /* 0x001a801b01007387 */ /* 0x0001e80000100800 */
[----:B0-----:R-:W4:Y:S01]  /*44400*/  LDL.LU R27, [R1+0x19f4] ;  /* 0x0019f400011b7983 */ /* 0x001f220000300800 */
[-C--:B--2---:R-:W-:Y:S01]  /*44410*/  IADD3 R60, P2, PT, R60, R16.reuse, RZ ;  /* 0x000000103c3c7210 */ /* 0x084fe20007f5e0ff */
[----:B------:R-:W-:Y:S01]  /*44420*/  IMAD.X R10, R10, 0x1, R2, P3 ;  /* 0x000000010a0a7824 */ /* 0x000fe200018e0602 */
[----:B------:R-:W-:-:S03]  /*44430*/  IADD3 R11, P3, PT, R11, R16, RZ ;  /* 0x000000100b0b7210 */ /* 0x000fc60007f7e0ff */
[----:B------:R0:W-:Y:S01]  /*44440*/  STL [R1+0x1a54], R60 ;  /* 0x001a543c01007387 */ /* 0x0001e20000100800 */
[----:B------:R-:W-:-:S03]  /*44450*/  IADD3.X R54, PT, PT, R54, R2, RZ, P4, !PT ;  /* 0x0000000236367210 */ /* 0x000fc600027fe4ff */
[----:B0-----:R-:W2:Y:S04]  /*44460*/  LDL.LU R60, [R1+0x1a18] ;  /* 0x001a1800013c7983 */ /* 0x001ea80000300800 */
[----:B------:R-:W-:Y:S04]  /*44470*/  STL [R1+0x1a78], R10 ;  /* 0x001a780a01007387 */ /* 0x000fe80000100800 */
[----:B------:R-:W-:Y:S01]  /*44480*/  STL [R1+0x1a4c], R11 ;  /* 0x001a4c0b01007387 */ /* 0x000fe20000100800 */
[----:B---3--:R-:W-:Y:S01]  /*44490*/  IMAD.X R17, R17, 0x1, R2, P5 ;  /* 0x0000000111117824 */ /* 0x008fe200028e0602 */
[----:B------:R-:W-:-:S02]  /*444a0*/  IADD3 R55, P4, PT, R55, R16, RZ ;  /* 0x0000001037377210 */ /* 0x000fc40007f9e0ff */
[----:B------:R-:W-:Y:S01]  /*444b0*/  STL [R1+0x1a70], R54 ;  /* 0x001a703601007387 */ /* 0x000fe20000100800 */
[-C--:B------:R-:W-:Y:S01]  /*444c0*/  IADD3 R3, P5, PT, R3, R16.reuse, RZ ;  /* 0x0000001003037210 */ /* 0x080fe20007fbe0ff */
[--C-:B------:R-:W-:Y:S01]  /*444d0*/  IMAD.X R18, R18, 0x1, R2.reuse, P6 ;  /* 0x0000000112127824 */ /* 0x100fe200030e0602 */
[-C--:B------:R-:W-:Y:S01]  /*444e0*/  IADD3 R19, P6, PT, R19, R16.reuse, RZ ;  /* 0x0000001013137210 */ /* 0x080fe20007fde0ff */
[----:B------:R-:W-:Y:S02]  /*444f0*/  IMAD.X R50, R50, 0x1, R2, P1 ;  /* 0x0000000132327824 */ /* 0x000fe400008e0602 */
[----:B------:R0:W-:Y:S04]  /*44500*/  STL [R1+0x1a3c], R3 ;  /* 0x001a3c0301007387 */ /* 0x0001e80000100800 */
[----:B------:R-:W-:Y:S01]  /*44510*/  STL [R1+0x1a44], R55 ;  /* 0x001a443701007387 */ /* 0x000fe20000100800 */
[----:B----4-:R-:W-:-:S03]  /*44520*/  IADD3 R51, P1, PT, R51, R16, RZ ;  /* 0x0000001033337210 */ /* 0x010fc60007f3e0ff */
[----:B0-----:R-:W3:Y:S04]  /*44530*/  LDL.LU R3, [R1+0x19ec] ;  /* 0x0019ec0001037983 */ /* 0x001ee80000300800 */
        /* <DEDUP_REMOVED lines=33> */
[----:B------:R-:W-:-:S05]  /*44750*/  IMAD.X R33, R33, 0x1, R2, P2 ;  /* 0x0000000121217824 */ /* 0x000fca00010e0602 */
[----:B------:R0:W-:Y:S01]  /*44760*/  STL [R1+0x1a20], R33 ;  /* 0x001a202101007387 */ /* 0x0001e20000100800 */
[----:B------:R-:W-:-:S03]  /*44770*/  IADD3 R27, P2, PT, R27, R16, RZ ;  /* 0x000000101b1b7210 */ /* 0x000fc60007f5e0ff */
[----:B0-----:R-:W4:Y:S04]  /*44780*/  LDL.LU R33, [R1+0x1a00] ;  /* 0x001a000001217983 */ /* 0x001f280000300800 */
[----:B------:R-:W4:Y:S04]  /*44790*/  LDL.LU R10, [R1+0x19d4] ;  /* 0x0019d400010a7983 */ /* 0x000f280000300800 */
[----:B------:R-:W4:Y:S04]  /*447a0*/  LDL.LU R11, [R1+0x19f8] ;  /* 0x0019f800010b7983 */ /* 0x000f280000300800 */
[----:B------:R-:W-:Y:S04]  /*447b0*/  STL [R1+0x19f4], R27 ;  /* 0x0019f41b01007387 */ /* 0x000fe80000100800 */
[----:B------:R-:W4:Y:S01]  /*447c0*/  LDL.LU R54, [R1+0x19cc] ;  /* 0x0019cc0001367983 */ /* 0x000f220000300800 */
[----:B--2---:R-:W-:-:S05]  /*447d0*/  IMAD.X R60, R60, 0x1, R2, P3 ;  /* 0x000000013c3c7824 */ /* 0x004fca00018e0602 */
[----:B------:R0:W-:Y:S04]  /*447e0*/  STL [R1+0x1a18], R60 ;  /* 0x001a183c01007387 */ /* 0x0001e80000100800 */
[----:B------:R-:W2:Y:S04]  /*447f0*/  LDL.LU R55, [R1+0x19f0] ;  /* 0x0019f00001377983 */ /* 0x000ea80000300800 */
[----:B------:R-:W2:Y:S04]  /*44800*/  LDL.LU R17, [R1+0x19c4] ;  /* 0x0019c40001117983 */ /* 0x000ea80000300800 */
[----:B0-----:R-:W2:Y:S04]  /*44810*/  LDL.LU R60, [R1+0x19e8] ;  /* 0x0019e800013c7983 */ /* 0x001ea80000300800 */
[----:B------:R-:W2:Y:S04]  /*44820*/  LDL.LU R18, [R1+0x19bc] ;  /* 0x0019bc0001127983 */ /* 0x000ea80000300800 */
[----:B------:R-:W2:Y:S04]  /*44830*/  LDL.LU R19, [R1+0x19e0] ;  /* 0x0019e00001137983 */ /* 0x000ea80000300800 */
[----:B------:R-:W2:Y:S01]  /*44840*/  LDL.LU R50, [R1+0x19b4] ;  /* 0x0019b40001327983 */ /* 0x000ea20000300800 */
[----:B---3--:R-:W-:-:S05]  /*44850*/  IADD3 R3, P3, PT, R3, R16, RZ ;  /* 0x0000001003037210 */ /* 0x008fca0007f7e0ff */
[----:B------:R0:W-:Y:S04]  /*44860*/  STL [R1+0x19ec], R3 ;  /* 0x0019ec0301007387 */ /* 0x0001e80000100800 */
        /* <DEDUP_REMOVED lines=12> */
[----:B0-----:R-:W3:Y:S01]  /*44930*/  LDL.LU R3, [R1+0x19a8] ;  /* 0x0019a80001037983 */ /* 0x001ee20000300800 */
[----:B----4-:R-:W-:-:S02]  /*44940*/  IMAD.X R8, R8, 0x1, R2, P4 ;  /* 0x0000000108087824 */ /* 0x010fc400020e0602 */
[----:B------:R-:W-:-:S05]  /*44950*/  IMAD.X R23, R23, 0x1, R2, P5 ;  /* 0x0000000117177824 */ /* 0x000fca00028e0602 */
[----:B------:R0:W-:Y:S04]  /*44960*/  STL [R1+0x1a08], R23 ;  /* 0x001a081701007387 */ /* 0x0001e80000100800 */
[----:B------:R-:W-:Y:S04]  /*44970*/  STL [R1+0x1a10], R8 ;  /* 0x001a100801007387 */ /* 0x000fe80000100800 */
[----:B0-----:R-:W4:Y:S01]  /*44980*/  LDL.LU R23, [R1+0x197c] ;  /* 0x00197c0001177983 */ /* 0x001f220000300800 */
[-C--:B------:R-:W-:Y:S02]  /*44990*/  IADD3 R9, P4, PT, R9, R16.reuse, RZ ;  /* 0x0000001009097210 */ /* 0x080fe40007f9e0ff */
[----:B------:R-:W-:-:S03]  /*449a0*/  IADD3 R26, P5, PT, R26, R16, RZ ;  /* 0x000000101a1a7210 */ /* 0x000fc60007fbe0ff */
[----:B------:R-:W-:Y:S04]  /*449b0*/  STL [R1+0x19e4], R9 ;  /* 0x0019e40901007387 */ /* 0x000fe80000100800 */
[----:B------:R0:W-:Y:S01]  /*449c0*/  STL [R1+0x19dc], R26 ;  /* 0x0019dc1a01007387 */ /* 0x0001e20000100800 */
[--C-:B------:R-:W-:Y:S01]  /*449d0*/  IMAD.X R33, R33, 0x1, R2.reuse, P6 ;  /* 0x0000000121217824 */ /* 0x100fe200030e0602 */
[-C--:B------:R-:W-:Y:S01]  /*449e0*/  IADD3 R10, P6, PT, R10, R16.reuse, RZ ;  /* 0x000000100a0a7210 */ /* 0x080fe20007fde0ff */
[----:B------:R-:W-:Y:S01]  /*449f0*/  IMAD.X R11, R11, 0x1, R2, P1 ;  /* 0x000000010b0b7824 */ /* 0x000fe200008e0602 */
[----:B0-----:R-:W4:Y:S04]  /*44a00*/  LDL.LU R26, [R1+0x19a0] ;  /* 0x0019a000011a7983 */ /* 0x001f280000300800 */
[----:B------:R0:W-:Y:S01]  /*44a10*/  STL [R1+0x1a00], R33 ;  /* 0x001a002101007387 */ /* 0x0001e20000100800 */
[----:B------:R-:W-:-:S03]  /*44a20*/  IADD3 R54, P1, PT, R54, R16, RZ ;  /* 0x0000001036367210 */ /* 0x000fc60007f3e0ff */
[----:B0-----:R-:W4:Y:S04]  /*44a30*/  LDL.LU R33, [R1+0x1974] ;  /* 0x0019740001217983 */ /* 0x001f280000300800 */
[----:B------:R-:W-:Y:S04]  /*44a40*/  STL [R1+0x19d4], R10 ;  /* 0x0019d40a01007387 */ /* 0x000fe80000100800 */
[----:B------:R-:W-:Y:S04]  /*44a50*/  STL [R1+0x19f8], R11 ;  /* 0x0019f80b01007387 */ /* 0x000fe80000100800 */
[----:B------:R-:W-:Y:S01]  /*44a60*/  STL [R1+0x19cc], R54 ;  /* 0x0019cc3601007387 */ /* 0x000fe20000100800 */
[--C-:B--2---:R-:W-:Y:S01]  /*44a70*/  IMAD.X R55, R55, 0x1, R2.reuse, P2 ;  /* 0x0000000137377824 */ /* 0x104fe200010e0602 */
[-C--:B------:R-:W-:Y:S01]  /*44a80*/  IADD3 R17, P2, PT, R17, R16.reuse, RZ ;  /* 0x0000001011117210 */ /* 0x080fe20007f5e0ff */
[--C-:B------:R-:W-:Y:S01]  /*44a90*/  IMAD.X R60, R60, 0x1, R2.reuse, P3 ;  /* 0x000000013c3c7824 */ /* 0x100fe200018e0602 */
[-C--:B------:R-:W-:Y:S01]  /*44aa0*/  IADD3 R18, P3, PT, R18, R16.reuse, RZ ;  /* 0x0000001012127210 */ /* 0x080fe20007f7e0ff */
[----:B------:R-:W-:Y:S01]  /*44ab0*/  IMAD.X R19, R19, 0x1, R2, P4 ;  /* 0x0000000113137824 */ /* 0x000fe200020e0602 */
[----:B------:R-:W-:-:S02]  /*44ac0*/  IADD3 R50, P4, PT, R50, R16, RZ ;  /* 0x0000001032327210 */ /* 0x000fc40007f9e0ff */
[----:B------:R0:W-:Y:S04]  /*44ad0*/  STL [R1+0x19e8], R60 ;  /* 0x0019e83c01007387 */ /* 0x0001e80000100800 */
[----:B------:R-:W-:Y:S04]  /*44ae0*/  STL [R1+0x19f0], R55 ;  /* 0x0019f03701007387 */ /* 0x000fe80000100800 */
[----:B0-----:R-:W2:Y:S04]  /*44af0*/  LDL.LU R60, [R1+0x1998] ;  /* 0x00199800013c7983 */ /* 0x001ea80000300800 */
[----:B------:R-:W-:Y:S04]  /*44b00*/  STL [R1+0x19c4], R17 ;  /* 0x0019c41101007387 */ /* 0x000fe80000100800 */
[----:B------:R-:W-:Y:S01]  /*44b10*/  STL [R1+0x19bc], R18 ;  /* 0x0019bc1201007387 */ /* 0x000fe20000100800 */
[----:B---3--:R-:W-:-:S03]  /*44b20*/  IMAD.X R51, R51, 0x1, R2, P5 ;  /* 0x0000000133337824 */ /* 0x008fc600028e0602 */
[----:B------:R-:W-:Y:S01]  /*44b30*/  STL [R1+0x19e0], R19 ;  /* 0x0019e01301007387 */ /* 0x000fe20000100800 */
[-C--:B------:R-:W-:Y:S01]  /*44b40*/  IADD3 R56, P5, PT, R56, R16.reuse, RZ ;  /* 0x0000001038387210 */ /* 0x080fe20007fbe0ff */
[--C-:B------:R-:W-:Y:S01]  /*44b50*/  IMAD.X R57, R57, 0x1, R2.reuse, P6 ;  /* 0x0000000139397824 */ /* 0x100fe200030e0602 */
        /* <DEDUP_REMOVED lines=23> */
[----:B------:R-:W3:Y:S04]  /*44cd0*/  LDL.LU R9, [R1+0x1990] ;  /* 0x0019900001097983 */ /* 0x000ee80000300800 */
[----:B------:R-:W-:Y:S04]  /*44ce0*/  STL [R1+0x1984], R27 ;  /* 0x0019841b01007387 */ /* 0x000fe80000100800 */
[----:B------:R0:W-:Y:S04]  /*44cf0*/  STL [R1+0x19a8], R3 ;  /* 0x0019a80301007387 */ /* 0x0001e80000100800 */
[----:B0-----:R-:W3:Y:S04]  /*44d00*/  LDL.LU R3, [R1+0x1964] ;  /* 0x0019640001037983 */ /* 0x001ee80000300800 */
[----:B------:R-:W3:Y:S01]  /*44d10*/  LDL.LU R27, [R1+0x1988] ;  /* 0x00198800011b7983 */ /* 0x000ee20000300800 */
[----:B----4-:R-:W-:-:S05]  /*44d20*/  IADD3 R23, P5, PT, R23, R16, RZ ;  /* 0x0000001017177210 */ /* 0x010fca0007fbe0ff */
[----:B------:R0:W-:Y:S04]  /*44d30*/  STL [R1+0x197c], R23 ;  /* 0x00197c1701007387 */ /* 0x0001e80000100800 */
[----:B0-----:R-:W4:Y:S04]  /*44d40*/  LDL.LU R23, [R1+0x195c] ;  /* 0x00195c0001177983 */ /* 0x001f280000300800 */
[----:B------:R-:W4:Y:S01]  /*44d50*/  LDL.LU R10, [R1+0x1980] ;  /* 0x00198000010a7983 */ /* 0x000f220000300800 */
[----:B------:R-:W-:-:S03]  /*44d60*/  IADD3.X R26, PT, PT, R26, R2, RZ, P6, !PT ;  /* 0x000000021a1a7210 */ /* 0x000fc600037fe4ff */
[----:B------:R-:W4:Y:S04]  /*44d70*/  LDL.LU R11, [R1+0x1954] ;  /* 0x00195400010b7983 */ /* 0x000f280000300800 */
[----:B------:R-:W-:Y:S04]  /*44d80*/  STL [R1+0x19a0], R26 ;  /* 0x0019a01a01007387 */ /* 0x000fe80000100800 */
[----:B------:R-:W4:Y:S01]  /*44d90*/  LDL.LU R54, [R1+0x1978] ;  /* 0x0019780001367983 */ /* 0x000f220000300800 */
[----:B------:R-:W-:-:S05]  /*44da0*/  IADD3 R33, P6, PT, R33, R16, RZ ;  /* 0x0000001021217210 */ /* 0x000fca0007fde0ff */
        /* <DEDUP_REMOVED lines=23> */
[--C-:B------:R-:W-:Y:S01]  /*44f20*/  IMAD.X R9, R9, 0x1, R2.reuse, P2 ;  /* 0x0000000109097824 */ /* 0x100fe200010e0602 */
[----:B------:R-:W-:Y:S01]  /*44f30*/  IADD3 R3, P2, PT, R3, R16, RZ ;  /* 0x0000001003037210 */ /* 0x000fe20007f5e0ff */
[----:B------:R-:W-:-:S04]  /*44f40*/  IMAD.X R27, R27, 0x1, R2, P3 ;  /* 0x000000011b1b7824 */ /* 0x000fc800018e0602 */
[----:B------:R0:W-:Y:S04]  /*44f50*/  STL [R1+0x1964], R3 ;  /* 0x0019640301007387 */ /* 0x0001e80000100800 */
[----:B------:R-:W-:Y:S04]  /*44f60*/  STL [R1+0x196c], R8 ;  /* 0x00196c0801007387 */ /* 0x000fe80000100800 */
[----:B0-----:R-:W3:Y:S04]  /*44f70*/  LDL.LU R3, [R1+0x1928] ;  /* 0x0019280001037983 */ /* 0x001ee80000300800 */
[----:B------:R-:W-:Y:S04]  /*44f80*/  STL [R1+0x1990], R9 ;  /* 0x0019900901007387 */ /* 0x000fe80000100800 */
[----:B------:R0:W-:Y:S01]  /*44f90*/  STL [R1+0x1988], R27 ;  /* 0x0019881b01007387 */ /* 0x0001e20000100800 */
[----:B----4-:R-:W-:-:S03]  /*44fa0*/  IADD3 R23, P3, PT, R23, R16, RZ ;  /* 0x0000001017177210 */ /* 0x010fc60007f7e0ff */
[----:B0-----:R-:W4:Y:S04]  /*44fb0*/  LDL.LU R27, [R1+0x18fc] ;  /* 0x0018fc00011b7983 */ /* 0x001f280000300800 */
[----:B------:R0:W-:Y:S04]  /*44fc0*/  STL [R1+0x195c], R23 ;  /* 0x00195c1701007387 */ /* 0x0001e80000100800 */
[----:B0-----:R-:W4:Y:S01]  /*44fd0*/  LDL.LU R23, [R1+0x1920] ;  /* 0x0019200001177983 */ /* 0x001f220000300800 */
[--C-:B------:R-:W-:Y:S01]  /*44fe0*/  IMAD.X R10, R10, 0x1, R2.reuse, P4 ;  /* 0x000000010a0a7824 */ /* 0x100fe200020e0602 */
[----:B------:R-:W-:Y:S01]  /*44ff0*/  IADD3 R11, P4, PT, R11, R16, RZ ;  /* 0x000000100b0b7210 */ /* 0x000fe20007f9e0ff */
[----:B------:R-:W-:-:S02]  /*45000*/  IMAD.X R54, R54, 0x1, R2, P5 ;  /* 0x0000000136367824 */ /* 0x000fc400028e0602 */
[--C-:B------:R-:W-:Y:S01]  /*45010*/  IMAD.X R17, R17, 0x1, R2.reuse, P6 ;  /* 0x0000000111117824 */ /* 0x100fe200030e0602 */
[-C--:B------:R-:W-:Y:S01]  /*45020*/  IADD3 R55, P5, PT, R55, R16.reuse, RZ ;  /* 0x0000001037377210 */ /* 0x080fe20007fbe0ff */
[----:B------:R-:W-:Y:S04]  /*45030*/  STL [R1+0x1980], R10 ;  /* 0x0019800a01007387 */ /* 0x000fe80000100800 */
[----:B------:R-:W-:Y:S04]  /*45040*/  STL [R1+0x1954], R11 ;  /* 0x0019540b01007387 */ /* 0x000fe80000100800 */
[----:B------:R-:W-:Y:S01]  /*45050*/  STL [R1+0x1978], R54 ;  /* 0x0019783601007387 */ /* 0x000fe20000100800 */
[-C--:B------:R-:W-:Y:S01]  /*45060*/  IADD3 R33, P6, PT, R33, R16.reuse, RZ ;  /* 0x0000001021217210 */ /* 0x080fe20007fde0ff */
[--C-:B------:R-:W-:Y:S01]  /*45070*/  IMAD.X R18, R18, 0x1, R2.reuse, P1 ;  /* 0x0000000112127824 */ /* 0x100fe200008e0602 */
[----:B------:R-:W-:Y:S01]  /*45080*/  IADD3 R19, P1, PT, R19, R16, RZ ;  /* 0x0000001013137210 */ /* 0x000fe20007f3e0ff */
[----:B------:R-:W-:-:S02]  /*45090*/  IMAD.X R50, R50, 0x1, R2, P2 ;  /* 0x0000000132327824 */ /* 0x000fc400010e0602 */
[----:B------:R0:W-:Y:S04]  /*450a0*/  STL [R1+0x1944], R33 ;  /* 0x0019442101007387 */ /* 0x0001e80000100800 */
[----:B------:R-:W-:Y:S04]  /*450b0*/  STL [R1+0x194c], R55 ;  /* 0x00194c3701007387 */ /* 0x000fe80000100800 */
[----:B0-----:R-:W4:Y:S04]  /*450c0*/  LDL.LU R33, [R1+0x18f4] ;  /* 0x0018f40001217983 */ /* 0x001f280000300800 */
[----:B------:R-:W-:Y:S04]  /*450d0*/  STL [R1+0x1970], R17 ;  /* 0x0019701101007387 */ /* 0x000fe80000100800 */
[----:B------:R-:W-:Y:S04]  /*450e0*/  STL [R1+0x1968], R18 ;  /* 0x0019681201007387 */ /* 0x000fe80000100800 */
[----:B------:R-:W-:Y:S04]  /*450f0*/  STL [R1+0x193c], R19 ;  /* 0x00193c1301007387 */ /* 0x000fe80000100800 */
[----:B------:R-:W-:Y:S01]  /*45100*/  STL [R1+0x1960], R50 ;  /* 0x0019603201007387 */ /* 0x000fe20000100800 */
[-C--:B--2---:R-:W-:Y:S01]  /*45110*/  IADD3 R51, P2, PT, R51, R16.reuse, RZ ;  /* 0x0000001033337210 */ /* 0x084fe20007f5e0ff */
[--C-:B------:R-:W-:Y:S01]  /*45120*/  IMAD.X R56, R56, 0x1, R2.reuse, P3 ;  /* 0x0000000138387824 */ /* 0x100fe200018e0602 */
        /* <DEDUP_REMOVED lines=74> */
[----:B0-----:R-:W3:Y:S04]  /*455d0*/  LDL.LU R3, [R1+0x187c] ;  /* 0x00187c0001037983 */ /* 0x001ee80000300800 */
[----:B------:R-:W-:Y:S01]  /*455e0*/  STL [R1+0x18dc], R10 ;  /* 0x0018dc0a01007387 */ /* 0x000fe20000100800 */
[----:B------:R-:W-:-:S03]  /*455f0*/  IMAD.X R55, R55, 0x1, R2, P3 ;  /* 0x0000000137377824 */ /* 0x000fc600018e0602 */
        /* <DEDUP_REMOVED lines=18> */
[----:B------:R-:W-:-:S03]  /*45720*/  IADD3.X R59, PT, PT, R59, R2, RZ, P2, !PT ;  /* 0x000000023b3b7210 */ /* 0x000fc600017fe4ff */
        /* <DEDUP_REMOVED lines=70> */
[----:B------:R-:W-:-:S03]  /*45b90*/  IMAD.X R54, R54, 0x1, R2, P6 ;  /* 0x0000000136367824 */ /* 0x000fc600030e0602 */
        /* <DEDUP_REMOVED lines=9> */
[--C-:B------:R-:W-:Y:S02]  /*45c30*/  IMAD.X R50, R50, 0x1, R2.reuse, P3 ;  /* 0x0000000132327824 */ /* 0x100fe400018e0602 */
[----:B------:R0:W-:Y:S04]  /*45c40*/  STL [R1+0x184c], R3 ;  /* 0x00184c0301007387 */ /* 0x0001e80000100800 */
[----:B------:R-:W-:Y:S04]  /*45c50*/  STL [R1+0x1854], R55 ;  /* 0x0018543701007387 */ /* 0x000fe80000100800 */
[----:B0-----:R-:W3:Y:S04]  /*45c60*/  LDL.LU R3, [R1+0x17fc] ;  /* 0x0017fc0001037983 */ /* 0x001ee80000300800 */
[----:B------:R-:W-:Y:S01]  /*45c70*/  STL [R1+0x1878], R17 ;  /* 0x0018781101007387 */ /* 0x000fe20000100800 */
[----:B----4-:R-:W-:Y:S01]  /*45c80*/  IMAD.X R56, R56, 0x1, R2, P4 ;  /* 0x0000000138387824 */ /* 0x010fe200020e0602 */
[----:B------:R-:W-:-:S02]  /*45c90*/  IADD3 R51, P3, PT, R51, R16, RZ ;  /* 0x0000001033337210 */ /* 0x000fc40007f7e0ff */
        /* <DEDUP_REMOVED lines=71> */
[----:B------:R-:W-:-:S03]  /*46110*/  IMAD.X R33, R33, 0x1, R2, P2 ;  /* 0x0000000121217824 */ /* 0x000fc600010e0602 */
[----:B0-----:R-:W4:Y:S01]  /*46120*/  LDL.LU R26, [R1+0x17b0] ;  /* 0x0017b000011a7983 */ /* 0x001f220000300800 */
[-C--:B------:R-:W-:Y:S01]  /*46130*/  IADD3 R10, P2, PT, R10, R16.reuse, RZ ;  /* 0x000000100a0a7210 */ /* 0x080fe20007f5e0ff */
[----:B------:R-:W-:Y:S02]  /*46140*/  IMAD.X R11, R11, 0x1, R2, P3 ;  /* 0x000000010b0b7824 */ /* 0x000fe400018e0602 */
[----:B------:R0:W-:Y:S01]  /*46150*/  STL [R1+0x1810], R33 ;  /* 0x0018102101007387 */ /* 0x0001e20000100800 */
[----:B------:R-:W-:-:S03]  /*46160*/  IADD3 R54, P3, PT, R54, R16, RZ ;  /* 0x0000001036367210 */ /* 0x000fc60007f7e0ff */
[----:B0-----:R-:W4:Y:S04]  /*46170*/  LDL.LU R33, [R1+0x1784] ;  /* 0x0017840001217983 */ /* 0x001f280000300800 */
[----:B------:R-:W-:Y:S04]  /*46180*/  STL [R1+0x17e4], R10 ;  /* 0x0017e40a01007387 */ /* 0x000fe80000100800 */
[----:B------:R-:W-:Y:S04]  /*46190*/  STL [R1+0x1808], R11 ;  /* 0x0018080b01007387 */ /* 0x000fe80000100800 */
[----:B------:R-:W-:Y:S01]  /*461a0*/  STL [R1+0x17dc], R54 ;  /* 0x0017dc3601007387 */ /* 0x000fe20000100800 */
[----:B--2---:R-:W-:-:S02]  /*461b0*/  IADD3.X R55, PT, PT, R55, R2, RZ, P4, !PT ;  /* 0x0000000237377210 */ /* 0x004fc400027fe4ff */
[-C--:B------:R-:W-:Y:S01]  /*461c0*/  IADD3 R17, P4, PT, R17, R16.reuse, RZ ;  /* 0x0000001011117210 */ /* 0x080fe20007f9e0ff */
[--C-:B------:R-:W-:Y:S01]  /*461d0*/  IMAD.X R60, R60, 0x1, R2.reuse, P5 ;  /* 0x000000013c3c7824 */ /* 0x100fe200028e0602 */
[-C--:B------:R-:W-:Y:S01]  /*461e0*/  IADD3 R18, P5, PT, R18, R16.reuse, RZ ;  /* 0x0000001012127210 */ /* 0x080fe20007fbe0ff */
[--C-:B------:R-:W-:Y:S01]  /*461f0*/  IMAD.X R19, R19, 0x1, R2.reuse, P6 ;  /* 0x0000000113137824 */ /* 0x100fe200030e0602 */
[-C--:B------:R-:W-:Y:S02]  /*46200*/  IADD3 R50, P6, PT, R50, R16.reuse, RZ ;  /* 0x0000001032327210 */ /* 0x080fe40007fde0ff */
[----:B------:R0:W-:Y:S04]  /*46210*/  STL [R1+0x17f8], R60 ;  /* 0x0017f83c01007387 */ /* 0x0001e80000100800 */
[----:B------:R-:W-:Y:S04]  /*46220*/  STL [R1+0x1800], R55 ;  /* 0x0018003701007387 */ /* 0x000fe80000100800 */
[----:B0-----:R-:W2:Y:S04]  /*46230*/  LDL.LU R60, [R1+0x17a8] ;  /* 0x0017a800013c7983 */ /* 0x001ea80000300800 */
[----:B------:R-:W-:Y:S04]  /*46240*/  STL [R1+0x17d4], R17 ;  /* 0x0017d41101007387 */ /* 0x000fe80000100800 */
[----:B------:R-:W-:Y:S04]  /*46250*/  STL [R1+0x17cc], R18 ;  /* 0x0017cc1201007387 */ /* 0x000fe80000100800 */
[----:B------:R-:W-:Y:S01]  /*46260*/  STL [R1+0x17f0], R19 ;  /* 0x0017f01301007387 */ /* 0x000fe20000100800 */
[--C-:B---3--:R-:W-:Y:S01]  /*46270*/  IMAD.X R51, R51, 0x1, R2.reuse, P1 ;  /* 0x0000000133337824 */ /* 0x108fe200008e0602 */
        /* <DEDUP_REMOVED lines=34> */
[----:B------:R-:W-:-:S03]  /*464a0*/  IMAD.X R26, R26, 0x1, R2, P2 ;  /* 0x000000011a1a7824 */ /* 0x000fc600010e0602 */
        /* <DEDUP_REMOVED lines=34> */
[----:B------:R0:W-:Y:S04]  /*466d0*/  STL [R1+0x1798], R27 ;  /* 0x0017981b01007387 */ /* 0x0001e80000100800 */
[----:B0-----:R-:W3:Y:S01]  /*466e0*/  LDL.LU R27, [R1+0x170c] ;  /* 0x00170c00011b7983 */ /* 0x001ee20000300800 */
[----:B----4-:R-:W-:-:S05]  /*466f0*/  IADD3 R23, P5, PT, R23, R16, RZ ;  /* 0x0000001017177210 */ /* 0x010fca0007fbe0ff */
[----:B------:R0:W-:Y:S04]  /*46700*/  STL [R1+0x176c], R23 ;  /* 0x00176c1701007387 */ /* 0x0001e80000100800 */
[----:B0-----:R-:W4:Y:S01]  /*46710*/  LDL.LU R23, [R1+0x1730] ;  /* 0x0017300001177983 */ /* 0x001f220000300800 */
[--C-:B------:R-:W-:Y:S01]  /*46720*/  IMAD.X R10, R10, 0x1, R2.reuse, P6 ;  /* 0x000000010a0a7824 */ /* 0x100fe200030e0602 */
[-C--:B------:R-:W-:Y:S01]  /*46730*/  IADD3 R11, P6, PT, R11, R16.reuse, RZ ;  /* 0x000000100b0b7210 */ /* 0x080fe20007fde0ff */
[--C-:B------:R-:W-:Y:S02]  /*46740*/  IMAD.X R54, R54, 0x1, R2.reuse, P1 ;  /* 0x0000000136367824 */ /* 0x100fe400008e0602 */
        /* <DEDUP_REMOVED lines=48> */
[----:B------:R-:W-:-:S03]  /*46a50*/  IADD3 R27, P5, PT, R27, R16, RZ ;  /* 0x000000101b1b7210 */ /* 0x000fc60007fbe0ff */
[----:B0-----:R-:W3:Y:S04]  /*46a60*/  LDL.LU R3, [R1+0x1718] ;  /* 0x0017180001037983 */ /* 0x001ee80000300800 */
[----:B------:R-:W3:Y:S04]  /*46a70*/  LDL.LU R10, [R1+0x16ec] ;  /* 0x0016ec00010a7983 */ /* 0x000ee80000300800 */
[----:B------:R-:W3:Y:S04]  /*46a80*/  LDL.LU R11, [R1+0x1710] ;  /* 0x00171000010b7983 */ /* 0x000ee80000300800 */
[----:B------:R-:W-:Y:S04]  /*46a90*/  STL [R1+0x170c], R27 ;  /* 0x00170c1b01007387 */ /* 0x000fe80000100800 */
[----:B------:R-:W3:Y:S01]  /*46aa0*/  LDL.LU R54, [R1+0x16e4] ;  /* 0x0016e40001367983 */ /* 0x000ee20000300800 */
[----:B----4-:R-:W-:-:S05]  /*46ab0*/  IADD3.X R23, PT, PT, R23, R2, RZ, P6, !PT ;  /* 0x0000000217177210 */ /* 0x010fca00037fe4ff */
        /* <DEDUP_REMOVED lines=33> */
[----:B------:R-:W-:Y:S01]  /*46cd0*/  IADD3 R10, P3, PT, R10, R16, RZ ;  /* 0x000000100a0a7210 */ /* 0x000fe20007f7e0ff */
[----:B------:R-:W-:-:S03]  /*46ce0*/  IMAD.X R11, R11, 0x1, R2, P4 ;  /* 0x000000010b0b7824 */ /* 0x000fc600020e0602 */
[----:B------:R0:W-:Y:S01]  /*46cf0*/  STL [R1+0x1718], R3 ;  /* 0x0017180301007387 */ /* 0x0001e20000100800 */
[----:B------:R-:W-:-:S03]  /*46d00*/  IADD3 R54, P4, PT, R54, R16, RZ ;  /* 0x0000001036367210 */ /* 0x000fc60007f9e0ff */
[----:B0-----:R-:W3:Y:S04]  /*46d10*/  LDL.LU R3, [R1+0x168c] ;  /* 0x00168c0001037983 */ /* 0x001ee80000300800 */
[----:B------:R-:W-:Y:S01]  /*46d20*/  STL [R1+0x16ec], R10 ;  /* 0x0016ec0a01007387 */ /* 0x000fe20000100800 */
[----:B----4-:R-:W-:-:S03]  /*46d30*/  IMAD.X R55, R55, 0x1, R2, P5 ;  /* 0x0000000137377824 */ /* 0x010fc600028e0602 */
        /* <DEDUP_REMOVED lines=10> */
[----:B------:R-:W-:Y:S01]  /*46de0*/  STL [R1+0x16dc], R17 ;  /* 0x0016dc1101007387 */ /* 0x000fe20000100800 */
[----:B------:R-:W-:Y:S01]  /*46df0*/  IMAD.X R51, R51, 0x1, R2, P2 ;  /* 0x0000000133337824 */ /* 0x000fe200010e0602 */
[----:B------:R-:W-:-:S02]  /*46e00*/  IADD3 R56, P2, PT, R56, R16, RZ ;  /* 0x0000001038387210 */ /* 0x000fc40007f5e0ff */
        /* <DEDUP_REMOVED lines=79> */
[----:B------:R-:W-:Y:S04]  /*47300*/  STL [R1+0x166c], R11 ;  /* 0x00166c0b01007387 */ /* 0x000fe80000100800 */
[----:B------:R-:W-:Y:S01]  /*47310*/  STL [R1+0x1690], R54 ;  /* 0x0016903601007387 */ /* 0x000fe20000100800 */
[----:B---3--:R-:W-:Y:S01]  /*47320*/  IMAD.X R17, R17, 0x1, R2, P3 ;  /* 0x0000000111117824 */ /* 0x008fe200018e0602 */
[----:B------:R-:W-:-:S02]  /*47330*/  IADD3 R55, P2, PT, R55, R16, RZ ;  /* 0x0000001037377210 */ /* 0x000fc40007f5e0ff */
[-C--:B------:R-:W-:Y:S01]  /*47340*/  IADD3 R3, P3, PT, R3, R16.reuse, RZ ;  /* 0x0000001003037210 */ /* 0x080fe20007f7e0ff */
[--C-:B------:R-:W-:Y:S01]  /*47350*/  IMAD.X R18, R18, 0x1, R2.reuse, P4 ;  /* 0x0000000112127824 */ /* 0x100fe200020e0602 */
[-C--:B------:R-:W-:Y:S01]  /*47360*/  IADD3 R19, P4, PT, R19, R16.reuse, RZ ;  /* 0x0000001013137210 */ /* 0x080fe20007f9e0ff */
[--C-:B------:R-:W-:Y:S02]  /*47370*/  IMAD.X R50, R50, 0x1, R2.reuse, P5 ;  /* 0x0000000132327824 */ /* 0x100fe400028e0602 */
[----:B------:R0:W-:Y:S04]  /*47380*/  STL [R1+0x165c], R3 ;  /* 0x00165c0301007387 */ /* 0x0001e80000100800 */
[----:B------:R-:W-:Y:S04]  /*47390*/  STL [R1+0x1664], R55 ;  /* 0x0016643701007387 */ /* 0x000fe80000100800 */
[----:B0-----:R-:W3:Y:S04]  /*473a0*/  LDL.LU R3, [R1+0x160c] ;  /* 0x00160c0001037983 */ /* 0x001ee80000300800 */
[----:B------:R-:W-:Y:S04]  /*473b0*/  STL [R1+0x1688], R17 ;  /* 0x0016881101007387 */ /* 0x000fe80000100800 */
[----:B------:R-:W-:Y:S01]  /*473c0*/  STL [R1+0x1680], R18 ;  /* 0x0016801201007387 */ /* 0x000fe20000100800 */
[----:B----4-:R-:W-:Y:S01]  /*473d0*/  IMAD.X R56, R56, 0x1, R2, P6 ;  /* 0x0000000138387824 */ /* 0x010fe200030e0602 */
[----:B------:R-:W-:-:S02]  /*473e0*/  IADD3 R51, P5, PT, R51, R16, RZ ;  /* 0x0000001033337210 */ /* 0x000fc40007fbe0ff */
[----:B------:R-:W-:Y:S01]  /*473f0*/  STL [R1+0x1654], R19 ;  /* 0x0016541301007387 */ /* 0x000fe20000100800 */
[-C--:B------:R-:W-:Y:S01]  /*47400*/  IADD3 R57, P6, PT, R57, R16.reuse, RZ ;  /* 0x0000001039397210 */ /* 0x080fe20007fde0ff */
[----:B------:R-:W-:Y:S02]  /*47410*/  IMAD.X R58, R58, 0x1, R2, P1 ;  /* 0x000000013a3a7824 */ /* 0x000fe400008e0602 */
        /* <DEDUP_REMOVED lines=66> */
[----:B------:R0:W-:Y:S04]  /*47840*/  STL [R1+0x15fc], R26 ;  /* 0x0015fc1a01007387 */ /* 0x0001e80000100800 */
[----:B0-----:R-:W4:Y:S01]  /*47850*/  LDL.LU R26, [R1+0x15c0] ;  /* 0x0015c000011a7983 */ /* 0x001f220000300800 */
[--C-:B------:R-:W-:Y:S01]  /*47860*/  IMAD.X R33, R33, 0x1, R2.reuse, P4 ;  /* 0x0000000121217824 */ /* 0x100fe200020e0602 */
[----:B------:R-:W-:Y:S01]  /*47870*/  IADD3 R10, P4, PT, R10, R16, RZ ;  /* 0x000000100a0a7210 */ /* 0x000fe20007f9e0ff */
[----:B------:R-:W-:-:S03]  /*47880*/  IMAD.X R11, R11, 0x1, R2, P5 ;  /* 0x000000010b0b7824 */ /* 0x000fc600028e0602 */
        /* <DEDUP_REMOVED lines=94> */
[----:B------:R-:W-:Y:S01]  /*47e70*/  IADD3 R11, P2, PT, R11, R16, RZ ;  /* 0x000000100b0b7210 */ /* 0x000fe20007f5e0ff */
[----:B------:R-:W-:-:S03]  /*47e80*/  IMAD.X R54, R54, 0x1, R2, P3 ;  /* 0x0000000136367824 */ /* 0x000fc600018e0602 */
[----:B------:R-:W-:Y:S01]  /*47e90*/  STL [R1+0x15a0], R10 ;  /* 0x0015a00a01007387 */ /* 0x000fe20000100800 */
[----:B------:R-:W-:Y:S02]  /*47ea0*/  IADD3.X R17, PT, PT, R17, R2, RZ, P4, !PT ;  /* 0x0000000211117210 */ /* 0x000fe400027fe4ff */
[-C--:B------:R-:W-:Y:S01]  /*47eb0*/  IADD3 R55, P3, PT, R55, R16.reuse, RZ ;  /* 0x0000001037377210 */ /* 0x080fe20007f7e0ff */
        /* <DEDUP_REMOVED lines=49> */
[----:B------:R0:W-:Y:S04]  /*481d0*/  STL [R1+0x151c], R27 ;  /* 0x00151c1b01007387 */ /* 0x0001e80000100800 */
[----:B------:R-:W3:Y:S01]  /*481e0*/  LDL.LU R54, [R1+0x14f4] ;  /* 0x0014f40001367983 */ /* 0x000ee20000300800 */
[----:B----4-:R-:W-:-:S05]  /*481f0*/  IMAD.X R23, R23, 0x1, R2, P2 ;  /* 0x0000000117177824 */ /* 0x010fca00010e0602 */
        /* <DEDUP_REMOVED lines=40> */
[----:B------:R-:W-:Y:S01]  /*48480*/  STL [R1+0x1520], R11 ;  /* 0x0015200b01007387 */ /* 0x000fe20000100800 */
[----:B------:R-:W-:-:S03]  /*48490*/  IMAD.X R27, R27, 0x1, R2, P2 ;  /* 0x000000011b1b7824 */ /* 0x000fc600010e0602 */
[----:B------:R-:W-:Y:S04]  /*484a0*/  STL [R1+0x14f4], R54 ;  /* 0x0014f43601007387 */ /* 0x000fe80000100800 */
[----:B------:R0:W-:Y:S04]  /*484b0*/  STL [R1+0x1510], R27 ;  /* 0x0015101b01007387 */ /* 0x0001e80000100800 */
[----:B------:R-:W-:Y:S04]  /*484c0*/  STL [R1+0x1518], R55 ;  /* 0x0015183701007387 */ /* 0x000fe80000100800 */
[----:B0-----:R-:W4:Y:S01]  /*484d0*/  LDL.LU R27, [R1+0x14c0] ;  /* 0x0014c000011b7983 */ /* 0x001f220000300800 */
[----:B------:R-:W-:-:S02]  /*484e0*/  IADD3 R17, P1, PT, R17, R16, RZ ;  /* 0x0000001011117210 */ /* 0x000fc40007f3e0ff */
[-C--:B------:R-:W-:Y:S01]  /*484f0*/  IADD3 R18, P2, PT, R18, R16.reuse, RZ ;  /* 0x0000001012127210 */ /* 0x080fe20007f5e0ff */
[--C-:B------:R-:W-:Y:S01]  /*48500*/  IMAD.X R19, R19, 0x1, R2.reuse, P3 ;  /* 0x0000000113137824 */ /* 0x100fe200018e0602 */
[-C--:B------:R-:W-:Y:S01]  /*48510*/  IADD3 R50, P3, PT, R50, R16.reuse, RZ ;  /* 0x0000001032327210 */ /* 0x080fe20007f7e0ff */
[----:B------:R-:W-:Y:S04]  /*48520*/  STL [R1+0x14ec], R17 ;  /* 0x0014ec1101007387 */ /* 0x000fe80000100800 */
[----:B------:R-:W-:Y:S04]  /*48530*/  STL [R1+0x14e4], R18 ;  /* 0x0014e41201007387 */ /* 0x000fe80000100800 */
[----:B------:R-:W-:Y:S04]  /*48540*/  STL [R1+0x1508], R19 ;  /* 0x0015081301007387 */ /* 0x000fe80000100800 */
[----:B------:R-:W-:Y:S01]  /*48550*/  STL [R1+0x14dc], R50 ;  /* 0x0014dc3201007387 */ /* 0x000fe20000100800 */
[--C-:B------:R-:W-:Y:S01]  /*48560*/  IMAD.X R51, R51, 0x1, R2.reuse, P4 ;  /* 0x0000000133337824 */ /* 0x100fe200020e0602 */
        /* <DEDUP_REMOVED lines=19> */
[----:B------:R-:W-:Y:S04]  /*486a0*/  STL [R1+0x14e0], R39 ;  /* 0x0014e02701007387 */ /* 0x000fe80000100800 */
[----:B------:R-:W-:Y:S01]  /*486b0*/  STL [R1+0x14b4], R30 ;  /* 0x0014b41e01007387 */ /* 0x000fe20000100800 */
[----:B------:R-:W-:-:S03]  /*486c0*/  IMAD.X R33, R33, 0x1, R2, P4 ;  /* 0x0000000121217824 */ /* 0x000fc600020e0602 */
[----:B------:R-:W4:Y:S04]  /*486d0*/  LDL.LU R8, [R1+0x1494] ;  /* 0x0014940001087983 */ /* 0x000f280000300800 */
[----:B------:R-:W-:Y:S04]  /*486e0*/  STL [R1+0x14d8], R31 ;  /* 0x0014d81f01007387 */ /* 0x000fe80000100800 */
[----:B------:R-:W4:Y:S04]  /*486f0*/  LDL.LU R9, [R1+0x14b8] ;  /* 0x0014b80001097983 */ /* 0x000f280000300800 */
[----:B------:R0:W-:Y:S04]  /*48700*/  STL [R1+0x14ac], R23 ;  /* 0x0014ac1701007387 */ /* 0x0001e80000100800 */
[----:B0-----:R-:W4:Y:S04]  /*48710*/  LDL.LU R23, [R1+0x148c] ;  /* 0x00148c0001177983 */ /* 0x001f280000300800 */
[----:B------:R0:W-:Y:S04]  /*48720*/  STL [R1+0x14d0], R33 ;  /* 0x0014d02101007387 */ /* 0x0001e80000100800 */
[----:B0-----:R-:W4:Y:S01]  /*48730*/  LDL.LU R33, [R1+0x14b0] ;  /* 0x0014b00001217983 */ /* 0x001f220000300800 */
        /* <DEDUP_REMOVED lines=16> */
[----:B----4-:R-:W-:-:S05]  /*48840*/  IADD3.X R27, PT, PT, R27, R2, RZ, P6, !PT ;  /* 0x000000021b1b7210 */ /* 0x010fca00037fe4ff */
        /* <DEDUP_REMOVED lines=15> */
[----:B------:R-:W-:Y:S01]  /*48940*/  IMAD.X R9, R9, 0x1, R2, P1 ;  /* 0x0000000109097824 */ /* 0x000fe200008e0602 */
[----:B------:R-:W-:-:S05]  /*48950*/  IADD3 R23, P1, PT, R23, R16, RZ ;  /* 0x0000001017177210 */ /* 0x000fca0007f3e0ff */
[----:B------:R0:W-:Y:S04]  /*48960*/  STL [R1+0x148c], R23 ;  /* 0x00148c1701007387 */ /* 0x0001e80000100800 */
[----:B------:R-:W-:Y:S01]  /*48970*/  STL [R1+0x1494], R8 ;  /* 0x0014940801007387 */ /* 0x000fe20000100800 */
[----:B------:R-:W-:-:S03]  /*48980*/  IMAD.X R33, R33, 0x1, R2, P2 ;  /* 0x0000000121217824 */ /* 0x000fc600010e0602 */
[----:B0-----:R-:W4:Y:S04]  /*48990*/  LDL.LU R23, [R1+0x1450] ;  /* 0x0014500001177983 */ /* 0x001f280000300800 */
[----:B------:R-:W-:Y:S04]  /*489a0*/  STL [R1+0x14b8], R9 ;  /* 0x0014b80901007387 */ /* 0x000fe80000100800 */
[----:B------:R0:W-:Y:S04]  /*489b0*/  STL [R1+0x14b0], R33 ;  /* 0x0014b02101007387 */ /* 0x0001e80000100800 */
[----:B0-----:R-:W4:Y:S01]  /*489c0*/  LDL.LU R33, [R1+0x1424] ;  /* 0x0014240001217983 */ /* 0x001f220000300800 */
[-C--:B--2---:R-:W-:Y:S01]  /*489d0*/  IADD3 R60, P2, PT, R60, R16.reuse, RZ ;  /* 0x000000103c3c7210 */ /* 0x084fe20007f5e0ff */
[--C-:B------:R-:W-:Y:S01]  /*489e0*/  IMAD.X R10, R10, 0x1, R2.reuse, P3 ;  /* 0x000000010a0a7824 */ /* 0x100fe200018e0602 */
[----:B------:R-:W-:Y:S01]  /*489f0*/  IADD3 R11, P3, PT, R11, R16, RZ ;  /* 0x000000100b0b7210 */ /* 0x000fe20007f7e0ff */
[----:B------:R-:W-:-:S02]  /*48a00*/  IMAD.X R54, R54, 0x1, R2, P4 ;  /* 0x0000000136367824 */ /* 0x000fc400020e0602 */
[----:B------:R0:W-:Y:S04]  /*48a10*/  STL [R1+0x1484], R60 ;  /* 0x0014843c01007387 */ /* 0x0001e80000100800 */
        /* <DEDUP_REMOVED lines=11> */
[----:B------:R1:W-:Y:S01]  /*48ad0*/  STL [R1+0x1474], R55 ;  /* 0x0014743701007387 */ /* 0x0003e20000100800 */
[-C--:B----4-:R-:W-:Y:S01]  /*48ae0*/  IADD3 R51, P1, PT, R51, R16.reuse, RZ ;  /* 0x0000001033337210 */ /* 0x090fe20007f3e0ff */
[--C-:B------:R-:W-:Y:S01]  /*48af0*/  IMAD.X R56, R56, 0x1, R2.reuse, P2 ;  /* 0x0000000138387824 */ /* 0x100fe200010e0602 */
[----:B------:R-:W-:Y:S01]  /*48b00*/  IADD3 R57, P2, PT, R57, R16, RZ ;  /* 0x0000001039397210 */ /* 0x000fe20007f5e0ff */
[----:B0-----:R-:W3:Y:S04]  /*48b10*/  LDL.LU R3, [R1+0x141c] ;  /* 0x00141c0001037983 */ /* 0x001ee80000300800 */
[----:B------:R0:W-:Y:S04]  /*48b20*/  STL [R1+0x1498], R17 ;  /* 0x0014981101007387 */ /* 0x0001e80000100800 */
[----:B------:R4:W-:Y:S04]  /*48b30*/  STL [R1+0x1490], R18 ;  /* 0x0014901201007387 */ /* 0x0009e80000100800 */
[----:B------:R0:W-:Y:S01]  /*48b40*/  STL [R1+0x1464], R19 ;  /* 0x0014641301007387 */ /* 0x0001e20000100800 */
[----:B------:R-:W-:-:S03]  /*48b50*/  IMAD.X R58, R58, 0x1, R2, P3 ;  /* 0x000000013a3a7824 */ /* 0x000fc600018e0602 */
[----:B------:R0:W-:Y:S01]  /*48b60*/  STL [R1+0x1488], R50 ;  /* 0x0014883201007387 */ /* 0x0001e20000100800 */
[----:B------:R-:W-:-:S03]  /*48b70*/  IADD3 R59, P3, PT, R59, R16, RZ ;  /* 0x000000103b3b7210 */ /* 0x000fc60007f7e0ff */
        /* <DEDUP_REMOVED lines=10> */
[----:B------:R0:W-:Y:S04]  /*48c20*/  STL [R1+0x1470], R46 ;  /* 0x0014702e01007387 */ /* 0x0001e80000100800 */
[----:B------:R0:W-:Y:S01]  /*48c30*/  STL [R1+0x1444], R47 ;  /* 0x0014442f01007387 */ /* 0x0001e20000100800 */
[----:B------:R-:W-:-:S03]  /*48c40*/  IADD3 R31, P6, PT, R31, R16, RZ ;  /* 0x000000101f1f7210 */ /* 0x000fc60007fde0ff */
[----:B------:R0:W-:Y:S01]  /*48c50*/  STL [R1+0x1468], R43 ;  /* 0x0014682b01007387 */ /* 0x0001e20000100800 */
[----:B------:R-:W-:-:S03]  /*48c60*/  IMAD.X R26, R26, 0x1, R2, P1 ;  /* 0x000000011a1a7824 */ /* 0x000fc600008e0602 */
[----:B------:R0:W-:Y:S04]  /*48c70*/  STL [R1+0x143c], R39 ;  /* 0x00143c2701007387 */ /* 0x0001e80000100800 */
[----:B------:R0:W-:Y:S01]  /*48c80*/  STL [R1+0x1460], R30 ;  /* 0x0014601e01007387 */ /* 0x0001e20000100800 */
[----:B------:R-:W-:-:S03]  /*48c90*/  IADD3 R27, P1, PT, R27, R16, RZ ;  /* 0x000000101b1b7210 */ /* 0x000fc60007f3e0ff */
[----:B------:R-:W3:Y:S04]  /*48ca0*/  LDL.LU R8, [R1+0x1440] ;  /* 0x0014400001087983 */ /* 0x000ee80000300800 */
[----:B------:R0:W-:Y:S04]  /*48cb0*/  STL [R1+0x1434], R31 ;  /* 0x0014341f01007387 */ /* 0x0001e80000100800 */
[----:B------:R-:W3:Y:S04]  /*48cc0*/  LDL.LU R9, [R1+0x1414] ;  /* 0x0014140001097983 */ /* 0x000ee80000300800 */
[----:B------:R0:W-:Y:S04]  /*48cd0*/  STL [R1+0x1458], R26 ;  /* 0x0014581a01007387 */ /* 0x0001e80000100800 */
[----:B------:R-:W3:Y:S04]  /*48ce0*/  LDL.LU R54, [R1+0x1438] ;  /* 0x0014380001367983 */ /* 0x000ee80000300800 */
[----:B------:R0:W-:Y:S04]  /*48cf0*/  STL [R1+0x142c], R27 ;  /* 0x00142c1b01007387 */ /* 0x0001e80000100800 */
[----:B------:R-:W3:Y:S04]  /*48d00*/  LDL.LU R10, [R1+0x140c] ;  /* 0x00140c00010a7983 */ /* 0x000ee80000300800 */
[----:B------:R-:W3:Y:S01]  /*48d10*/  LDL.LU R11, [R1+0x1430] ;  /* 0x00143000010b7983 */ /* 0x000ee20000300800 */
[----:B------:R-:W-:-:S05]  /*48d20*/  IMAD.X R23, R23, 0x1, R2, P2 ;  /* 0x0000000117177824 */ /* 0x000fca00010e0602 */
[----:B------:R2:W-:Y:S04]  /*48d30*/  STL [R1+0x1450], R23 ;  /* 0x0014501701007387 */ /* 0x0005e80000100800 */
[----:B-1----:R-:W3:Y:S04]  /*48d40*/  LDL.LU R55, [R1+0x1428] ;  /* 0x0014280001377983 */ /* 0x002ee80000300800 */
[----:B0-----:R-:W3:Y:S01]  /*48d50*/  LDL.LU R17, [R1+0x13fc] ;  /* 0x0013fc0001117983 */ /* 0x001ee20000300800 */
[----:B------:R-:W-:-:S05]  /*48d60*/  IADD3 R33, P2, PT, R33, R16, RZ ;  /* 0x0000001021217210 */ /* 0x000fca0007f5e0ff */
[----:B------:R0:W-:Y:S04]  /*48d70*/  STL [R1+0x1424], R33 ;  /* 0x0014242101007387 */ /* 0x0001e80000100800 */
[----:B----4-:R-:W4:Y:S01]  /*48d80*/  LDL.LU R18, [R1+0x1420] ;  /* 0x0014200001127983 */ /* 0x010f220000300800 */
[----:B--2---:R-:W-:-:S05]  /*48d90*/  IMAD.X R60, R60, 0x1, R2, P3 ;  /* 0x000000013c3c7824 */ /* 0x004fca00018e0602 */
[----:B------:R1:W-:Y:S04]  /*48da0*/  STL [R1+0x1448], R60 ;  /* 0x0014483c01007387 */ /* 0x0003e80000100800 */
[----:B------:R-:W2:Y:S04]  /*48db0*/  LDL.LU R19, [R1+0x13f4] ;  /* 0x0013f40001137983 */ /* 0x000ea80000300800 */
[----:B------:R-:W2:Y:S04]  /*48dc0*/  LDL.LU R50, [R1+0x1418] ;  /* 0x0014180001327983 */ /* 0x000ea80000300800 */
[----:B------:R-:W2:Y:S04]  /*48dd0*/  LDL.LU R51, [R1+0x13ec] ;  /* 0x0013ec0001337983 */ /* 0x000ea80000300800 */
[----:B------:R-:W2:Y:S04]  /*48de0*/  LDL.LU R56, [R1+0x13e4] ;  /* 0x0013e40001387983 */ /* 0x000ea80000300800 */
[----:B------:R-:W2:Y:S04]  /*48df0*/  LDL.LU R57, [R1+0x1408] ;  /* 0x0014080001397983 */ /* 0x000ea80000300800 */
[----:B------:R-:W2:Y:S01]  /*48e00*/  LDL.LU R58, [R1+0x13dc] ;  /* 0x0013dc00013a7983 */ /* 0x000ea20000300800 */
[----:B---3--:R-:W-:-:S05]  /*48e10*/  IADD3 R3, P3, PT, R3, R16, RZ ;  /* 0x0000001003037210 */ /* 0x008fca0007f7e0ff */
        /* <DEDUP_REMOVED lines=12> */
[----:B-1----:R-:W2:Y:S04]  /*48ee0*/  LDL.LU R60, [R1+0x13ac] ;  /* 0x0013ac00013c7983 */ /* 0x002ea80000300800 */
[----:B---3--:R-:W3:Y:S01]  /*48ef0*/  LDL.LU R3, [R1+0x13d0] ;  /* 0x0013d00001037983 */ /* 0x008ee20000300800 */
[--C-:B------:R-:W-:Y:S01]  /*48f00*/  IMAD.X R8, R8, 0x1, R2.reuse, P4 ;  /* 0x0000000108087824 */ /* 0x100fe200020e0602 */
[----:B------:R-:W-:Y:S01]  /*48f10*/  IADD3 R9, P4, PT, R9, R16, RZ ;  /* 0x0000001009097210 */ /* 0x000fe20007f9e0ff */
[----:B------:R-:W-:-:S02]  /*48f20*/  IMAD.X R54, R54, 0x1, R2, P5 ;  /* 0x0000000136367824 */ /* 0x000fc400028e0602 */
[----:B------:R-:W-:Y:S01]  /*48f30*/  IMAD.X R11, R11, 0x1, R2, P6 ;  /* 0x000000010b0b7824 */ /* 0x000fe200030e0602 */
[-C--:B------:R-:W-:Y:S02]  /*48f40*/  IADD3 R0, P6, PT, R0, R16.reuse, RZ ;  /* 0x0000001000007210 */ /* 0x080fe40007fde0ff */
[----:B------:R-:W-:Y:S01]  /*48f50*/  IADD3 R10, P5, PT, R10, R16, RZ ;  /* 0x000000100a0a7210 */ /* 0x000fe20007fbe0ff */
[----:B------:R0:W-:Y:S04]  /*48f60*/  STL [R1+0x1438], R54 ;  /* 0x0014383601007387 */ /* 0x0001e80000100800 */
[----:B------:R-:W-:Y:S04]  /*48f70*/  STL [R1+0x1440], R8 ;  /* 0x0014400801007387 */ /* 0x000fe80000100800 */
[----:B------:R-:W-:Y:S04]  /*48f80*/  STL [R1+0x1414], R9 ;  /* 0x0014140901007387 */ /* 0x000fe80000100800 */
[----:B------:R1:W-:Y:S04]  /*48f90*/  STL [R1+0x1404], R0 ;  /* 0x0014040001007387 */ /* 0x0003e80000100800 */
[----:B------:R-:W-:Y:S01]  /*48fa0*/  STL [R1+0x140c], R10 ;  /* 0x00140c0a01007387 */ /* 0x000fe20000100800 */
[----:B0-----:R-:W0:Y:S03]  /*48fb0*/  LDC R54, c[0x0][0x3ac] ;  /* 0x0000eb00ff367b82 */ /* 0x001e260000000800 */
[----:B-1----:R-:W3:Y:S04]  /*48fc0*/  LDL.LU R0, [R1+0x1de4] ;  /* 0x001de40001007983 */ /* 0x002ee80000300800 */
[----:B------:R-:W-:Y:S01]  /*48fd0*/  STL [R1+0x1430], R11 ;  /* 0x0014300b01007387 */ /* 0x000fe20000100800 */
[----:B0-----:R-:W-:-:S02]  /*48fe0*/  IMAD.SHL.U32 R4, R54, 0x40, RZ ;  /* 0x0000004036047824 */ /* 0x001fc400078e00ff */
[--C-:B------:R-:W-:Y:S02]  /*48ff0*/  IMAD.X R55, R55, 0x1, R2.reuse, P1 ;  /* 0x0000000137377824 */ /* 0x100fe400008e0602 */
[----:B------:R-:W-:Y:S01]  /*49000*/  IMAD.SHL.U32 R4, R4, 0x2, RZ ;  /* 0x0000000204047824 */ /* 0x000fe200078e00ff */
[----:B------:R-:W-:Y:S01]  /*49010*/  IADD3 R17, P1, PT, R17, R16, RZ ;  /* 0x0000001011117210 */ /* 0x000fe20007f3e0ff */
[--C-:B----4-:R-:W-:Y:S01]  /*49020*/  IMAD.X R18, R18, 0x1, R2.reuse, P2 ;  /* 0x0000000112127824 */ /* 0x110fe200010e0602 */
[----:B------:R-:W-:Y:S04]  /*49030*/  STL [R1+0x1428], R55 ;  /* 0x0014283701007387 */ /* 0x000fe80000100800 */
[----:B------:R-:W-:Y:S04]  /*49040*/  STL [R1+0x13fc], R17 ;  /* 0x0013fc1101007387 */ /* 0x000fe80000100800 */
[----:B------:R-:W-:Y:S01]  /*49050*/  STL [R1+0x1420], R18 ;  /* 0x0014201201007387 */ /* 0x000fe20000100800 */
[----:B--2---:R-:W-:Y:S01]  /*49060*/  IADD3 R19, P2, PT, R19, R4, RZ ;  /* 0x0000000413137210 */ /* 0x004fe20007f5e0ff */
[----:B------:R-:W-:-:S04]  /*49070*/  IMAD.X R50, R50, 0x1, R2, P3 ;  /* 0x0000000132327824 */ /* 0x000fc800018e0602 */
[----:B------:R-:W-:Y:S01]  /*49080*/  STL [R1+0x13f4], R19 ;  /* 0x0013f41301007387 */ /* 0x000fe20000100800 */
[----:B---3--:R-:W-:-:S05]  /*49090*/  IMAD.X R0, R0, 0x1, R2, P4 ;  /* 0x0000000100007824 */ /* 0x008fca00020e0602 */
[----:B------:R0:W-:Y:S04]  /*490a0*/  STL [R1+0x1410], R0 ;  /* 0x0014100001007387 */ /* 0x0001e80000100800 */
[----:B------:R1:W-:Y:S04]  /*490b0*/  STL [R1+0x1418], R50 ;  /* 0x0014183201007387 */ /* 0x0003e80000100800 */
[----:B0-----:R-:W2:Y:S01]  /*490c0*/  LDL.LU R0, [R1+0x1de0] ;  /* 0x001de00001007983 */ /* 0x001ea20000300800 */
[-C--:B------:R-:W-:Y:S02]  /*490d0*/  IADD3 R51, P3, PT, R51, R4.reuse, RZ ;  /* 0x0000000433337210 */ /* 0x080fe40007f7e0ff */
[-C--:B------:R-:W-:Y:S01]  /*490e0*/  IADD3 R56, P4, PT, R56, R4.reuse, RZ ;  /* 0x0000000438387210 */ /* 0x080fe20007f9e0ff */
[----:B------:R-:W-:Y:S01]  /*490f0*/  IMAD.X R57, R57, 0x1, R2, P5 ;  /* 0x0000000139397824 */ /* 0x000fe200028e0602 */
[----:B------:R-:W-:-:S02]  /*49100*/  IADD3 R58, P5, PT, R58, R4, RZ ;  /* 0x000000043a3a7210 */ /* 0x000fc40007fbe0ff */
[----:B------:R-:W-:Y:S01]  /*49110*/  IADD3.X R59, PT, PT, R59, R2, RZ, P6, !PT ;  /* 0x000000023b3b7210 */ /* 0x000fe200037fe4ff */
[----:B------:R0:W-:Y:S01]  /*49120*/  STL [R1+0x13ec], R51 ;  /* 0x0013ec3301007387 */ /* 0x0001e20000100800 */
[----:B------:R-:W-:-:S03]  /*49130*/  IADD3 R46, P6, PT, R46, R4, RZ ;  /* 0x000000042e2e7210 */ /* 0x000fc60007fde0ff */
[----:B------:R3:W-:Y:S01]  /*49140*/  STL [R1+0x13e4], R56 ;  /* 0x0013e43801007387 */ /* 0x0007e20000100800 */
[----:B------:R-:W-:-:S03]  /*49150*/  IMAD.X R47, R47, 0x1, R2, P1 ;  /* 0x000000012f2f7824 */ /* 0x000fc600008e0602 */
[----:B------:R4:W-:Y:S01]  /*49160*/  STL [R1+0x1408], R57 ;  /* 0x0014083901007387 */ /* 0x0009e20000100800 */
[----:B------:R-:W-:-:S03]  /*49170*/  IADD3 R43, P1, PT, R43, R4, RZ ;  /* 0x000000042b2b7210 */ /* 0x000fc60007f3e0ff */
[----:B------:R0:W-:Y:S04]  /*49180*/  STL [R1+0x13dc], R58 ;  /* 0x0013dc3a01007387 */ /* 0x0001e80000100800 */
[----:B------:R0:W-:Y:S04]  /*49190*/  STL [R1+0x1400], R59 ;  /* 0x0014003b01007387 */ /* 0x0001e80000100800 */
[----:B------:R0:W-:Y:S04]  /*491a0*/  STL [R1+0x13d4], R46 ;  /* 0x0013d42e01007387 */ /* 0x0001e80000100800 */
[----:B------:R0:W-:Y:S04]  /*491b0*/  STL [R1+0x13f8], R47 ;  /* 0x0013f82f01007387 */ /* 0x0001e80000100800 */
[----:B------:R0:W-:Y:S01]  /*491c0*/  STL [R1+0x13cc], R43 ;  /* 0x0013cc2b01007387 */ /* 0x0001e20000100800 */
[--C-:B--2---:R-:W-:Y:S01]  /*491d0*/  IMAD.X R39, R39, 0x1, R0.reuse, P2 ;  /* 0x0000000127277824 */ /* 0x104fe200010e0600 */
[-C--:B------:R-:W-:Y:S01]  /*491e0*/  IADD3 R30, P2, PT, R30, R4.reuse, RZ ;  /* 0x000000041e1e7210 */ /* 0x080fe20007f5e0ff */
[--C-:B------:R-:W-:Y:S01]  /*491f0*/  IMAD.X R31, R31, 0x1, R0.reuse, P3 ;  /* 0x000000011f1f7824 */ /* 0x100fe200018e0600 */
[-C--:B------:R-:W-:Y:S01]  /*49200*/  IADD3 R26, P3, PT, R26, R4.reuse, RZ ;  /* 0x000000041a1a7210 */ /* 0x080fe20007f7e0ff */
[----:B------:R-:W-:Y:S01]  /*49210*/  IMAD.X R27, R27, 0x1, R0, P4 ;  /* 0x000000011b1b7824 */ /* 0x000fe200020e0600 */
[----:B------:R2:W-:Y:S01]  /*49220*/  STL [R1+0x13f0], R39 ;  /* 0x0013f02701007387 */ /* 0x0005e20000100800 */
[----:B------:R-:W-:-:S03]  /*49230*/  IADD3 R23, P4, PT, R23, R4, RZ ;  /* 0x0000000417177210 */ /* 0x000fc60007f9e0ff */
[----:B------:R0:W-:Y:S04]  /*49240*/  STL [R1+0x13c4], R30 ;  /* 0x0013c41e01007387 */ /* 0x0001e80000100800 */
[----:B------:R0:W-:Y:S01]  /*49250*/  STL [R1+0x13e8], R31 ;  /* 0x0013e81f01007387 */ /* 0x0001e20000100800 */
[----:B------:R-:W-:-:S03]  /*49260*/  IMAD.X R33, R33, 0x1, R0, P5 ;  /* 0x0000000121217824 */ /* 0x000fc600028e0600 */
[----:B------:R0:W-:Y:S01]  /*49270*/  STL [R1+0x13bc], R26 ;  /* 0x0013bc1a01007387 */ /* 0x0001e20000100800 */
[----:B------:R-:W-:-:S03]  /*49280*/  IADD3 R60, P5, PT, R60, R4, RZ ;  /* 0x000000043c3c7210 */ /* 0x000fc60007fbe0ff */
[----:B------:R0:W-:Y:S04]  /*49290*/  STL [R1+0x13e0], R27 ;  /* 0x0013e01b01007387 */ /* 0x0001e80000100800 */
[----:B------:R0:W-:Y:S01]  /*492a0*/  STL [R1+0x13b4], R23 ;  /* 0x0013b41701007387 */ /* 0x0001e20000100800 */
[----:B------:R-:W-:-:S03]  /*492b0*/  IMAD.X R3, R3, 0x1, R0, P6 ;  /* 0x0000000103037824 */ /* 0x000fc600030e0600 */
[----:B------:R-:W2:Y:S04]  /*492c0*/  LDL.LU R12, [R1+0x13a4] ;  /* 0x0013a400010c7983 */ /* 0x000ea80000300800 */
[----:B------:R0:W-:Y:S04]  /*492d0*/  STL [R1+0x13d8], R33 ;  /* 0x0013d82101007387 */ /* 0x0001e80000100800 */
[----:B------:R-:W2:Y:S04]  /*492e0*/  LDL.LU R5, [R1+0x13c8] ;  /* 0x0013c80001057983 */ /* 0x000ea80000300800 */
[----:B------:R0:W-:Y:S04]  /*492f0*/  STL [R1+0x13ac], R60 ;  /* 0x0013ac3c01007387 */ /* 0x0001e80000100800 */
[----:B------:R-:W2:Y:S04]  /*49300*/  LDL.LU R15, [R1+0x139c] ;  /* 0x00139c00010f7983 */ /* 0x000ea80000300800 */
        /* <DEDUP_REMOVED lines=12> */
[----:B0-----:R-:W2:Y:S04]  /*493d0*/  LDL.LU R51, [R1+0x136c] ;  /* 0x00136c0001337983 */ /* 0x001ea80000300800 */
[----:B---3--:R-:W3:Y:S04]  /*493e0*/  LDL.LU R56, [R1+0x1390] ;  /* 0x0013900001387983 */ /* 0x008ee80000300800 */
[----:B----4-:R-:W4:Y:S04]  /*493f0*/  LDL.LU R57, [R1+0x1364] ;  /* 0x0013640001397983 */ /* 0x010f280000300800 */
[----:B------:R-:W4:Y:S04]  /*49400*/  LDL.LU R58, [R1+0x1388] ;  /* 0x00138800013a7983 */ /* 0x000f280000300800 */
[----:B------:R-:W4:Y:S04]  /*49410*/  LDL.LU R59, [R1+0x135c] ;  /* 0x00135c00013b7983 */ /* 0x000f280000300800 */
[----:B------:R-:W4:Y:S04]  /*49420*/  LDL.LU R46, [R1+0x1380] ;  /* 0x00138000012e7983 */ /* 0x000f280000300800 */
        /* <DEDUP_REMOVED lines=11> */
[-C--:B------:R-:W-:Y:S01]  /*494e0*/  IADD3 R12, P6, PT, R12, R4.reuse, RZ ;  /* 0x000000040c0c7210 */ /* 0x080fe20007fde0ff */
[--C-:B------:R-:W-:Y:S01]  /*494f0*/  IMAD.X R5, R5, 0x1, R0.reuse, P1 ;  /* 0x0000000105057824 */ /* 0x100fe200008e0600 */
[-C--:B------:R-:W-:Y:S01]  /*49500*/  IADD3 R15, P1, PT, R15, R4.reuse, RZ ;  /* 0x000000040f0f7210 */ /* 0x080fe20007f3e0ff */
[--C-:B------:R-:W-:Y:S01]  /*49510*/  IMAD.X R8, R8, 0x1, R0.reuse, P2 ;  /* 0x0000000108087824 */ /* 0x100fe200010e0600 */
[----:B------:R-:W-:Y:S01]  /*49520*/  IADD3 R9, P2, PT, R9, R4, RZ ;  /* 0x0000000409097210 */ /* 0x000fe20007f5e0ff */
        /* <DEDUP_REMOVED lines=21> */
[----:B---3--:R-:W-:-:S03]  /*49680*/  IMAD.X R56, R56, 0x1, R0, P2 ;  /* 0x0000000138387824 */ /* 0x008fc600010e0600 */
[----:B------:R3:W-:Y:S01]  /*49690*/  STL [R1+0x13a0], R18 ;  /* 0x0013a01201007387 */ /* 0x0007e20000100800 */
[----:B----4-:R-:W-:-:S03]  /*496a0*/  IADD3 R57, P2, PT, R57, R4, RZ ;  /* 0x0000000439397210 */ /* 0x010fc60007f5e0ff */
        /* <DEDUP_REMOVED lines=11> */
[----:B--2---:R-:W-:-:S03]  /*49760*/  IADD3 R39, P5, PT, R39, R4, RZ ;  /* 0x0000000427277210 */ /* 0x004fc60007fbe0ff */
        /* <DEDUP_REMOVED lines=18> */
[----:B0-----:R-:W2:Y:S04]  /*49890*/  LDL.LU R12, [R1+0x1350] ;  /* 0x00135000010c7983 */ /* 0x001ea80000300800 */
[----:B------:R0:W-:Y:S04]  /*498a0*/  STL [R1+0x1334], R33 ;  /* 0x0013342101007387 */ /* 0x0001e80000100800 */
[----:B-1----:R-:W2:Y:S04]  /*498b0*/  LDL.LU R5, [R1+0x1324] ;  /* 0x0013240001057983 */ /* 0x002ea80000300800 */
        /* <DEDUP_REMOVED lines=30> */
[----:B------:R-:W2:Y:S01]  /*49aa0*/  LDL.LU R3, [R1+0x12d8] ;  /* 0x0012d80001037983 */ /* 0x000ea20000300800 */
[--C-:B------:R-:W-:Y:S01]  /*49ab0*/  IMAD.X R12, R12, 0x1, R0.reuse, P4 ;  /* 0x000000010c0c7824 */ /* 0x100fe200020e0600 */
[-C--:B------:R-:W-:Y:S01]  /*49ac0*/  IADD3 R5, P4, PT, R5, R4.reuse, RZ ;  /* 0x0000000405057210 */ /* 0x080fe20007f9e0ff */
[--C-:B------:R-:W-:Y:S01]  /*49ad0*/  IMAD.X R15, R15, 0x1, R0.reuse, P5 ;  /* 0x000000010f0f7824 */ /* 0x100fe200028e0600 */
[-C--:B------:R-:W-:Y:S01]  /*49ae0*/  IADD3 R8, P5, PT, R8, R4.reuse, RZ ;  /* 0x0000000408087210 */ /* 0x080fe20007fbe0ff */
[----:B------:R-:W-:Y:S01]  /*49af0*/  IMAD.X R9, R9, 0x1, R0, P6 ;  /* 0x0000000109097824 */ /* 0x000fe200030e0600 */
[----:B------:R0:W-:Y:S01]  /*49b00*/  STL [R1+0x1350], R12 ;  /* 0x0013500c01007387 */ /* 0x0001e20000100800 */
[----:B------:R-:W-:-:S03]  /*49b10*/  IADD3 R10, P6, PT, R10, R4, RZ ;  /* 0x000000040a0a7210 */ /* 0x000fc60007fde0ff */
[----:B------:R1:W-:Y:S01]  /*49b20*/  STL [R1+0x1324], R5 ;  /* 0x0013240501007387 */ /* 0x0003e20000100800 */
[----:B------:R-:W-:-:S03]  /*49b30*/  IMAD.X R11, R11, 0x1, R0, P1 ;  /* 0x000000010b0b7824 */ /* 0x000fc600008e0600 */
[----:B------:R0:W-:Y:S01]  /*49b40*/  STL [R1+0x1348], R15 ;  /* 0x0013480f01007387 */ /* 0x0001e20000100800 */
[----:B------:R-:W-:-:S03]  /*49b50*/  IADD3 R54, P1, PT, R54, R4, RZ ;  /* 0x0000000436367210 */ /* 0x000fc60007f3e0ff */
[----:B------:R0:W-:Y:S01]  /*49b60*/  STL [R1+0x131c], R8 ;  /* 0x00131c0801007387 */ /* 0x0001e20000100800 */
[----:B------:R-:W-:-:S03]  /*49b70*/  IADD3.X R55, PT, PT, R55, R0, RZ, P2, !PT ;  /* 0x0000000037377210 */ /* 0x000fc600017fe4ff */
[----:B------:R0:W-:Y:S01]  /*49b80*/  STL [R1+0x1340], R9 ;  /* 0x0013400901007387 */ /* 0x0001e20000100800 */
[----:B------:R-:W-:-:S03]  /*49b90*/  IADD3 R16, P2, PT, R16, R4, RZ ;  /* 0x0000000410107210 */ /* 0x000fc60007f5e0ff */
[----:B------:R0:W-:Y:S01]  /*49ba0*/  STL [R1+0x1314], R10 ;  /* 0x0013140a01007387 */ /* 0x0001e20000100800 */
[----:B------:R-:W-:-:S03]  /*49bb0*/  IMAD.X R17, R17, 0x1, R0, P3 ;  /* 0x0000000111117824 */ /* 0x000fc600018e0600 */
[----:B------:R0:W-:Y:S01]  /*49bc0*/  STL [R1+0x1338], R11 ;  /* 0x0013380b01007387 */ /* 0x0001e20000100800 */
[----:B---3--:R-:W-:-:S03]  /*49bd0*/  IADD3 R18, P3, PT, R18, R4, RZ ;  /* 0x0000000412127210 */ /* 0x008fc60007f7e0ff */
[----:B------:R3:W-:Y:S01]  /*49be0*/  STL [R1+0x130c], R54 ;  /* 0x00130c3601007387 */ /* 0x0007e20000100800 */
[----:B----4-:R-:W-:-:S03]  /*49bf0*/  IMAD.X R19, R19, 0x1, R0, P4 ;  /* 0x0000000113137824 */ /* 0x010fc600020e0600 */
        /* <DEDUP_REMOVED lines=11> */
[----:B--2---:R-:W-:-:S03]  /*49cb0*/  IMAD.X R59, R59, 0x1, R0, P1 ;  /* 0x000000013b3b7824 */ /* 0x004fc600008e0600 */
        /* <DEDUP_REMOVED lines=115> */
[----:B------:R-:W-:-:S03]  /*4a3f0*/  IADD3.X R60, PT, PT, R60, R0, RZ, P4, !PT ;  /* 0x000000003c3c7210 */ /* 0x000fc600027fe4ff */
        /* <DEDUP_REMOVED lines=40> */
[-C--:B---3--:R-:W-:Y:S01]  /*4a680*/  IADD3 R8, P6, PT, R8, R4.reuse, RZ ;  /* 0x0000000408087210 */ /* 0x088fe20007fde0ff */
[----:B----4-:R-:W-:Y:S01]  /*4a690*/  IMAD.X R9, R9, 0x1, R0, P1 ;  /* 0x0000000109097824 */ /* 0x010fe200008e0600 */
        /* <DEDUP_REMOVED lines=58> */
[----:B---3--:R-:W3:Y:S04]  /*4aa40*/  LDL.LU R15, [R1+0x11ac] ;  /* 0x0011ac00010f7983 */ /* 0x008ee80000300800 */
[----:B------:R0:W-:Y:S04]  /*4aa50*/  STL [R1+0x11e0], R3 ;  /* 0x0011e00301007387 */ /* 0x0001e80000100800 */
[----:B----4-:R-:W4:Y:S04]  /*4aa60*/  LDL.LU R8, [R1+0x11d0] ;  /* 0x0011d00001087983 */ /* 0x010f280000300800 */
        /* <DEDUP_REMOVED lines=29> */
[-C--:B---3--:R-:W-:Y:S01]  /*4ac40*/  IADD3 R15, P3, PT, R15, R4.reuse, RZ ;  /* 0x000000040f0f7210 */ /* 0x088fe20007f7e0ff */
[--C-:B----4-:R-:W-:Y:S01]  /*4ac50*/  IMAD.X R8, R8, 0x1, R0.reuse, P4 ;  /* 0x0000000108087824 */ /* 0x110fe200020e0600 */
[----:B------:R-:W-:Y:S01]  /*4ac60*/  IADD3 R9, P4, PT, R9, R4, RZ ;  /* 0x0000000409097210 */ /* 0x000fe20007f9e0ff */
        /* <DEDUP_REMOVED lines=54> */
[----:B0-----:R-:W4:Y:S04]  /*4afd0*/  LDL.LU R12, [R1+0x1160] ;  /* 0x00116000010c7983 */ /* 0x001f280000300800 */
[----:B------:R0:W-:Y:S04]  /*4afe0*/  STL [R1+0x1144], R33 ;  /* 0x0011442101007387 */ /* 0x0001e80000100800 */
[----:B-1----:R-:W4:Y:S04]  /*4aff0*/  LDL.LU R5, [R1+0x1134] ;  /* 0x0011340001057983 */ /* 0x002f280000300800 */
[----:B------:R1:W-:Y:S04]  /*4b000*/  STL [R1+0x1168], R60 ;  /* 0x0011683c01007387 */ /* 0x0003e80000100800 */
[----:B--2---:R-:W2:Y:S04]  /*4b010*/  LDL.LU R15, [R1+0x1158] ;  /* 0x00115800010f7983 */ /* 0x004ea80000300800 */
        /* <DEDUP_REMOVED lines=26> */
[----:B0-----:R-:W4:Y:S04]  /*4b1c0*/  LDL.LU R33, [R1+0x10f0] ;  /* 0x0010f00001217983 */ /* 0x001f280000300800 */
[----:B-1----:R-:W4:Y:S04]  /*4b1d0*/  LDL.LU R60, [R1+0x10c4] ;  /* 0x0010c400013c7983 */ /* 0x002f280000300800 */
[----:B------:R-:W4:Y:S01]  /*4b1e0*/  LDL.LU R3, [R1+0x10e8] ;  /* 0x0010e80001037983 */ /* 0x000f220000300800 */
[--C-:B------:R-:W-:Y:S01]  /*4b1f0*/  IMAD.X R12, R12, 0x1, R0.reuse, P6 ;  /* 0x000000010c0c7824 */ /* 0x100fe200030e0600 */
[-C--:B------:R-:W-:Y:S01]  /*4b200*/  IADD3 R5, P6, PT, R5, R4.reuse, RZ ;  /* 0x0000000405057210 */ /* 0x080fe20007fde0ff */
[--C-:B--2---:R-:W-:Y:S01]  /*4b210*/  IMAD.X R15, R15, 0x1, R0.reuse, P1 ;  /* 0x000000010f0f7824 */ /* 0x104fe200008e0600 */
        /* <DEDUP_REMOVED lines=90> */
[-C--:B------:R-:W-:Y:S01]  /*4b7c0*/  IADD3 R12, P3, PT, R12, R4.reuse, RZ ;  /* 0x000000040c0c7210 */ /* 0x080fe20007f7e0ff */
[--C-:B------:R-:W-:Y:S01]  /*4b7d0*/  IMAD.X R5, R5, 0x1, R0.reuse, P4 ;  /* 0x0000000105057824 */ /* 0x100fe200020e0600 */
[-C--:B--2---:R-:W-:Y:S01]  /*4b7e0*/  IADD3 R15, P4, PT, R15, R4.reuse, RZ ;  /* 0x000000040f0f7210 */ /* 0x084fe20007f9e0ff */
[--C-:B---3--:R-:W-:Y:S01]  /*4b7f0*/  IMAD.X R8, R8, 0x1, R0.reuse, P5 ;  /* 0x0000000108087824 */ /* 0x108fe200028e0600 */
[----:B----4-:R-:W-:Y:S01]  /*4b800*/  IADD3 R9, P5, PT, R9, R4, RZ ;  /* 0x0000000409097210 */ /* 0x010fe20007fbe0ff */
        /* <DEDUP_REMOVED lines=146> */
[----:B------:R-:W-:-:S03]  /*4c130*/  IADD3.X R3, PT, PT, R3, R0, RZ, P4, !PT ;  /* 0x0000000003037210 */ /* 0x000fc600027fe4ff */
        /* <DEDUP_REMOVED lines=499> */
[----:B------:R-:W-:-:S02]  /*4e070*/  IADD3.X R12, PT, PT, R12, R0, RZ, P4, !PT ;  /* 0x000000000c0c7210 */ /* 0x000fc400027fe4ff */
        /* <DEDUP_REMOVED lines=151> */
[----:B------:R0:W-:Y:S04]  /*4e9f0*/  STL [R1+0x1d54], R33 ;  /* 0x001d542101007387 */ /* 0x0001e80000100800 */
[----:B0-----:R-:W2:Y:S04]  /*4ea00*/  LDL.LU R33, [R1+0x1d28] ;  /* 0x001d280001217983 */ /* 0x001ea80000300800 */
[----:B------:R0:W-:Y:S04]  /*4ea10*/  STL [R1+0x1d20], R60 ;  /* 0x001d203c01007387 */ /* 0x0001e80000100800 */
[----:B0-----:R-:W3:Y:S04]  /*4ea20*/  LDL.LU R60, [R1+0x1d64] ;  /* 0x001d6400013c7983 */ /* 0x001ee80000300800 */
[----:B------:R0:W-:Y:S04]  /*4ea30*/  STL [R1+0x1d5c], R3 ;  /* 0x001d5c0301007387 */ /* 0x0001e80000100800 */
        /* <DEDUP_REMOVED lines=29> */
[----:B--2---:R-:W-:-:S05]  /*4ec10*/  IMAD.X R33, R33, 0x1, R0, P5 ;  /* 0x0000000121217824 */ /* 0x004fca00028e0600 */
[----:B------:R0:W-:Y:S01]  /*4ec20*/  STL [R1+0x1d28], R33 ;  /* 0x001d282101007387 */ /* 0x0001e20000100800 */
[----:B---3--:R-:W-:-:S03]  /*4ec30*/  IADD3 R60, P5, PT, R60, R4, RZ ;  /* 0x000000043c3c7210 */ /* 0x008fc60007fbe0ff */
[----:B0-----:R0:W5:Y:S04]  /*4ec40*/  LDL.LU R33, [R1+0x1ddc] ;  /* 0x001ddc0001217983 */ /* 0x0011680000300800 */
[----:B------:R1:W-:Y:S01]  /*4ec50*/  STL [R1+0x1d64], R60 ;  /* 0x001d643c01007387 */ /* 0x0003e20000100800 */
[----:B----4-:R-:W-:-:S03]  /*4ec60*/  IMAD.X R3, R3, 0x1, R0, P6 ;  /* 0x0000000103037824 */ /* 0x010fc600030e0600 */
[----:B-1----:R0:W5:Y:S04]  /*4ec70*/  LDL.LU R60, [R1+0x1dd8] ;  /* 0x001dd800013c7983 */ /* 0x0021680000300800 */
[----:B------:R1:W-:Y:S04]  /*4ec80*/  STL [R1+0x1d30], R3 ;  /* 0x001d300301007387 */ /* 0x0003e80000100800 */
[----:B-1----:R-:W2:Y:S01]  /*4ec90*/  LDL.LU R3, [R1+0x1dd4] ;  /* 0x001dd40001037983 */ /* 0x002ea20000300800 */
[-C--:B------:R-:W-:Y:S01]  /*4eca0*/  IADD3 R12, P6, PT, R12, R4.reuse, RZ ;  /* 0x000000040c0c7210 */ /* 0x080fe20007fde0ff */
[--C-:B------:R-:W-:Y:S01]  /*4ecb0*/  IMAD.X R5, R5, 0x1, R0.reuse, P1 ;  /* 0x0000000105057824 */ /* 0x100fe200008e0600 */
[-C--:B------:R-:W-:Y:S01]  /*4ecc0*/  IADD3 R15, P1, PT, R15, R4.reuse, RZ ;  /* 0x000000040f0f7210 */ /* 0x080fe20007f3e0ff */
[--C-:B------:R-:W-:Y:S01]  /*4ecd0*/  IMAD.X R8, R8, 0x1, R0.reuse, P2 ;  /* 0x0000000108087824 */ /* 0x100fe200010e0600 */
[----:B------:R-:W-:Y:S01]  /*4ece0*/  IADD3 R9, P2, PT, R9, R4, RZ ;  /* 0x0000000409097210 */ /* 0x000fe20007f5e0ff */
[----:B------:R-:W-:Y:S01]  /*4ecf0*/  STL [R1+0x1d6c], R12 ;  /* 0x001d6c0c01007387 */ /* 0x000fe20000100800 */
[----:B------:R-:W-:-:S03]  /*4ed00*/  IMAD.X R10, R10, 0x1, R0, P3 ;  /* 0x000000010a0a7824 */ /* 0x000fc600018e0600 */
[----:B------:R1:W-:Y:S01]  /*4ed10*/  STL [R1+0x1d38], R5 ;  /* 0x001d380501007387 */ /* 0x0003e20000100800 */
[----:B------:R-:W-:-:S03]  /*4ed20*/  IADD3 R11, P3, PT, R11, R4, RZ ;  /* 0x000000040b0b7210 */ /* 0x000fc60007f7e0ff */
[----:B------:R-:W-:Y:S01]  /*4ed30*/  STL [R1+0x1d74], R15 ;  /* 0x001d740f01007387 */ /* 0x000fe20000100800 */
[----:B------:R-:W-:-:S03]  /*4ed40*/  IMAD.X R54, R54, 0x1, R0, P4 ;  /* 0x0000000136367824 */ /* 0x000fc600020e0600 */
[----:B------:R3:W-:Y:S01]  /*4ed50*/  STL [R1+0x1d40], R8 ;  /* 0x001d400801007387 */ /* 0x0007e20000100800 */
[----:B------:R-:W-:-:S03]  /*4ed60*/  IADD3 R55, P4, PT, R55, R4, RZ ;  /* 0x0000000437377210 */ /* 0x000fc60007f9e0ff */
[----:B------:R4:W-:Y:S01]  /*4ed70*/  STL [R1+0x1d7c], R9 ;  /* 0x001d7c0901007387 */ /* 0x0009e20000100800 */
        /* <DEDUP_REMOVED lines=22> */
[-C--:B------:R-:W-:Y:S01]  /*4eee0*/  IADD3 R47, P4, PT, R47, R4.reuse, RZ ;  /* 0x000000042f2f7210 */ /* 0x080fe20007f9e0ff */
[----:B------:R-:W-:Y:S02]  /*4eef0*/  IMAD.X R43, R43, 0x1, R0, P5 ;  /* 0x000000012b2b7824 */ /* 0x000fe400028e0600 */
[----:B------:R-:W-:Y:S01]  /*4ef00*/  STL [R1+0x1dac], R57 ;  /* 0x001dac3901007387 */ /* 0x000fe20000100800 */
[----:B------:R-:W-:-:S03]  /*4ef10*/  IADD3 R39, P5, PT, R39, R4, RZ ;  /* 0x0000000427277210 */ /* 0x000fc60007fbe0ff */
[----:B------:R-:W-:Y:S04]  /*4ef20*/  STL [R1+0x1d78], R58 ;  /* 0x001d783a01007387 */ /* 0x000fe80000100800 */
[----:B------:R-:W-:Y:S01]  /*4ef30*/  STL [R1+0x1db4], R59 ;  /* 0x001db43b01007387 */ /* 0x000fe20000100800 */
[----:B------:R-:W-:-:S03]  /*4ef40*/  IMAD.X R30, R30, 0x1, R0, P6 ;  /* 0x000000011e1e7824 */ /* 0x000fc600030e0600 */
[----:B------:R-:W-:Y:S01]  /*4ef50*/  STL [R1+0x1d80], R46 ;  /* 0x001d802e01007387 */ /* 0x000fe20000100800 */
[----:B------:R-:W-:-:S03]  /*4ef60*/  IMAD.X R31, R31, 0x1, R0, P1 ;  /* 0x000000011f1f7824 */ /* 0x000fc600008e0600 */
[----:B------:R-:W-:Y:S01]  /*4ef70*/  STL [R1+0x1dbc], R47 ;  /* 0x001dbc2f01007387 */ /* 0x000fe20000100800 */
[----:B------:R-:W-:-:S03]  /*4ef80*/  IMAD.X R26, R26, 0x1, R0, P2 ;  /* 0x000000011a1a7824 */ /* 0x000fc600010e0600 */
[----:B------:R-:W-:Y:S04]  /*4ef90*/  STL [R1+0x1d88], R43 ;  /* 0x001d882b01007387 */ /* 0x000fe80000100800 */
[----:B------:R-:W-:Y:S04]  /*4efa0*/  STL [R1+0x1dc0], R39 ;  /* 0x001dc02701007387 */ /* 0x000fe80000100800 */
[----:B------:R-:W-:Y:S04]  /*4efb0*/  STL [R1+0x1d90], R30 ;  /* 0x001d901e01007387 */ /* 0x000fe80000100800 */
[----:B------:R-:W-:Y:S04]  /*4efc0*/  STL [R1+0x1d98], R31 ;  /* 0x001d981f01007387 */ /* 0x000fe80000100800 */
[----:B------:R-:W-:Y:S01]  /*4efd0*/  STL [R1+0x1da0], R26 ;  /* 0x001da01a01007387 */ /* 0x000fe20000100800 */
[----:B------:R-:W-:-:S02]  /*4efe0*/  IMAD.X R27, R27, 0x1, R0, P3 ;  /* 0x000000011b1b7824 */ /* 0x000fc400018e0600 */
[----:B------:R-:W-:Y:S02]  /*4eff0*/  IMAD.X R23, R23, 0x1, R0, P4 ;  /* 0x0000000117177824 */ /* 0x000fe400020e0600 */
[----:B------:R-:W-:Y:S02]  /*4f000*/  IMAD.MOV.U32 R4, RZ, RZ, R14 ;  /* 0x000000ffff047224 */ /* 0x000fe400078e000e */
[----:B-1----:R-:W-:Y:S02]  /*4f010*/  IMAD.MOV.U32 R5, RZ, RZ, R7 ;  /* 0x000000ffff057224 */ /* 0x002fe400078e0007 */
[----:B---3--:R-:W-:Y:S01]  /*4f020*/  IMAD.MOV.U32 R8, RZ, RZ, R13 ;  /* 0x000000ffff087224 */ /* 0x008fe200078e000d */
[----:B----4-:R-:W-:Y:S01]  /*4f030*/  MOV R9, R6 ;  /* 0x0000000600097202 */ /* 0x010fe20000000f00 */
[----:B--2---:R-:W-:-:S05]  /*4f040*/  IMAD.X R3, R3, 0x1, R0, P5 ;  /* 0x0000000103037824 */ /* 0x004fca00028e0600 */
[----:B------:R1:W-:Y:S02]  /*4f050*/  STL [R1+0x1db8], R3 ;  /* 0x001db80301007387 */ /* 0x0003e40000100800 */
[----:B-1----:R-:W1:Y:S02]  /*4f060*/  S2R R3, SR_TID.X ;  /* 0x0000000000037919 */ /* 0x002e640000002100 */
[----:B------:R0:W-:Y:S04]  /*4f070*/  STL [R1+0x1da8], R27 ;  /* 0x001da81b01007387 */ /* 0x0001e80000100800 */
[----:B------:R0:W-:Y:S04]  /*4f080*/  STL [R1+0x1db0], R23 ;  /* 0x001db01701007387 */ /* 0x0001e80000100800 */
[----:B------:R0:W-:Y:S04]  /*4f090*/  STL.64 [R1+0xb28], R4 ;  /* 0x000b280401007387 */ /* 0x0001e80000100a00 */
[----:B------:R0:W-:Y:S01]  /*4f0a0*/  STL.64 [R1+0xb30], R8 ;  /* 0x000b300801007387 */ /* 0x0001e20000100a00 */
[----:B-1----:R-:W-:-:S05]  /*4f0b0*/  LOP3.LUT R3, R3, 0x1f, RZ, 0xc0, !PT ;  /* 0x0000001f03037812 */ /* 0x002fca00078ec0ff */
[----:B------:R-:W-:Y:S01]  /*4f0c0*/  IMAD.SHL.U32 R3, R3, 0x2, RZ ;  /* 0x0000000203037824 */ /* 0x000fe200078e00ff */
[----:B0-----:R-:W-:Y:S06]  /*4f0d0*/  @P0 BRA `(.L_x_1) ;  /* 0xfffffc8400240947 */ /* 0x001fec000383ffff */
[----:B------:R-:W2:Y:S04]  /*4f0e0*/  LDL.LU R3, [R1+0x830] ;  /* 0x0008300001037983 */ /* 0x000ea80000300800 */
[----:B------:R-:W2:Y:S04]  /*4f0f0*/  LDL.LU R0, [R1+0x240] ;  /* 0x0002400001007983 */ /* 0x000ea80000300800 */
[----:B------:R-:W3:Y:S04]  /*4f100*/  LDL.LU R2, [R1+0x238] ;  /* 0x0002380001027983 */ /* 0x000ee80000300800 */
[----:B------:R-:W3:Y:S04]  /*4f110*/  LDL.LU R14, [R1+0x168] ;  /* 0x00016800010e7983 */ /* 0x000ee80000300800 */
        /* <DEDUP_REMOVED lines=32> */
[----:B------:R0:W-:Y:S04]  /*4f320*/  STL [R1+0x1f1c], R38 ;  /* 0x001f1c2601007387 */ /* 0x0001e80000100800 */
[----:B0-----:R-:W4:Y:S04]  /*4f330*/  LDL.LU R38, [R1+0x248] ;  /* 0x0002480001267983 */ /* 0x001f280000300800 */
[----:B------:R0:W-:Y:S04]  /*4f340*/  STL [R1+0x1f18], R34 ;  /* 0x001f182201007387 */ /* 0x0001e80000100800 */
[----:B0-----:R-:W4:Y:S04]  /*4f350*/  LDL.LU R34, [R1+0x838] ;  /* 0x0008380001227983 */ /* 0x001f280000300800 */
[----:B-----5:R0:W-:Y:S04]  /*4f360*/  STL [R1+0x1f14], R53 ;  /* 0x001f143501007387 */ /* 0x0201e80000100800 */
        /* <DEDUP_REMOVED lines=31> */
[----:B--2---:R-:W-:-:S02]  /*4f560*/  F2FP.BF16.F32.PACK_AB R0, R3, R0 ;  /* 0x000000000300723e */ /* 0x004fc400000010ff */
[----:B---3--:R-:W-:Y:S01]  /*4f570*/  F2FP.BF16.F32.PACK_AB R3, R2, R14 ;  /* 0x0000000e0203723e */ /* 0x008fe200000010ff */
[----:B------:R-:W-:Y:S01]  /*4f580*/  STL [R1+0x1ed4], R24 ;  /* 0x001ed41801007387 */ /* 0x000fe20000100800 */
[----:B----4-:R-:W-:-:S03]  /*4f590*/  F2FP.BF16.F32.PACK_AB R2, R7, R13 ;  /* 0x0000000d0702723e */ /* 0x010fc600000010ff */
[----:B------:R-:W-:Y:S04]  /*4f5a0*/  STL [R1+0x1ed0], R21 ;  /* 0x001ed01501007387 */ /* 0x000fe80000100800 */
[----:B------:R0:W-:Y:S04]  /*4f5b0*/  STL [R1+0x1ecc], R20 ;  /* 0x001ecc1401007387 */ /* 0x0001e80000100800 */
[----:B------:R-:W-:Y:S04]  /*4f5c0*/  STL [R1+0x1dd8], R60 ;  /* 0x001dd83c01007387 */ /* 0x000fe80000100800 */
[----:B------:R-:W-:Y:S01]  /*4f5d0*/  STL [R1+0x1dd4], R61 ;  /* 0x001dd43d01007387 */ /* 0x000fe20000100800 */
[----:B0-----:R-:W-:-:S02]  /*4f5e0*/  F2FP.BF16.F32.PACK_AB R20, R33, R36 ;  /* 0x000000242114723e */ /* 0x001fc400000010ff */
[----:B------:R-:W-:Y:S02]  /*4f5f0*/  F2FP.BF16.F32.PACK_AB R21, R29, R32 ;  /* 0x000000201d15723e */ /* 0x000fe400000010ff */
[----:B------:R-:W-:-:S05]  /*4f600*/  F2FP.BF16.F32.PACK_AB R24, R25, R28 ;  /* 0x0000001c1918723e */ /* 0x000fca00000010ff */
[----:B------:R0:W-:Y:S04]  /*4f610*/  STL [R1+0x36c], R24 ;  /* 0x00036c1801007387 */ /* 0x0001e80000100800 */
[----:B------:R1:W-:Y:S04]  /*4f620*/  STL [R1+0x368], R21 ;  /* 0x0003681501007387 */ /* 0x0003e80000100800 */
[----:B------:R2:W-:Y:S01]  /*4f630*/  STL [R1+0x364], R20 ;  /* 0x0003641401007387 */ /* 0x0005e20000100800 */
[----:B0-----:R-:W-:Y:S02]  /*4f640*/  F2FP.BF16.F32.PACK_AB R24, R37, R40 ;  /* 0x000000282518723e */ /* 0x001fe400000010ff */
[----:B-1----:R-:W-:-:S03]  /*4f650*/  F2FP.BF16.F32.PACK_AB R21, R41, R44 ;  /* 0x0000002c2915723e */ /* 0x002fc600000010ff */
[----:B------:R-:W-:Y:S01]  /*4f660*/  STL [R1+0x360], R24 ;  /* 0x0003601801007387 */ /* 0x000fe20000100800 */
[----:B--2---:R-:W-:-:S03]  /*4f670*/  F2FP.BF16.F32.PACK_AB R20, R45, R22 ;  /* 0x000000162d14723e */ /* 0x004fc600000010ff */
[----:B------:R0:W-:Y:S01]  /*4f680*/  STL [R1+0x35c], R21 ;  /* 0x00035c1501007387 */ /* 0x0001e20000100800 */
[----:B------:R-:W-:-:S03]  /*4f690*/  F2FP.BF16.F32.PACK_AB R22, R48, R49 ;  /* 0x000000313016723e */ /* 0x000fc600000010ff */
[----:B------:R1:W-:Y:S04]  /*4f6a0*/  STL [R1+0x358], R20 ;  /* 0x0003581401007387 */ /* 0x0003e80000100800 */
[----:B------:R-:W-:Y:S01]  /*4f6b0*/  STL [R1+0x354], R22 ;  /* 0x0003541601007387 */ /* 0x000fe20000100800 */
[----:B0-----:R-:W-:Y:S02]  /*4f6c0*/  F2FP.BF16.F32.PACK_AB R21, R52, R53 ;  /* 0x000000353415723e */ /* 0x001fe400000010ff */
[----:B-1----:R-:W-:-:S03]  /*4f6d0*/  F2FP.BF16.F32.PACK_AB R20, R34, R38 ;  /* 0x000000262214723e */ /* 0x002fc600000010ff */
[----:B------:R-:W-:Y:S04]  /*4f6e0*/  STL [R1+0x350], R21 ;  /* 0x0003501501007387 */ /* 0x000fe80000100800 */
[----:B------:R-:W-:Y:S04]  /*4f6f0*/  STL [R1+0x34c], R20 ;  /* 0x00034c1401007387 */ /* 0x000fe80000100800 */
[----:B------:R0:W-:Y:S04]  /*4f700*/  STL [R1+0x348], R0 ;  /* 0x0003480001007387 */ /* 0x0001e80000100800 */
[----:B------:R1:W-:Y:S04]  /*4f710*/  STL [R1+0x344], R3 ;  /* 0x0003440301007387 */ /* 0x0003e80000100800 */
[----:B------:R2:W-:Y:S01]  /*4f720*/  STL [R1+0x340], R2 ;  /* 0x0003400201007387 */ /* 0x0005e20000100800 */
[----:B0-----:R-:W-:-:S02]  /*4f730*/  F2FP.BF16.F32.PACK_AB R0, R6, R12 ;  /* 0x0000000c0600723e */ /* 0x001fc400000010ff */
[----:B-1----:R-:W-:-:S03]  /*4f740*/  F2FP.BF16.F32.PACK_AB R3, R5, R15 ;  /* 0x0000000f0503723e */ /* 0x002fc600000010ff */
[----:B------:R0:W-:Y:S01]  /*4f750*/  STL [R1+0x33c], R0 ;  /* 0x00033c0001007387 */ /* 0x0001e20000100800 */
[----:B--2---:R-:W-:-:S03]  /*4f760*/  F2FP.BF16.F32.PACK_AB R2, R4, R8 ;  /* 0x000000080402723e */ /* 0x004fc600000010ff */
[----:B------:R1:W-:Y:S04]  /*4f770*/  STL [R1+0x338], R3 ;  /* 0x0003380301007387 */ /* 0x0003e80000100800 */
[----:B------:R2:W-:Y:S01]  /*4f780*/  STL [R1+0x334], R2 ;  /* 0x0003340201007387 */ /* 0x0005e20000100800 */
[----:B0-----:R-:W-:Y:S02]  /*4f790*/  F2FP.BF16.F32.PACK_AB R0, R9, R10 ;  /* 0x0000000a0900723e */ /* 0x001fe400000010ff */
        /* <DEDUP_REMOVED lines=21> */
[----:B------:R-:W-:Y:S04]  /*4f8f0*/  STL [R1+0x308], R3 ;  /* 0x0003080301007387 */ /* 0x000fe80000100800 */
[----:B------:R-:W2:Y:S01]  /*4f900*/  LDL.LU R38, [R1+0x668] ;  /* 0x0006680001267983 */ /* 0x000ea20000300800 */
[----:B0-----:R-:W-:-:S03]  /*4f910*/  F2FP.BF16.F32.PACK_AB R0, R27, R23 ;  /* 0x000000171b00723e */ /* 0x001fc600000010ff */
[----:B------:R-:W-:Y:S04]  /*4f920*/  STL [R1+0x304], R2 ;  /* 0x0003040201007387 */ /* 0x000fe80000100800 */
[----:B------:R-:W3:Y:S04]  /*4f930*/  LDL.LU R34, [R1+0x850] ;  /* 0x0008500001227983 */ /* 0x000ee80000300800 */
[----:B------:R-:W-:Y:S04]  /*4f940*/  STL [R1+0x300], R0 ;  /* 0x0003000001007387 */ /* 0x000fe80000100800 */
[----:B---3--:R0:W-:Y:S04]  /*4f950*/  STL [R1+0x1f20], R34 ;  /* 0x001f202201007387 */ /* 0x0081e80000100800 */
[----:B0-----:R-:W2:Y:S04]  /*4f960*/  LDL.LU R34, [R1+0x858] ;  /* 0x0008580001227983 */ /* 0x001ea80000300800 */
[----:B------:R-:W3:Y:S04]  /*4f970*/  LDL.LU R53, [R1+0x660] ;  /* 0x0006600001357983 */ /* 0x000ee80000300800 */
[----:B------:R-:W4:Y:S04]  /*4f980*/  LDL.LU R52, [R1+0x8b8] ;  /* 0x0008b80001347983 */ /* 0x000f280000300800 */
[----:B------:R-:W4:Y:S04]  /*4f990*/  LDL.LU R49, [R1+0x8d8] ;  /* 0x0008d80001317983 */ /* 0x000f280000300800 */
        /* <DEDUP_REMOVED lines=55> */
[----:B------:R-:W3:Y:S01]  /*4fd10*/  LDL.LU R23, [R1+0x500] ;  /* 0x0005000001177983 */ /* 0x000ee20000300800 */
[----:B--2---:R-:W-:-:S03]  /*4fd20*/  F2FP.BF16.F32.PACK_AB R38, R34, R38 ;  /* 0x000000262226723e */ /* 0x004fc600000010ff */
[----:B------:R-:W2:Y:S04]  /*4fd30*/  LDL.LU R34, [R1+0x1f20] ;  /* 0x001f200001227983 */ /* 0x000ea80000300800 */
[----:B------:R0:W-:Y:S04]  /*4fd40*/  STL [R1+0x2fc], R38 ;  /* 0x0002fc2601007387 */ /* 0x0001e80000100800 */
[----:B0-----:R-:W2:Y:S01]  /*4fd50*/  LDL.LU R38, [R1+0x1f1c] ;  /* 0x001f1c0001267983 */ /* 0x001ea20000300800 */
[----:B----4-:R-:W-:Y:S02]  /*4fd60*/  F2FP.BF16.F32.PACK_AB R49, R52, R49 ;  /* 0x000000313431723e */ /* 0x010fe400000010ff */
[----:B---3--:R-:W-:-:S02]  /*4fd70*/  F2FP.BF16.F32.PACK_AB R22, R48, R22 ;  /* 0x000000163016723e */ /* 0x008fc400000010ff */
[----:B------:R-:W-:Y:S02]  /*4fd80*/  F2FP.BF16.F32.PACK_AB R44, R45, R44 ;  /* 0x0000002c2d2c723e */ /* 0x000fe400000010ff */
[----:B------:R-:W-:Y:S02]  /*4fd90*/  F2FP.BF16.F32.PACK_AB R40, R41, R40 ;  /* 0x000000282928723e */ /* 0x000fe400000010ff */
[----:B------:R-:W-:Y:S02]  /*4fda0*/  F2FP.BF16.F32.PACK_AB R36, R37, R36 ;  /* 0x000000242524723e */ /* 0x000fe400000010ff */
[----:B--2---:R-:W-:Y:S02]  /*4fdb0*/  F2FP.BF16.F32.PACK_AB R53, R34, R53 ;  /* 0x000000352235723e */ /* 0x004fe400000010ff */
[----:B------:R-:W2:Y:S04]  /*4fdc0*/  LDL.LU R34, [R1+0x1f18] ;  /* 0x001f180001227983 */ /* 0x000ea80000300800 */
[----:B------:R0:W-:Y:S04]  /*4fdd0*/  STL [R1+0x2f8], R53 ;  /* 0x0002f83501007387 */ /* 0x0001e80000100800 */
[----:B0-----:R-:W3:Y:S04]  /*4fde0*/  LDL.LU R53, [R1+0x1f14] ;  /* 0x001f140001357983 */ /* 0x001ee80000300800 */
[----:B------:R-:W4:Y:S04]  /*4fdf0*/  LDL.LU R52, [R1+0x1f10] ;  /* 0x001f100001347983 */ /* 0x000f280000300800 */
[----:B------:R0:W-:Y:S01]  /*4fe00*/  STL [R1+0x2f4], R49 ;  /* 0x0002f43101007387 */ /* 0x0001e20000100800 */
[----:B------:R-:W-:-:S03]  /*4fe10*/  F2FP.BF16.F32.PACK_AB R32, R33, R32 ;  /* 0x000000202120723e */ /* 0x000fc600000010ff */
[----:B0-----:R-:W3:Y:S04]  /*4fe20*/  LDL.LU R49, [R1+0x1f0c] ;  /* 0x001f0c0001317983 */ /* 0x001ee80000300800 */
[----:B------:R-:W3:Y:S04]  /*4fe30*/  LDL.LU R48, [R1+0x1f08] ;  /* 0x001f080001307983 */ /* 0x000ee80000300800 */
        /* <DEDUP_REMOVED lines=16> */
[----:B------:R0:W-:Y:S04]  /*4ff40*/  STL [R1+0x2d0], R32 ;  /* 0x0002d02001007387 */ /* 0x0001e80000100800 */
[----:B0-----:R-:W3:Y:S04]  /*4ff50*/  LDL.LU R32, [R1+0x1ee4] ;  /* 0x001ee40001207983 */ /* 0x001ee80000300800 */
[----:B------:R-:W-:Y:S04]  /*4ff60*/  STL [R1+0x2ec], R60 ;  /* 0x0002ec3c01007387 */ /* 0x000fe80000100800 */
[----:B------:R0:W-:Y:S04]  /*4ff70*/  STL [R1+0x2e8], R20 ;  /* 0x0002e81401007387 */ /* 0x0001e80000100800 */
[----:B------:R-:W-:Y:S01]  /*4ff80*/  STL [R1+0x2e4], R24 ;  /* 0x0002e41801007387 */ /* 0x000fe20000100800 */
[----:B0-----:R-:W-:-:S02]  /*4ff90*/  F2FP.BF16.F32.PACK_AB R20, R3, R0 ;  /* 0x000000000314723e */ /* 0x001fc400000010ff */
[----:B------:R-:W-:Y:S01]  /*4ffa0*/  F2FP.BF16.F32.PACK_AB R0, R2, R14 ;  /* 0x0000000e0200723e */ /* 0x000fe200000010ff */
[----:B------:R-:W-:Y:S01]  /*4ffb0*/  STL [R1+0x2e0], R21 ;  /* 0x0002e01501007387 */ /* 0x000fe20000100800 */
[----:B------:R-:W-:Y:S02]  /*4ffc0*/  F2FP.BF16.F32.PACK_AB R3, R7, R13 ;  /* 0x0000000d0703723e */ /* 0x000fe400000010ff */
[----:B------:R-:W-:Y:S01]  /*4ffd0*/  F2FP.BF16.F32.PACK_AB R2, R6, R12 ;  /* 0x0000000c0602723e */ /* 0x000fe200000010ff */
[----:B------:R-:W-:Y:S04]  /*4ffe0*/  STL [R1+0x27c], R20 ;  /* 0x00027c1401007387 */ /* 0x000fe80000100800 */
[----:B------:R0:W-:Y:S04]  /*4fff0*/  STL [R1+0x278], R0 ;  /* 0x0002780001007387 */ /* 0x0001e80000100800 */
[----:B------:R1:W-:Y:S01]  /*50000*/  STL [R1+0x274], R3 ;  /* 0x0002740301007387 */ /* 0x0003e20000100800 */
[----:B0-----:R-:W-:-:S03]  /*50010*/  F2FP.BF16.F32.PACK_AB R0, R5, R15 ;  /* 0x0000000f0500723e */ /* 0x001fc600000010ff */
[----:B------:R0:W-:Y:S01]  /*50020*/  STL [R1+0x270], R2 ;  /* 0x0002700201007387 */ /* 0x0001e20000100800 */
[----:B-1----:R-:W-:-:S03]  /*50030*/  F2FP.BF16.F32.PACK_AB R3, R4, R8 ;  /* 0x000000080403723e */ /* 0x002fc600000010ff */
        /* <DEDUP_REMOVED lines=20> */
[----:B------:R-:W-:Y:S01]  /*50180*/  STL [R1+0x254], R3 ;  /* 0x0002540301007387 */ /* 0x000fe20000100800 */
[----:B0-----:R-:W-:-:S03]  /*50190*/  F2FP.BF16.F32.PACK_AB R0, R38, R35 ;  /* 0x000000232600723e */ /* 0x001fc600000010ff */
[----:B------:R0:W-:Y:S04]  /*501a0*/  STL [R1+0x250], R2 ;  /* 0x0002500201007387 */ /* 0x0001e80000100800 */
[----:B------:R1:W-:Y:S01]  /*501b0*/  STL [R1+0x23c], R0 ;  /* 0x00023c0001007387 */ /* 0x0003e20000100800 */
[----:B0-----:R-:W-:Y:S02]  /*501c0*/  F2FP.BF16.F32.PACK_AB R2, R31, R26 ;  /* 0x0000001a1f02723e */ /* 0x001fe400000010ff */
[----:B-1----:R-:W-:Y:S02]  /*501d0*/  F2FP.BF16.F32.PACK_AB R0, R27, R23 ;  /* 0x000000171b00723e */ /* 0x002fe400000010ff */
[----:B--2---:R-:W-:-:S05]  /*501e0*/  F2FP.BF16.F32.PACK_AB R3, R34, R30 ;  /* 0x0000001e2203723e */ /* 0x004fca00000010ff */
[----:B------:R0:W-:Y:S04]  /*501f0*/  STL [R1+0x238], R3 ;  /* 0x0002380301007387 */ /* 0x0001e80000100800 */
[----:B------:R-:W2:Y:S04]  /*50200*/  LDL.LU R29, [R1+0x878] ;  /* 0x00087800011d7983 */ /* 0x000ea80000300800 */
[----:B------:R-:W-:Y:S04]  /*50210*/  STL [R1+0x234], R2 ;  /* 0x0002340201007387 */ /* 0x000fe80000100800 */
[----:B------:R-:W2:Y:S04]  /*50220*/  LDL.LU R28, [R1+0x688] ;  /* 0x00068800011c7983 */ /* 0x000ea80000300800 */
[----:B------:R1:W-:Y:S04]  /*50230*/  STL [R1+0x230], R0 ;  /* 0x0002300001007387 */ /* 0x0003e80000100800 */
        /* <DEDUP_REMOVED lines=46> */
[----:B--2---:R-:W-:-:S03]  /*50520*/  F2FP.BF16.F32.PACK_AB R28, R29, R28 ;  /* 0x0000001c1d1c723e */ /* 0x004fc600000010ff */
[----:B------:R-:W2:Y:S04]  /*50530*/  LDL.LU R29, [R1+0x1ee0] ;  /* 0x001ee000011d7983 */ /* 0x000ea80000300800 */
[----:B------:R0:W-:Y:S01]  /*50540*/  STL [R1+0x22c], R28 ;  /* 0x00022c1c01007387 */ /* 0x0001e20000100800 */
[----:B---3--:R-:W-:-:S03]  /*50550*/  F2FP.BF16.F32.PACK_AB R24, R25, R24 ;  /* 0x000000181918723e */ /* 0x008fc600000010ff */
[----:B0-----:R-:W3:Y:S01]  /*50560*/  LDL.LU R28, [R1+0x1edc] ;  /* 0x001edc00011c7983 */ /* 0x001ee20000300800 */
[----:B----4-:R-:W-:-:S03]  /*50570*/  F2FP.BF16.F32.PACK_AB R38, R43, R38 ;  /* 0x000000262b26723e */ /* 0x010fc600000010ff */
[----:B------:R-:W4:Y:S04]  /*50580*/  LDL.LU R25, [R1+0x1ed8] ;  /* 0x001ed80001197983 */ /* 0x000f280000300800 */
[----:B------:R0:W-:Y:S01]  /*50590*/  STL [R1+0x228], R24 ;  /* 0x0002281801007387 */ /* 0x0001e20000100800 */
[----:B------:R-:W-:-:S03]  /*505a0*/  F2FP.BF16.F32.PACK_AB R34, R34, R35 ;  /* 0x000000232222723e */ /* 0x000fc600000010ff */
[----:B0-----:R-:W2:Y:S04]  /*505b0*/  LDL.LU R24, [R1+0x1ed4] ;  /* 0x001ed40001187983 */ /* 0x001ea80000300800 */
[----:B------:R-:W2:Y:S04]  /*505c0*/  LDL.LU R43, [R1+0x89c] ;  /* 0x00089c00012b7983 */ /* 0x000ea80000300800 */
[----:B------:R0:W-:Y:S04]  /*505d0*/  STL [R1+0x224], R38 ;  /* 0x0002242601007387 */ /* 0x0001e80000100800 */
[----:B0-----:R-:W2:Y:S04]  /*505e0*/  LDL.LU R38, [R1+0x6ac] ;  /* 0x0006ac0001267983 */ /* 0x001ea80000300800 */
[----:B------:R0:W-:Y:S04]  /*505f0*/  STL [R1+0x220], R34 ;  /* 0x0002202201007387 */ /* 0x0001e80000100800 */
[----:B0-----:R-:W3:Y:S04]  /*50600*/  LDL.LU R34, [R1+0x894] ;  /* 0x0008940001227983 */ /* 0x001ee80000300800 */
[----:B------:R-:W3:Y:S01]  /*50610*/  LDL.LU R35, [R1+0x6a4] ;  /* 0x0006a40001237983 */ /* 0x000ee20000300800 */
[----:B------:R-:W-:-:S02]  /*50620*/  F2FP.BF16.F32.PACK_AB R20, R21, R20 ;  /* 0x000000141514723e */ /* 0x000fc400000010ff */
[----:B------:R-:W-:Y:S01]  /*50630*/  F2FP.BF16.F32.PACK_AB R60, R61, R60 ;  /* 0x0000003c3d3c723e */ /* 0x000fe200000010ff */
[----:B------:R-:W4:Y:S01]  /*50640*/  LDL.LU R21, [R1+0x1ed0] ;  /* 0x001ed00001157983 */ /* 0x000f220000300800 */
[----:B------:R-:W-:Y:S02]  /*50650*/  F2FP.BF16.F32.PACK_AB R31, R30, R31 ;  /* 0x0000001f1e1f723e */ /* 0x000fe400000010ff */
[----:B------:R-:W-:Y:S01]  /*50660*/  F2FP.BF16.F32.PACK_AB R26, R26, R27 ;  /* 0x0000001b1a1a723e */ /* 0x000fe200000010ff */
[----:B------:R0:W-:Y:S01]  /*50670*/  STL [R1+0x20c], R20 ;  /* 0x00020c1401007387 */ /* 0x0001e20000100800 */
[----:B------:R-:W-:Y:S02]  /*50680*/  F2FP.BF16.F32.PACK_AB R0, R3, R0 ;  /* 0x000000000300723e */ /* 0x000fe400000010ff */
[----:B------:R-:W-:Y:S01]  /*50690*/  F2FP.BF16.F32.PACK_AB R3, R2, R14 ;  /* 0x0000000e0203723e */ /* 0x000fe200000010ff */
[----:B0-----:R-:W4:Y:S04]  /*506a0*/  LDL.LU R20, [R1+0x1ecc] ;  /* 0x001ecc0001147983 */ /* 0x001f280000300800 */
[----:B------:R-:W-:Y:S04]  /*506b0*/  STL [R1+0x208], R60 ;  /* 0x0002083c01007387 */ /* 0x000fe80000100800 */
[----:B------:R-:W4:Y:S04]  /*506c0*/  LDL.LU R30, [R1+0x65c] ;  /* 0x00065c00011e7983 */ /* 0x000f280000300800 */
[----:B------:R0:W-:Y:S01]  /*506d0*/  STL [R1+0x204], R31 ;  /* 0x0002041f01007387 */ /* 0x0001e20000100800 */
[----:B------:R-:W-:-:S03]  /*506e0*/  F2FP.BF16.F32.PACK_AB R2, R7, R13 ;  /* 0x0000000d0702723e */ /* 0x000fc600000010ff */
[----:B0-----:R-:W4:Y:S04]  /*506f0*/  LDL.LU R31, [R1+0x91c] ;  /* 0x00091c00011f7983 */ /* 0x001f280000300800 */
[----:B------:R0:W-:Y:S04]  /*50700*/  STL [R1+0x200], R26 ;  /* 0x0002001a01007387 */ /* 0x0001e80000100800 */
[----:B0-----:R-:W4:Y:S04]  /*50710*/  LDL.LU R26, [R1+0x654] ;  /* 0x00065400011a7983 */ /* 0x001f280000300800 */
[----:B------:R-:W4:Y:S04]  /*50720*/  LDL.LU R27, [R1+0x914] ;  /* 0x00091400011b7983 */ /* 0x000f280000300800 */
        /* <DEDUP_REMOVED lines=25> */
[----:B------:R-:W-:Y:S04]  /*508c0*/  STL [R1+0x1c8], R3 ;  /* 0x0001c80301007387 */ /* 0x000fe80000100800 */
[----:B------:R-:W4:Y:S01]  /*508d0*/  LDL.LU R57, [R1+0x7f8] ;  /* 0x0007f80001397983 */ /* 0x000f220000300800 */
[----:B0-----:R-:W-:-:S03]  /*508e0*/  F2FP.BF16.F32.PACK_AB R0, R39, R23 ;  /* 0x000000172700723e */ /* 0x001fc600000010ff */
[----:B------:R2:W-:Y:S04]  /*508f0*/  STL [R1+0x1c4], R2 ;  /* 0x0001c40201007387 */ /* 0x0005e80000100800 */
[----:B------:R-:W4:Y:S04]  /*50900*/  LDL.LU R46, [R1+0x4b8] ;  /* 0x0004b800012e7983 */ /* 0x000f280000300800 */
[----:B------:R3:W-:Y:S04]  /*50910*/  STL [R1+0x1c0], R0 ;  /* 0x0001c00001007387 */ /* 0x0007e80000100800 */
[----:B------:R-:W4:Y:S04]  /*50920*/  LDL.LU R47, [R1+0x7f0] ;  /* 0x0007f000012f7983 */ /* 0x000f280000300800 */
[----:B------:R-:W4:Y:S04]  /*50930*/  LDL.LU R42, [R1+0x4b0] ;  /* 0x0004b000012a7983 */ /* 0x000f280000300800 */
[----:B------:R-:W4:Y:S04]  /*50940*/  LDL.LU R39, [R1+0x890] ;  /* 0x0008900001277983 */ /* 0x000f280000300800 */
[----:B------:R-:W4:Y:S04]  /*50950*/  LDL.LU R23, [R1+0x6a0] ;  /* 0x0006a00001177983 */ /* 0x000f280000300800 */
[----:B------:R-:W4:Y:S01]  /*50960*/  LDL.LU R5, [R1+0x2b8] ;  /* 0x0002b80001057983 */ /* 0x000f220000300800 */
[----:B--2---:R-:W-:-:S05]  /*50970*/  F2FP.BF16.F32.PACK_AB R2, R43, R38 ;  /* 0x000000262b02723e */ /* 0x004fca00000010ff */
[----:B------:R4:W-:Y:S04]  /*50980*/  STL [R1+0x1dc], R2 ;  /* 0x0001dc0201007387 */ /* 0x0009e80000100800 */
[----:B------:R-:W2:Y:S01]  /*50990*/  LDL.LU R15, [R1+0x528] ;  /* 0x00052800010f7983 */ /* 0x000ea20000300800 */
[----:B---3--:R-:W-:-:S05]  /*509a0*/  F2FP.BF16.F32.PACK_AB R0, R34, R35 ;  /* 0x000000232200723e */ /* 0x008fca00000010ff */
[----:B------:R0:W-:Y:S04]  /*509b0*/  STL [R1+0x1d8], R0 ;  /* 0x0001d80001007387 */ /* 0x0001e80000100800 */
[----:B------:R-:W3:Y:S04]  /*509c0*/  LDL.LU R4, [R1+0x2b0] ;  /* 0x0002b00001047983 */ /* 0x000ee80000300800 */
[----:B------:R-:W3:Y:S04]  /*509d0*/  LDL.LU R8, [R1+0x520] ;  /* 0x0005200001087983 */ /* 0x000ee80000300800 */
[----:B------:R-:W3:Y:S04]  /*509e0*/  LDL.LU R43, [R1+0x898] ;  /* 0x00089800012b7983 */ /* 0x000ee80000300800 */
[----:B------:R-:W3:Y:S04]  /*509f0*/  LDL.LU R38, [R1+0x6a8] ;  /* 0x0006a80001267983 */ /* 0x000ee80000300800 */
[----:B------:R-:W3:Y:S01]  /*50a00*/  LDL.LU R58, [R1+0x658] ;  /* 0x00065800013a7983 */ /* 0x000ee20000300800 */
[----:B----4-:R-:W-:-:S05]  /*50a10*/  F2FP.BF16.F32.PACK_AB R2, R30, R31 ;  /* 0x0000001f1e02723e */ /* 0x010fca00000010ff */
[----:B------:R1:W-:Y:S04]  /*50a20*/  STL [R1+0x1d4], R2 ;  /* 0x0001d40201007387 */ /* 0x0003e80000100800 */
[----:B------:R-:W4:Y:S01]  /*50a30*/  LDL.LU R59, [R1+0x918] ;  /* 0x00091800013b7983 */ /* 0x000f220000300800 */
[----:B0-----:R-:W-:-:S05]  /*50a40*/  F2FP.BF16.F32.PACK_AB R0, R26, R27 ;  /* 0x0000001b1a00723e */ /* 0x001fca00000010ff */
        /* <DEDUP_REMOVED lines=19> */
[----:B-1----:R-:W-:-:S03]  /*50b80*/  F2FP.BF16.F32.PACK_AB R2, R57, R46 ;  /* 0x0000002e3902723e */ /* 0x002fc600000010ff */
[----:B------:R-:W4:Y:S04]  /*50b90*/  LDL.LU R57, [R1+0x7e8] ;  /* 0x0007e80001397983 */ /* 0x000f280000300800 */
[----:B------:R-:W-:Y:S04]  /*50ba0*/  STL [R1+0x1bc], R2 ;  /* 0x0001bc0201007387 */ /* 0x000fe80000100800 */
[----:B------:R-:W4:Y:S01]  /*50bb0*/  LDL.LU R46, [R1+0x4d8] ;  /* 0x0004d800012e7983 */ /* 0x000f220000300800 */
[----:B0-----:R-:W-:-:S05]  /*50bc0*/  F2FP.BF16.F32.PACK_AB R0, R47, R42 ;  /* 0x0000002a2f00723e */ /* 0x001fca00000010ff */
[----:B------:R2:W-:Y:S04]  /*50bd0*/  STL [R1+0x1b8], R0 ;  /* 0x0001b80001007387 */ /* 0x0005e80000100800 */
[----:B------:R-:W4:Y:S04]  /*50be0*/  LDL.LU R47, [R1+0x7e0] ;  /* 0x0007e000012f7983 */ /* 0x000f280000300800 */
[----:B------:R-:W4:Y:S01]  /*50bf0*/  LDL.LU R42, [R1+0x4d0] ;  /* 0x0004d000012a7983 */ /* 0x000f220000300800 */
[----:B--2---:R-:W-:-:S05]  /*50c00*/  F2FP.BF16.F32.PACK_AB R0, R5, R15 ;  /* 0x0000000f0500723e */ /* 0x004fca00000010ff */
[----:B------:R0:W-:Y:S02]  /*50c10*/  STL [R1+0x1b4], R0 ;  /* 0x0001b40001007387 */ /* 0x0001e40000100800 */
[----:B0-----:R-:W-:Y:S02]  /*50c20*/  F2FP.BF16.F32.PACK_AB R0, R39, R23 ;  /* 0x000000172700723e */ /* 0x001fe400000010ff */
[----:B---3--:R-:W-:-:S05]  /*50c30*/  F2FP.BF16.F32.PACK_AB R3, R4, R8 ;  /* 0x000000080403723e */ /* 0x008fca00000010ff */
[----:B------:R-:W-:Y:S01]  /*50c40*/  STL [R1+0x1b0], R3 ;  /* 0x0001b00301007387 */ /* 0x000fe20000100800 */
[----:B------:R-:W-:-:S03]  /*50c50*/  F2FP.BF16.F32.PACK_AB R2, R43, R38 ;  /* 0x000000262b02723e */ /* 0x000fc600000010ff */
[----:B------:R-:W2:Y:S04]  /*50c60*/  LDL.LU R43, [R1+0x2c8] ;  /* 0x0002c800012b7983 */ /* 0x000ea80000300800 */
[----:B------:R4:W-:Y:S04]  /*50c70*/  STL [R1+0x1ac], R2 ;  /* 0x0001ac0201007387 */ /* 0x0009e80000100800 */
[----:B------:R-:W2:Y:S04]  /*50c80*/  LDL.LU R38, [R1+0x538] ;  /* 0x0005380001267983 */ /* 0x000ea80000300800 */
[----:B------:R0:W-:Y:S04]  /*50c90*/  STL [R1+0x1a8], R0 ;  /* 0x0001a80001007387 */ /* 0x0001e80000100800 */
[----:B------:R-:W3:Y:S04]  /*50ca0*/  LDL.LU R39, [R1+0x2c0] ;  /* 0x0002c00001277983 */ /* 0x000ee80000300800 */
[----:B------:R-:W3:Y:S01]  /*50cb0*/  LDL.LU R23, [R1+0x530] ;  /* 0x0005300001177983 */ /* 0x000ee20000300800 */
[----:B----4-:R-:W-:-:S03]  /*50cc0*/  F2FP.BF16.F32.PACK_AB R2, R58, R59 ;  /* 0x0000003b3a02723e */ /* 0x010fc600000010ff */
[----:B------:R-:W4:Y:S04]  /*50cd0*/  LDL.LU R58, [R1+0x8a8] ;  /* 0x0008a800013a7983 */ /* 0x000f280000300800 */
[----:B------:R-:W-:Y:S04]  /*50ce0*/  STL [R1+0x1a4], R2 ;  /* 0x0001a40201007387 */ /* 0x000fe80000100800 */
[----:B------:R-:W4:Y:S01]  /*50cf0*/  LDL.LU R59, [R1+0x6b8] ;  /* 0x0006b800013b7983 */ /* 0x000f220000300800 */
[----:B0-----:R-:W-:-:S05]  /*50d00*/  F2FP.BF16.F32.PACK_AB R0, R34, R35 ;  /* 0x000000232200723e */ /* 0x001fca00000010ff */
[----:B------:R0:W-:Y:S04]  /*50d10*/  STL [R1+0x1a0], R0 ;  /* 0x0001a00001007387 */ /* 0x0001e80000100800 */
[----:B------:R-:W4:Y:S04]  /*50d20*/  LDL.LU R34, [R1+0x8a0] ;  /* 0x0008a00001227983 */ /* 0x000f280000300800 */
[----:B------:R-:W4:Y:S01]  /*50d30*/  LDL.LU R35, [R1+0x6b0] ;  /* 0x0006b00001237983 */ /* 0x000f220000300800 */
[----:B0-----:R-:W-:Y:S02]  /*50d40*/  F2FP.BF16.F32.PACK_AB R0, R9, R10 ;  /* 0x0000000a0900723e */ /* 0x001fe400000010ff */
[----:B------:R-:W-:-:S03]  /*50d50*/  F2FP.BF16.F32.PACK_AB R3, R11, R54 ;  /* 0x000000360b03723e */ /* 0x000fc600000010ff */
[----:B------:R0:W-:Y:S01]  /*50d60*/  STL [R1+0x18c], R0 ;  /* 0x00018c0001007387 */ /* 0x0001e20000100800 */
[----:B------:R-:W-:-:S03]  /*50d70*/  F2FP.BF16.F32.PACK_AB R2, R30, R31 ;  /* 0x0000001f1e02723e */ /* 0x000fc600000010ff */
[----:B------:R1:W-:Y:S04]  /*50d80*/  STL [R1+0x188], R3 ;  /* 0x0001880301007387 */ /* 0x0003e80000100800 */
[----:B------:R-:W4:Y:S01]  /*50d90*/  LDL.LU R30, [R1+0x928] ;  /* 0x00092800011e7983 */ /* 0x000f220000300800 */
[----:B0-----:R-:W-:-:S03]  /*50da0*/  F2FP.BF16.F32.PACK_AB R0, R26, R27 ;  /* 0x0000001b1a00723e */ /* 0x001fc600000010ff */
[----:B------:R-:W-:Y:S04]  /*50db0*/  STL [R1+0x184], R2 ;  /* 0x0001840201007387 */ /* 0x000fe80000100800 */
[----:B------:R-:W4:Y:S04]  /*50dc0*/  LDL.LU R31, [R1+0x938] ;  /* 0x00093800011f7983 */ /* 0x000f280000300800 */
[----:B------:R0:W-:Y:S04]  /*50dd0*/  STL [R1+0x180], R0 ;  /* 0x0001800001007387 */ /* 0x0001e80000100800 */
[----:B------:R-:W4:Y:S01]  /*50de0*/  LDL.LU R26, [R1+0x920] ;  /* 0x00092000011a7983 */ /* 0x000f220000300800 */
[----:B-1----:R-:W-:-:S03]  /*50df0*/  F2FP.BF16.F32.PACK_AB R3, R17, R18 ;  /* 0x000000121103723e */ /* 0x002fc600000010ff */
[----:B------:R-:W4:Y:S01]  /*50e00*/  LDL.LU R27, [R1+0x930] ;  /* 0x00093000011b7983 */ /* 0x000f220000300800 */
[----:B0-----:R-:W-:Y:S02]  /*50e10*/  F2FP.BF16.F32.PACK_AB R0, R55, R16 ;  /* 0x000000103700723e */ /* 0x001fe400000010ff */
[----:B------:R-:W-:-:S03]  /*50e20*/  F2FP.BF16.F32.PACK_AB R2, R19, R50 ;  /* 0x000000321302723e */ /* 0x000fc600000010ff */
[----:B------:R0:W-:Y:S04]  /*50e30*/  STL [R1+0x19c], R0 ;  /* 0x00019c0001007387 */ /* 0x0001e80000100800 */
[----:B------:R-:W-:Y:S04]  /*50e40*/  STL [R1+0x198], R3 ;  /* 0x0001980301007387 */ /* 0x000fe80000100800 */
[----:B------:R-:W4:Y:S01]  /*50e50*/  LDL.LU R54, [R1+0x7dc] ;  /* 0x0007dc0001367983 */ /* 0x000f220000300800 */
[----:B0-----:R-:W-:-:S03]  /*50e60*/  F2FP.BF16.F32.PACK_AB R0, R51, R56 ;  /* 0x000000383300723e */ /* 0x001fc600000010ff */
[----:B------:R0:W-:Y:S04]  /*50e70*/  STL [R1+0x194], R2 ;  /* 0x0001940201007387 */ /* 0x0001e80000100800 */
[----:B------:R-:W4:Y:S04]  /*50e80*/  LDL.LU R55, [R1+0x95c] ;  /* 0x00095c0001377983 */ /* 0x000f280000300800 */
[----:B------:R1:W-:Y:S04]  /*50e90*/  STL [R1+0x190], R0 ;  /* 0x0001900001007387 */ /* 0x0003e80000100800 */
[----:B------:R-:W4:Y:S01]  /*50ea0*/  LDL.LU R16, [R1+0x7d4] ;  /* 0x0007d40001107983 */ /* 0x000f220000300800 */
[----:B0-----:R-:W-:-:S03]  /*50eb0*/  F2FP.BF16.F32.PACK_AB R2, R57, R46 ;  /* 0x0000002e3902723e */ /* 0x001fc600000010ff */
[----:B------:R-:W4:Y:S04]  /*50ec0*/  LDL.LU R17, [R1+0x954] ;  /* 0x0009540001117983 */ /* 0x000f280000300800 */
[----:B------:R-:W4:Y:S04]  /*50ed0*/  LDL.LU R18, [R1+0x96c] ;  /* 0x00096c0001127983 */ /* 0x000f280000300800 */
[----:B------:R2:W-:Y:S04]  /*50ee0*/  STL [R1+0x17c], R2 ;  /* 0x00017c0201007387 */ /* 0x0005e80000100800 */
[----:B------:R-:W4:Y:S01]  /*50ef0*/  LDL.LU R19, [R1+0x964] ;  /* 0x0009640001137983 */ /* 0x000f220000300800 */
[----:B-1----:R-:W-:-:S05]  /*50f00*/  F2FP.BF16.F32.PACK_AB R0, R47, R42 ;  /* 0x0000002a2f00723e */ /* 0x002fca00000010ff */
[----:B------:R3:W-:Y:S04]  /*50f10*/  STL [R1+0x178], R0 ;  /* 0x0001780001007387 */ /* 0x0007e80000100800 */
[----:B------:R-:W4:Y:S04]  /*50f20*/  LDL.LU R50, [R1+0x97c] ;  /* 0x00097c0001327983 */ /* 0x000f280000300800 */
[----:B------:R-:W4:Y:S04]  /*50f30*/  LDL.LU R51, [R1+0x98c] ;  /* 0x00098c0001337983 */ /* 0x000f280000300800 */
[----:B------:R-:W4:Y:S04]  /*50f40*/  LDL.LU R46, [R1+0x974] ;  /* 0x00097400012e7983 */ /* 0x000f280000300800 */
[----:B------:R-:W4:Y:S04]  /*50f50*/  LDL.LU R47, [R1+0x984] ;  /* 0x00098400012f7983 */ /* 0x000f280000300800 */
[----:B------:R-:W4:Y:S01]  /*50f60*/  LDL.LU R42, [R1+0x99c] ;  /* 0x00099c00012a7983 */ /* 0x000f220000300800 */
[----:B--2---:R-:W-:-:S05]  /*50f70*/  F2FP.BF16.F32.PACK_AB R2, R43, R38 ;  /* 0x000000262b02723e */ /* 0x004fca00000010ff */
[----:B------:R-:W-:Y:S04]  /*50f80*/  STL [R1+0x174], R2 ;  /* 0x0001740201007387 */ /* 0x000fe80000100800 */
[----:B------:R-:W2:Y:S01]  /*50f90*/  LDL.LU R43, [R1+0x994] ;  /* 0x00099400012b7983 */ /* 0x000ea20000300800 */
[----:B---3--:R-:W-:-:S05]  /*50fa0*/  F2FP.BF16.F32.PACK_AB R0, R39, R23 ;  /* 0x000000172700723e */ /* 0x008fca00000010ff */
[----:B------:R-:W-:Y:S04]  /*50fb0*/  STL [R1+0x170], R0 ;  /* 0x0001700001007387 */ /* 0x000fe80000100800 */
[----:B------:R-:W3:Y:S04]  /*50fc0*/  LDL.LU R38, [R1+0x7d8] ;  /* 0x0007d80001267983 */ /* 0x000ee80000300800 */
[----:B------:R-:W3:Y:S04]  /*50fd0*/  LDL.LU R39, [R1+0x958] ;  /* 0x0009580001277983 */ /* 0x000ee80000300800 */
[----:B------:R-:W3:Y:S01]  /*50fe0*/  LDL.LU R23, [R1+0x950] ;  /* 0x0009500001177983 */ /* 0x000ee20000300800 */
[----:B----4-:R-:W-:-:S05]  /*50ff0*/  F2FP.BF16.F32.PACK_AB R59, R58, R59 ;  /* 0x0000003b3a3b723e */ /* 0x010fca00000010ff */
[----:B------:R-:W-:Y:S01]  /*51000*/  STL [R1+0x1ddc], R59 ;  /* 0x001ddc3b01007387 */ /* 0x000fe20000100800 */
[----:B------:R-:W-:-:S03]  /*51010*/  F2FP.BF16.F32.PACK_AB R58, R34, R35 ;  /* 0x00000023223a723e */ /* 0x000fc600000010ff */
[----:B------:R-:W4:Y:S04]  /*51020*/  LDL.LU R34, [R1+0x968] ;  /* 0x0009680001227983 */ /* 0x000f280000300800 */
[----:B------:R-:W4:Y:S04]  /*51030*/  LDL.LU R35, [R1+0x960] ;  /* 0x0009600001237983 */ /* 0x000f280000300800 */
[----:B------:R-:W-:Y:S01]  /*51040*/  STL [R1+0x1de0], R58 ;  /* 0x001de03a01007387 */ /* 0x000fe20000100800 */
[----:B------:R-:W-:-:S05]  /*51050*/  F2FP.BF16.F32.PACK_AB R57, R30, R31 ;  /* 0x0000001f1e39723e */ /* 0x000fca00000010ff */
[----:B------:R-:W-:Y:S04]  /*51060*/  STL [R1+0x1de4], R57 ;  /* 0x001de43901007387 */ /* 0x000fe80000100800 */
[----:B------:R-:W4:Y:S01]  /*51070*/  LDL.LU R30, [R1+0x978] ;  /* 0x00097800011e7983 */ /* 0x000f220000300800 */
[----:B------:R-:W-:-:S03]  /*51080*/  F2FP.BF16.F32.PACK_AB R56, R26, R27 ;  /* 0x0000001b1a38723e */ /* 0x000fc600000010ff */
[----:B------:R-:W4:Y:S04]  /*51090*/  LDL.LU R31, [R1+0x988] ;  /* 0x00098800011f7983 */ /* 0x000f280000300800 */
[----:B------:R-:W4:Y:S04]  /*510a0*/  LDL.LU R26, [R1+0x970] ;  /* 0x00097000011a7983 */ /* 0x000f280000300800 */
[----:B------:R-:W4:Y:S04]  /*510b0*/  LDL.LU R27, [R1+0x980] ;  /* 0x00098000011b7983 */ /* 0x000f280000300800 */
[----:B------:R-:W-:Y:S01]  /*510c0*/  STL [R1+0x1de8], R56 ;  /* 0x001de83801007387 */ /* 0x000fe20000100800 */
[----:B------:R-:W-:-:S05]  /*510d0*/  F2FP.BF16.F32.PACK_AB R55, R54, R55 ;  /* 0x000000373637723e */ /* 0x000fca00000010ff */
[----:B------:R-:W-:Y:S01]  /*510e0*/  STL [R1+0x1dec], R55 ;  /* 0x001dec3701007387 */ /* 0x000fe20000100800 */
[----:B------:R-:W-:Y:S02]  /*510f0*/  F2FP.BF16.F32.PACK_AB R54, R16, R17 ;  /* 0x000000111036723e */ /* 0x000fe400000010ff */
[----:B------:R-:W-:-:S03]  /*51100*/  F2FP.BF16.F32.PACK_AB R53, R18, R53 ;  /* 0x000000351235723e */ /* 0x000fc600000010ff */
[----:B------:R-:W-:Y:S01]  /*51110*/  STL [R1+0x1df0], R54 ;  /* 0x001df03601007387 */ /* 0x000fe20000100800 */
[----:B------:R-:W-:-:S03]  /*51120*/  F2FP.BF16.F32.PACK_AB R52, R19, R52 ;  /* 0x000000341334723e */ /* 0x000fc600000010ff */
[----:B------:R-:W-:Y:S04]  /*51130*/  STL [R1+0x1df4], R53 ;  /* 0x001df43501007387 */ /* 0x000fe80000100800 */
[----:B------:R-:W-:Y:S01]  /*51140*/  STL [R1+0x1df8], R52 ;  /* 0x001df83401007387 */ /* 0x000fe20000100800 */
[----:B------:R-:W-:Y:S02]  /*51150*/  F2FP.BF16.F32.PACK_AB R51, R50, R51 ;  /* 0x000000333233723e */ /* 0x000fe400000010ff */
[----:B------:R-:W-:-:S03]  /*51160*/  F2FP.BF16.F32.PACK_AB R50, R46, R47 ;  /* 0x0000002f2e32723e */ /* 0x000fc600000010ff */
[----:B------:R-:W-:Y:S01]  /*51170*/  STL [R1+0x1dfc], R51 ;  /* 0x001dfc3301007387 */ /* 0x000fe20000100800 */
[----:B------:R-:W-:-:S03]  /*51180*/  F2FP.BF16.F32.PACK_AB R49, R42, R49 ;  /* 0x000000312a31723e */ /* 0x000fc600000010ff */
[----:B------:R-:W-:Y:S04]  /*51190*/  STL [R1+0x1e00], R50 ;  /* 0x001e003201007387 */ /* 0x000fe80000100800 */
[----:B------:R-:W-:Y:S01]  /*511a0*/  STL [R1+0x1e04], R49 ;  /* 0x001e043101007387 */ /* 0x000fe20000100800 */
[----:B--2---:R-:W-:-:S05]  /*511b0*/  F2FP.BF16.F32.PACK_AB R48, R43, R48 ;  /* 0x000000302b30723e */ /* 0x004fca00000010ff */
[----:B------:R-:W-:Y:S01]  /*511c0*/  STL [R1+0x1e08], R48 ;  /* 0x001e083001007387 */ /* 0x000fe20000100800 */
[----:B---3--:R-:W-:Y:S02]  /*511d0*/  F2FP.BF16.F32.PACK_AB R47, R38, R39 ;  /* 0x00000027262f723e */ /* 0x008fe400000010ff */
[----:B------:R-:W-:-:S03]  /*511e0*/  F2FP.BF16.F32.PACK_AB R46, R22, R23 ;  /* 0x00000017162e723e */ /* 0x000fc600000010ff */
[----:B------:R-:W-:Y:S04]  /*511f0*/  STL [R1+0x1e0c], R47 ;  /* 0x001e0c2f01007387 */ /* 0x000fe80000100800 */
[----:B------:R-:W2:Y:S04]  /*51200*/  LDL.LU R22, [R1+0x998] ;  /* 0x0009980001167983 */ /* 0x000ea80000300800 */
[----:B------:R-:W3:Y:S04]  /*51210*/  LDL.LU R23, [R1+0x990] ;  /* 0x0009900001177983 */ /* 0x000ee80000300800 */
[----:B------:R-:W-:Y:S01]  /*51220*/  STL [R1+0x1e10], R46 ;  /* 0x001e102e01007387 */ /* 0x000fe20000100800 */
[----:B----4-:R-:W-:-:S05]  /*51230*/  F2FP.BF16.F32.PACK_AB R45, R34, R45 ;  /* 0x0000002d222d723e */ /* 0x010fca00000010ff */
[----:B------:R-:W-:Y:S04]  /*51240*/  STL [R1+0x1e14], R45 ;  /* 0x001e142d01007387 */ /* 0x000fe80000100800 */
[----:B------:R-:W4:Y:S04]  /*51250*/  LDL.LU R13, [R1+0x7cc] ;  /* 0x0007cc00010d7983 */ /* 0x000f280000300800 */
[----:B------:R-:W4:Y:S01]  /*51260*/  LDL.LU R39, [R1+0x9bc] ;  /* 0x0009bc0001277983 */ /* 0x000f220000300800 */
[----:B------:R-:W-:-:S03]  /*51270*/  F2FP.BF16.F32.PACK_AB R44, R35, R44 ;  /* 0x0000002c232c723e */ /* 0x000fc600000010ff */
[----:B------:R-:W4:Y:S04]  /*51280*/  LDL.LU R6, [R1+0x7c4] ;  /* 0x0007c40001067983 */ /* 0x000f280000300800 */
[----:B------:R-:W4:Y:S04]  /*51290*/  LDL.LU R38, [R1+0x9b4] ;  /* 0x0009b40001267983 */ /* 0x000f280000300800 */
[----:B------:R-:W4:Y:S04]  /*512a0*/  LDL.LU R12, [R1+0x9dc] ;  /* 0x0009dc00010c7983 */ /* 0x000f280000300800 */
[----:B------:R-:W4:Y:S04]  /*512b0*/  LDL.LU R5, [R1+0x9d4] ;  /* 0x0009d40001057983 */ /* 0x000f280000300800 */
[----:B------:R-:W4:Y:S01]  /*512c0*/  LDL.LU R15, [R1+0x9fc] ;  /* 0x0009fc00010f7983 */ /* 0x000f220000300800 */
[----:B------:R-:W-:-:S03]  /*512d0*/  F2FP.BF16.F32.PACK_AB R43, R30, R31 ;  /* 0x0000001f1e2b723e */ /* 0x000fc600000010ff */
[----:B------:R-:W4:Y:S04]  /*512e0*/  LDL.LU R35, [R1+0xa0c] ;  /* 0x000a0c0001237983 */ /* 0x000f280000300800 */
[----:B------:R-:W4:Y:S04]  /*512f0*/  LDL.LU R4, [R1+0x9f4] ;  /* 0x0009f40001047983 */ /* 0x000f280000300800 */
[----:B------:R-:W4:Y:S04]  /*51300*/  LDL.LU R34, [R1+0xa04] ;  /* 0x000a040001227983 */ /* 0x000f280000300800 */
[----:B------:R-:W-:Y:S04]  /*51310*/  STL [R1+0x1e18], R44 ;  /* 0x001e182c01007387 */ /* 0x000fe80000100800 */
[----:B------:R-:W-:Y:S04]  /*51320*/  STL [R1+0x1e1c], R43 ;  /* 0x001e1c2b01007387 */ /* 0x000fe80000100800 */
        /* <DEDUP_REMOVED lines=13> */
[----:B------:R-:W-:Y:S01]  /*51400*/  STL [R1+0x1e20], R42 ;  /* 0x001e202a01007387 */ /* 0x000fe20000100800 */
[----:B--2---:R-:W-:-:S05]  /*51410*/  F2FP.BF16.F32.PACK_AB R41, R22, R41 ;  /* 0x000000291629723e */ /* 0x004fca00000010ff */
[----:B------:R-:W-:Y:S04]  /*51420*/  STL [R1+0x1e24], R41 ;  /* 0x001e242901007387 */ /* 0x000fe80000100800 */
[----:B------:R-:W2:Y:S01]  /*51430*/  LDL.LU R22, [R1+0xa18] ;  /* 0x000a180001167983 */ /* 0x000ea20000300800 */
[----:B---3--:R-:W-:-:S03]  /*51440*/  F2FP.BF16.F32.PACK_AB R40, R23, R40 ;  /* 0x000000281728723e */ /* 0x008fc600000010ff */
[----:B------:R-:W3:Y:S04]  /*51450*/  LDL.LU R23, [R1+0xa10] ;  /* 0x000a100001177983 */ /* 0x000ee80000300800 */
[----:B------:R-:W-:Y:S01]  /*51460*/  STL [R1+0x1e28], R40 ;  /* 0x001e282801007387 */ /* 0x000fe20000100800 */
[----:B----4-:R-:W-:Y:S02]  /*51470*/  F2FP.BF16.F32.PACK_AB R39, R13, R39 ;  /* 0x000000270d27723e */ /* 0x010fe400000010ff */
[----:B------:R-:W-:-:S03]  /*51480*/  F2FP.BF16.F32.PACK_AB R38, R6, R38 ;  /* 0x000000260626723e */ /* 0x000fc600000010ff */
[----:B------:R-:W-:Y:S01]  /*51490*/  STL [R1+0x1e2c], R39 ;  /* 0x001e2c2701007387 */ /* 0x000fe20000100800 */
[----:B------:R-:W-:-:S03]  /*514a0*/  F2FP.BF16.F32.PACK_AB R37, R12, R37 ;  /* 0x000000250c25723e */ /* 0x000fc600000010ff */
[----:B------:R-:W-:Y:S01]  /*514b0*/  STL [R1+0x1e30], R38 ;  /* 0x001e302601007387 */ /* 0x000fe20000100800 */
[----:B------:R-:W-:-:S03]  /*514c0*/  F2FP.BF16.F32.PACK_AB R36, R5, R36 ;  /* 0x000000240524723e */ /* 0x000fc600000010ff */
[----:B------:R-:W-:Y:S01]  /*514d0*/  STL [R1+0x1e34], R37 ;  /* 0x001e342501007387 */ /* 0x000fe20000100800 */
        /* <DEDUP_REMOVED lines=15> */
[----:B------:R0:W-:Y:S01]  /*515d0*/  STL [R1+0x1e54], R29 ;  /* 0x001e541d01007387 */ /* 0x0001e20000100800 */
[----:B------:R-:W-:-:S03]  /*515e0*/  F2FP.BF16.F32.PACK_AB R27, R18, R27 ;  /* 0x0000001b121b723e */ /* 0x000fc600000010ff */
[----:B------:R-:W-:Y:S01]  /*515f0*/  STL [R1+0x1e58], R28 ;  /* 0x001e581c01007387 */ /* 0x000fe20000100800 */
[----:B------:R-:W-:-:S03]  /*51600*/  F2FP.BF16.F32.PACK_AB R26, R19, R26 ;  /* 0x0000001a131a723e */ /* 0x000fc600000010ff */
[----:B------:R-:W-:Y:S04]  /*51610*/  STL [R1+0x1e5c], R27 ;  /* 0x001e5c1b01007387 */ /* 0x000fe80000100800 */
[----:B------:R-:W-:Y:S01]  /*51620*/  STL [R1+0x1e60], R26 ;  /* 0x001e601a01007387 */ /* 0x000fe20000100800 */
[----:B--2---:R-:W-:Y:S02]  /*51630*/  F2FP.BF16.F32.PACK_AB R25, R22, R25 ;  /* 0x000000191619723e */ /* 0x004fe400000010ff */
[----:B---3--:R-:W-:-:S03]  /*51640*/  F2FP.BF16.F32.PACK_AB R24, R23, R24 ;  /* 0x000000181718723e */ /* 0x008fc600000010ff */
[----:B------:R-:W-:Y:S04]  /*51650*/  STL [R1+0x1e64], R25 ;  /* 0x001e641901007387 */ /* 0x000fe80000100800 */
        /* <DEDUP_REMOVED lines=55> */
[----:B--2---:R-:W-:-:S02]  /*519d0*/  F2FP.BF16.F32.PACK_AB R23, R29, R23 ;  /* 0x000000171d17723e */ /* 0x004fc400000010ff */
[----:B---3--:R-:W-:-:S03]  /*519e0*/  F2FP.BF16.F32.PACK_AB R22, R30, R22 ;  /* 0x000000161e16723e */ /* 0x008fc600000010ff */
[----:B------:R-:W-:Y:S01]  /*519f0*/  STL [R1+0x1e6c], R23 ;  /* 0x001e6c1701007387 */ /* 0x000fe20000100800 */
[----:B----4-:R-:W-:-:S03]  /*51a00*/  F2FP.BF16.F32.PACK_AB R21, R31, R21 ;  /* 0x000000151f15723e */ /* 0x010fc600000010ff */
        /* <DEDUP_REMOVED lines=11> */
[----:B------:R0:W-:Y:S02]  /*51ac0*/  STL [R1+0x1e88], R16 ;  /* 0x001e881001007387 */ /* 0x0001e40000100800 */
[----:B0-----:R-:W-:Y:S02]  /*51ad0*/  F2FP.BF16.F32.PACK_AB R16, R37, R38 ;  /* 0x000000262510723e */ /* 0x001fe400000010ff */
[----:B------:R-:W-:-:S03]  /*51ae0*/  F2FP.BF16.F32.PACK_AB R18, R39, R40 ;  /* 0x000000282712723e */ /* 0x000fc600000010ff */
[----:B------:R0:W-:Y:S01]  /*51af0*/  STL [R1+0x9c], R16 ;  /* 0x00009c1001007387 */ /* 0x0001e20000100800 */
[----:B------:R-:W-:-:S03]  /*51b00*/  F2FP.BF16.F32.PACK_AB R17, R41, R42 ;  /* 0x0000002a2911723e */ /* 0x000fc600000010ff */
[----:B------:R1:W-:Y:S01]  /*51b10*/  STL [R1+0x98], R18 ;  /* 0x0000981201007387 */ /* 0x0003e20000100800 */
[----:B0-----:R-:W-:-:S03]  /*51b20*/  F2FP.BF16.F32.PACK_AB R16, R43, R44 ;  /* 0x0000002c2b10723e */ /* 0x001fc600000010ff */
[----:B------:R0:W-:Y:S04]  /*51b30*/  STL [R1+0x94], R17 ;  /* 0x0000941101007387 */ /* 0x0001e80000100800 */
[----:B------:R2:W-:Y:S01]  /*51b40*/  STL [R1+0x90], R16 ;  /* 0x0000901001007387 */ /* 0x0005e20000100800 */
[----:B-1----:R-:W-:Y:S02]  /*51b50*/  F2FP.BF16.F32.PACK_AB R18, R45, R46 ;  /* 0x0000002e2d12723e */ /* 0x002fe400000010ff */
[----:B0-----:R-:W-:-:S03]  /*51b60*/  F2FP.BF16.F32.PACK_AB R17, R47, R48 ;  /* 0x000000302f11723e */ /* 0x001fc600000010ff */
        /* <DEDUP_REMOVED lines=12> */
[----:B------:R-:W-:Y:S01]  /*51c30*/  STL [R1+0xb4], R18 ;  /* 0x0000b41201007387 */ /* 0x000fe20000100800 */
[----:B--2---:R-:W-:-:S03]  /*51c40*/  F2FP.BF16.F32.PACK_AB R16, R60, R3 ;  /* 0x000000033c10723e */ /* 0x004fc600000010ff */
[----:B------:R-:W-:Y:S01]  /*51c50*/  STL [R1+0xb0], R17 ;  /* 0x0000b01101007387 */ /* 0x000fe20000100800 */
[----:B------:R-:W-:-:S03]  /*51c60*/  F2FP.BF16.F32.PACK_AB R0, R0, R2 ;  /* 0x000000020000723e */ /* 0x000fc600000010ff */
[----:B------:R-:W-:Y:S01]  /*51c70*/  STL [R1+0xcc], R16 ;  /* 0x0000cc1001007387 */ /* 0x000fe20000100800 */
[----:B------:R-:W-:-:S03]  /*51c80*/  F2FP.BF16.F32.PACK_AB R3, R14, R7 ;  /* 0x000000070e03723e */ /* 0x000fc600000010ff */
[----:B------:R0:W-:Y:S04]  /*51c90*/  STL [R1+0xc8], R0 ;  /* 0x0000c80001007387 */ /* 0x0001e80000100800 */
[----:B------:R1:W-:Y:S01]  /*51ca0*/  STL [R1+0xc4], R3 ;  /* 0x0000c40301007387 */ /* 0x0003e20000100800 */
[----:B------:R-:W-:Y:S02]  /*51cb0*/  F2FP.BF16.F32.PACK_AB R2, R13, R6 ;  /* 0x000000060d02723e */ /* 0x000fe400000010ff */
[----:B0-----:R-:W-:-:S03]  /*51cc0*/  F2FP.BF16.F32.PACK_AB R0, R12, R5 ;  /* 0x000000050c00723e */ /* 0x001fc600000010ff */
[----:B------:R0:W-:Y:S01]  /*51cd0*/  STL [R1+0xc0], R2 ;  /* 0x0000c00201007387 */ /* 0x0001e20000100800 */
[----:B-1----:R-:W-:-:S03]  /*51ce0*/  F2FP.BF16.F32.PACK_AB R3, R15, R4 ;  /* 0x000000040f03723e */ /* 0x002fc600000010ff */
[----:B------:R1:W-:Y:S04]  /*51cf0*/  STL [R1+0xdc], R0 ;  /* 0x0000dc0001007387 */ /* 0x0003e80000100800 */
[----:B------:R-:W-:Y:S04]  /*51d00*/  STL [R1+0xd8], R3 ;  /* 0x0000d80301007387 */ /* 0x000fe80000100800 */
[----:B------:R-:W2:Y:S01]  /*51d10*/  LDL.LU R16, [R1+0xaf0] ;  /* 0x000af00001107983 */ /* 0x000ea20000300800 */
[----:B0-----:R-:W-:Y:S02]  /*51d20*/  F2FP.BF16.F32.PACK_AB R2, R8, R9 ;  /* 0x000000090802723e */ /* 0x001fe400000010ff */
[----:B-1----:R-:W-:-:S03]  /*51d30*/  F2FP.BF16.F32.PACK_AB R0, R10, R11 ;  /* 0x0000000b0a00723e */ /* 0x002fc600000010ff */
[----:B------:R-:W-:Y:S04]  /*51d40*/  STL [R1+0xd4], R2 ;  /* 0x0000d40201007387 */ /* 0x000fe80000100800 */
[----:B--2---:R0:W-:Y:S04]  /*51d50*/  STL [R1+0x1ec4], R16 ;  /* 0x001ec41001007387 */ /* 0x0041e80000100800 */
[----:B------:R-:W-:Y:S04]  /*51d60*/  STL [R1+0xd0], R0 ;  /* 0x0000d00001007387 */ /* 0x000fe80000100800 */
[----:B0-----:R-:W2:Y:S04]  /*51d70*/  LDL.LU R16, [R1+0xaf8] ;  /* 0x000af80001107983 */ /* 0x001ea80000300800 */
[----:B------:R-:W3:Y:S04]  /*51d80*/  LDL.LU R17, [R1+0xb08] ;  /* 0x000b080001117983 */ /* 0x000ee80000300800 */
[----:B---3--:R0:W-:Y:S04]  /*51d90*/  STL [R1+0x1ec0], R17 ;  /* 0x001ec01101007387 */ /* 0x0081e80000100800 */
[----:B0-----:R-:W3:Y:S04]  /*51da0*/  LDL.LU R17, [R1+0xae0] ;  /* 0x000ae00001117983 */ /* 0x001ee80000300800 */
        /* <DEDUP_REMOVED lines=64> */
[----:B0-----:R-:W2:Y:S02]  /*521b0*/  LDL.LU R16, [R1+0x1ec4] ;  /* 0x001ec40001107983 */ /* 0x001ea40000300800 */
[----:B--2---:R-:W-:-:S02]  /*521c0*/  F2FP.BF16.F32.PACK_AB R16, R17, R16 ;  /* 0x000000101110723e */ /* 0x004fc400000010ff */
[----:B------:R-:W2:Y:S04]  /*521d0*/  LDL.LU R17, [R1+0x1ec0] ;  /* 0x001ec00001117983 */ /* 0x000ea80000300800 */
[----:B------:R4:W-:Y:S02]  /*521e0*/  STL [R1+0xe8], R16 ;  /* 0x0000e81001007387 */ /* 0x0009e40000100800 */
[----:B----4-:R-:W-:Y:S02]  /*521f0*/  F2FP.BF16.F32.PACK_AB R16, R19, R20 ;  /* 0x000000141310723e */ /* 0x010fe400000010ff */
[----:B---3--:R-:W-:Y:S02]  /*52200*/  F2FP.BF16.F32.PACK_AB R0, R0, R2 ;  /* 0x000000020000723e */ /* 0x008fe400000010ff */
[----:B------:R-:W-:-:S02]  /*52210*/  F2FP.BF16.F32.PACK_AB R2, R13, R6 ;  /* 0x000000060d02723e */ /* 0x000fc400000010ff */
[----:B--2---:R-:W-:Y:S02]  /*52220*/  F2FP.BF16.F32.PACK_AB R17, R17, R18 ;  /* 0x000000121111723e */ /* 0x004fe400000010ff */
[----:B------:R-:W-:-:S03]  /*52230*/  F2FP.BF16.F32.PACK_AB R18, R21, R22 ;  /* 0x000000161512723e */ /* 0x000fc600000010ff */
[----:B------:R0:W-:Y:S04]  /*52240*/  STL [R1+0xe4], R17 ;  /* 0x0000e41101007387 */ /* 0x0001e80000100800 */
[----:B------:R1:W-:Y:S01]  /*52250*/  STL [R1+0xe0], R16 ;  /* 0x0000e01001007387 */ /* 0x0003e20000100800 */
[----:B0-----:R-:W-:-:S03]  /*52260*/  F2FP.BF16.F32.PACK_AB R17, R23, R24 ;  /* 0x000000181711723e */ /* 0x001fc600000010ff */
[----:B------:R0:W-:Y:S01]  /*52270*/  STL [R1+0xfc], R18 ;  /* 0x0000fc1201007387 */ /* 0x0001e20000100800 */
[----:B-1----:R-:W-:-:S03]  /*52280*/  F2FP.BF16.F32.PACK_AB R16, R25, R26 ;  /* 0x0000001a1910723e */ /* 0x002fc600000010ff */
        /* <DEDUP_REMOVED lines=90> */
[----:B--2---:R-:W-:-:S05]  /*52830*/  F2FP.BF16.F32.PACK_AB R16, R37, R38 ;  /* 0x000000262510723e */ /* 0x004fca00000010ff */
[----:B------:R0:W-:Y:S01]  /*52840*/  STL [R1+0x16c], R16 ;  /* 0x00016c1001007387 */ /* 0x0001e20000100800 */
[----:B---3--:R-:W-:Y:S02]  /*52850*/  F2FP.BF16.F32.PACK_AB R18, R39, R40 ;  /* 0x000000282712723e */ /* 0x008fe400000010ff */
[----:B----4-:R-:W-:-:S03]  /*52860*/  F2FP.BF16.F32.PACK_AB R17, R41, R42 ;  /* 0x0000002a2911723e */ /* 0x010fc600000010ff */
[----:B------:R-:W-:Y:S04]  /*52870*/  STL [R1+0x168], R18 ;  /* 0x0001681201007387 */ /* 0x000fe80000100800 */
[----:B------:R-:W-:Y:S01]  /*52880*/  STL [R1+0x164], R17 ;  /* 0x0001641101007387 */ /* 0x000fe20000100800 */
[----:B0-----:R-:W-:Y:S02]  /*52890*/  F2FP.BF16.F32.PACK_AB R16, R43, R44 ;  /* 0x0000002c2b10723e */ /* 0x001fe400000010ff */
[----:B------:R-:W-:-:S05]  /*528a0*/  F2FP.BF16.F32.PACK_AB R15, R45, R15 ;  /* 0x0000000f2d0f723e */ /* 0x000fca00000010ff */
        /* <DEDUP_REMOVED lines=22> */
[----:B------:R0:W-:Y:S04]  /*52a10*/  STL [R1+0x1eb4], R5 ;  /* 0x001eb40501007387 */ /* 0x0001e80000100800 */
[----:B------:R1:W-:Y:S01]  /*52a20*/  STL [R1+0x1eb8], R4 ;  /* 0x001eb80401007387 */ /* 0x0003e20000100800 */
[----:B0-----:R-:W-:Y:S02]  /*52a30*/  F2FP.BF16.F32.PACK_AB R5, R57, R58 ;  /* 0x0000003a3905723e */ /* 0x001fe400000010ff */
[----:B-1----:R-:W-:-:S03]  /*52a40*/  F2FP.BF16.F32.PACK_AB R4, R59, R61 ;  /* 0x0000003d3b04723e */ /* 0x002fc600000010ff */
[----:B------:R-:W-:Y:S04]  /*52a50*/  STL [R1+0xc], R5 ;  /* 0x00000c0501007387 */ /* 0x000fe80000100800 */
[----:B------:R0:W-:Y:S01]  /*52a60*/  STL [R1+0x8], R4 ;  /* 0x0000080401007387 */ /* 0x0001e20000100800 */
[----:B------:R-:W-:-:S03]  /*52a70*/  F2FP.BF16.F32.PACK_AB R3, R60, R3 ;  /* 0x000000033c03723e */ /* 0x000fc600000010ff */
[----:B0-----:R-:W2:Y:S04]  /*52a80*/  LDL.LU R4, [R1+0xcec] ;  /* 0x000cec0001047983 */ /* 0x001ea80000300800 */
[----:B------:R-:W-:Y:S04]  /*52a90*/  STL [R1+0x4], R3 ;  /* 0x0000040301007387 */ /* 0x000fe80000100800 */
[----:B------:R-:W3:Y:S01]  /*52aa0*/  LDL.LU R5, [R1+0xcb4] ;  /* 0x000cb40001057983 */ /* 0x000ee20000300800 */
[----:B------:R-:W-:-:S05]  /*52ab0*/  F2FP.BF16.F32.PACK_AB R0, R0, R2 ;  /* 0x000000020000723e */ /* 0x000fca00000010ff */
[----:B------:R-:W-:Y:S04]  /*52ac0*/  STL [R1], R0 ;  /* 0x0000000001007387 */ /* 0x000fe80000100800 */
        /* <DEDUP_REMOVED lines=63> */
[----:B------:R0:W-:Y:S01]  /*52ec0*/  STL [R1+0x1c], R4 ;  /* 0x00001c0401007387 */ /* 0x0001e20000100800 */
[----:B----4-:R-:W-:-:S03]  /*52ed0*/  F2FP.BF16.F32.PACK_AB R8, R7, R8 ;  /* 0x000000080708723e */ /* 0x010fc600000010ff */
[----:B0-----:R1:W5:Y:S01]  /*52ee0*/  LDL.LU R4, [R1+0x1eb8] ;  /* 0x001eb80001047983 */ /* 0x0013620000300800 */
[----:B---3--:R-:W-:Y:S02]  /*52ef0*/  F2FP.BF16.F32.PACK_AB R10, R9, R10 ;  /* 0x0000000a090a723e */ /* 0x008fe400000010ff */
[----:B------:R-:W-:Y:S02]  /*52f00*/  F2FP.BF16.F32.PACK_AB R12, R11, R12 ;  /* 0x0000000c0b0c723e */ /* 0x000fe400000010ff */
[----:B------:R-:W-:Y:S02]  /*52f10*/  F2FP.BF16.F32.PACK_AB R14, R13, R14 ;  /* 0x0000000e0d0e723e */ /* 0x000fe400000010ff */
[----:B------:R-:W-:Y:S02]  /*52f20*/  F2FP.BF16.F32.PACK_AB R16, R15, R16 ;  /* 0x000000100f10723e */ /* 0x000fe400000010ff */
[----:B------:R-:W-:Y:S02]  /*52f30*/  F2FP.BF16.F32.PACK_AB R18, R17, R18 ;  /* 0x000000121112723e */ /* 0x000fe400000010ff */
[----:B------:R-:W-:-:S02]  /*52f40*/  F2FP.BF16.F32.PACK_AB R20, R19, R20 ;  /* 0x000000141314723e */ /* 0x000fc400000010ff */
[----:B------:R-:W-:Y:S02]  /*52f50*/  F2FP.BF16.F32.PACK_AB R22, R21, R22 ;  /* 0x000000161516723e */ /* 0x000fe400000010ff */
        /* <DEDUP_REMOVED lines=19> */
[----:B--2---:R-:W-:Y:S02]  /*53090*/  F2FP.BF16.F32.PACK_AB R6, R5, R6 ;  /* 0x000000060506723e */ /* 0x004fe400000010ff */
[----:B------:R1:W5:Y:S04]  /*530a0*/  LDL.LU R5, [R1+0x1eb4] ;  /* 0x001eb40001057983 */ /* 0x0003680000300800 */
[----:B------:R0:W-:Y:S04]  /*530b0*/  STL [R1+0x18], R6 ;  /* 0x0000180601007387 */ /* 0x0001e80000100800 */
[----:B0-----:R1:W5:Y:S04]  /*530c0*/  LDL.LU R6, [R1+0x1eb0] ;  /* 0x001eb00001067983 */ /* 0x0013680000300800 */
        /* <DEDUP_REMOVED lines=70> */
[----:B------:R0:W-:Y:S01]  /*53530*/  STL [R1+0x78], R54 ;  /* 0x0000783601007387 */ /* 0x0001e20000100800 */
[----:B------:R-:W-:-:S03]  /*53540*/  F2FP.BF16.F32.PACK_AB R3, R61, R3 ;  /* 0x000000033d03723e */ /* 0x000fc600000010ff */
        /* <DEDUP_REMOVED lines=9> */
[----:B0-----:R-:W2:Y:S04]  /*535e0*/  LDL.LU R60, [R1+0x1dd8] ;  /* 0x001dd800013c7983 */ /* 0x001ea80000300800 */
[----:B------:R-:W2:Y:S01]  /*535f0*/  LDL.LU R61, [R1+0x1dd4] ;  /* 0x001dd400013d7983 */ /* 0x000ea20000300800 */
[----:B------:R-:W-:-:S03]  /*53600*/  F2FP.BF16.F32.PACK_AB R2, R0, R2 ;  /* 0x000000020002723e */ /* 0x000fc600000010ff */
[----:B------:R1:W-:Y:S01]  /*53610*/  STL [R1+0x88], R3 ;  /* 0x0000880301007387 */ /* 0x0003e20000100800 */
[----:B--2---:R-:W-:-:S05]  /*53620*/  F2FP.BF16.F32.PACK_AB R0, R61, R60 ;  /* 0x0000003c3d00723e */ /* 0x004fca00000010ff */
[----:B------:R1:W-:Y:S04]  /*53630*/  STL [R1+0x80], R0 ;  /* 0x0000800001007387 */ /* 0x0003e80000100800 */
[----:B------:R1:W-:Y:S02]  /*53640*/  STL [R1+0x84], R2 ;  /* 0x0000840201007387 */ /* 0x0003e40000100800 */
.L_x_0:
[----:B-----5:R-:W-:Y:S01]  /*53650*/  STL.64 [R1+0x1e70], R26 ;  /* 0x001e701a01007387 */ /* 0x020fe20000100a00 */
[----:B-1----:R-:W1:Y:S01]  /*53660*/  S2R R0, SR_TID.X ;  /* 0x0000000000007919 */ /* 0x002e620000002100 */
[----:B------:R-:W2:Y:S01]  /*53670*/  S2UR UR5, SR_CgaCtaId ;  /* 0x00000000000579c3 */ /* 0x000ea20000008800 */
[----:B------:R-:W-:Y:S01]  /*53680*/  UMOV UR4, 0x400 ;  /* 0x0000040000047882 */ /* 0x000fe20000000000 */
[----:B------:R-:W3:Y:S01]  /*53690*/  LDCU.64 UR6, c[0x0][0x398] ;  /* 0x00007300ff0677ac */ /* 0x000ee20008000a00 */
[----:B------:R4:W-:Y:S01]  /*536a0*/  STL.64 [R1+0x1e68], R24 ;  /* 0x001e681801007387 */ /* 0x0009e20000100a00 */
[----:B------:R-:W0:Y:S01]  /*536b0*/  LDCU.64 UR26, c[0x0][0x398] ;  /* 0x00007300ff1a77ac */ /* 0x000e220008000a00 */
[----:B------:R-:W0:Y:S01]  /*536c0*/  LDCU.64 UR28, c[0x0][0x398] ;  /* 0x00007300ff1c77ac */ /* 0x000e220008000a00 */
[----:B------:R-:W0:Y:S01]  /*536d0*/  LDCU UR24, c[0x0][0x3b8] ;  /* 0x00007700ff1877ac */ /* 0x000e220008000800 */
[----:B----4-:R-:W4:Y:S01]  /*536e0*/  LDL.LU R24, [R1+0x80] ;  /* 0x0000800001187983 */ /* 0x010f220000300800 */
[----:B------:R-:W0:Y:S03]  /*536f0*/  LDCU.64 UR10, c[0x0][0x398] ;  /* 0x00007300ff0a77ac */ /* 0x000e260008000a00 */
[----:B------:R-:W4:Y:S01]  /*53700*/  LDL.LU R25, [R1+0x84] ;  /* 0x0000840001197983 */ /* 0x000f220000300800 */
[----:B------:R-:W0:Y:S03]  /*53710*/  LDCU.64 UR30, c[0x0][0x398] ;  /* 0x00007300ff1e77ac */ /* 0x000e260008000a00 */
[----:B------:R-:W4:Y:S01]  /*53720*/  LDL.LU R26, [R1+0x88] ;  /* 0x00008800011a7983 */ /* 0x000f220000300800 */
[----:B------:R-:W0:Y:S03]  /*53730*/  LDCU.64 UR22, c[0x0][0x398] ;  /* 0x00007300ff1677ac */ /* 0x000e260008000a00 */
[----:B------:R-:W4:Y:S01]  /*53740*/  LDL.LU R27, [R1+0x8c] ;  /* 0x00008c00011b7983 */ /* 0x000f220000300800 */
[----:B--2---:R-:W-:-:S03]  /*53750*/  ULEA UR4, UR5, UR4, 0x18 ;  /* 0x0000000405047291 */ /* 0x004fc6000f8ec0ff */
[----:B------:R-:W-:Y:S01]  /*53760*/  STL.64 [R1+0x1e60], R30 ;  /* 0x001e601e01007387 */ /* 0x000fe20000100a00 */
[----:B-1----:R-:W-:Y:S01]  /*53770*/  LOP3.LUT R0, R0, 0x1f, RZ, 0xc0, !PT ;  /* 0x0000001f00007812 */ /* 0x002fe200078ec0ff */
[----:B------:R-:W1:Y:S02]  /*53780*/  LDCU.64 UR20, c[0x0][0x398] ;  /* 0x00007300ff1477ac */ /* 0x000e640008000a00 */
[----:B------:R-:W-:Y:S01]  /*53790*/  STL.64 [R1+0x1e58], R28 ;  /* 0x001e581c01007387 */ /* 0x000fe20000100a00 */
[----:B------:R-:W-:Y:S01]  /*537a0*/  LEA R0, R0, UR4, 0x4 ;  /* 0x0000000400007c11 */ /* 0x000fe2000f8e20ff */
[----:B------:R-:W2:Y:S02]  /*537b0*/  LDCU.64 UR18, c[0x0][0x398] ;  /* 0x00007300ff1277ac */ /* 0x000ea40008000a00 */
[----:B------:R-:W-:Y:S01]  /*537c0*/  STL.64 [R1+0x1e50], R34 ;  /* 0x001e502201007387 */ /* 0x000fe20000100a00 */
[----:B------:R-:W0:Y:S03]  /*537d0*/  LDCU.64 UR4, c[0x0][0x390] ;  /* 0x00007200ff0477ac */ /* 0x000e260008000a00 */
[----:B------:R-:W-:Y:S01]  /*537e0*/  STL.64 [R1+0x1e48], R32 ;  /* 0x001e482001007387 */ /* 0x000fe20000100a00 */
[----:B------:R-:W0:Y:S03]  /*537f0*/  LDCU.64 UR16, c[0x0][0x398] ;  /* 0x00007300ff1077ac */ /* 0x000e260008000a00 */
[----:B------:R-:W-:Y:S01]  /*53800*/  STL.64 [R1+0x1e40], R38 ;  /* 0x001e402601007387 */ /* 0x000fe20000100a00 */
[----:B------:R-:W0:Y:S03]  /*53810*/  LDCU.64 UR14, c[0x0][0x398] ;  /* 0x00007300ff0e77ac */ /* 0x000e260008000a00 */
[----:B------:R-:W-:Y:S01]  /*53820*/  STL.64 [R1+0x1e38], R36 ;  /* 0x001e382401007387 */ /* 0x000fe20000100a00 */
[----:B------:R-:W0:Y:S03]  /*53830*/  LDCU.64 UR12, c[0x0][0x398] ;  /* 0x00007300ff0c77ac */ /* 0x000e260008000a00 */
[----:B------:R-:W-:Y:S01]  /*53840*/  STL.64 [R1+0x1e30], R42 ;  /* 0x001e302a01007387 */ /* 0x000fe20000100a00 */
[----:B------:R-:W0:Y:S03]  /*53850*/  LDCU UR42, c[0x0][0x398] ;  /* 0x00007300ff2a77ac */ /* 0x000e260008000800 */
        /* <DEDUP_REMOVED lines=16> */
[----:B------:R1:W-:Y:S01]  /*53960*/  STL.64 [R1+0x1de8], R56 ;  /* 0x001de83801007387 */ /* 0x0003e20000100a00 */
[----:B------:R-:W0:Y:S01]  /*53970*/  LDCU UR67, c[0x0][0x39c] ;  /* 0x00007380ff4377ac */ /* 0x000e220008000800 */
[----:B------:R-:W-:Y:S06]  /*53980*/  BAR.SYNC.DEFER_BLOCKING 0x0 ;  /* 0x0000000000007b1d */ /* 0x000fec0000010000 */
[----:B------:R-:W0:Y:S01]  /*53990*/  LDCU UR63, c[0x0][0x398] ;  /* 0x00007300ff3f77ac */ /* 0x000e220008000800 */
[----:B-1----:R-:W2:Y:S01]  /*539a0*/  LDL.LU R56, [R1+0x70] ;  /* 0x0000700001387983 */ /* 0x002ea20000300800 */
[----:B------:R-:W1:Y:S03]  /*539b0*/  LDCU UR40, c[0x0][0x398] ;  /* 0x00007300ff2877ac */ /* 0x000e660008000800 */
[----:B------:R-:W2:Y:S01]  /*539c0*/  LDL.LU R57, [R1+0x74] ;  /* 0x0000740001397983 */ /* 0x000ea20000300800 */
[----:B------:R-:W0:Y:S03]  /*539d0*/  LDCU UR77, c[0x0][0x39c] ;  /* 0x00007380ff4d77ac */ /* 0x000e260008000800 */
[----:B------:R-:W2:Y:S01]  /*539e0*/  LDL.LU R58, [R1+0x78] ;  /* 0x00007800013a7983 */ /* 0x000ea20000300800 */
[----:B------:R-:W0:Y:S03]  /*539f0*/  LDCU UR44, c[0x0][0x398] ;  /* 0x00007300ff2c77ac */ /* 0x000e260008000800 */
[----:B------:R-:W2:Y:S01]  /*53a00*/  LDL.LU R59, [R1+0x7c] ;  /* 0x00007c00013b7983 */ /* 0x000ea20000300800 */
[----:B------:R-:W0:Y:S03]  /*53a10*/  LDCU UR64, c[0x0][0x398] ;  /* 0x00007300ff4077ac */ /* 0x000e260008000800 */
[----:B------:R-:W3:Y:S01]  /*53a20*/  LDL.LU R52, [R1+0x60] ;  /* 0x0000600001347983 */ /* 0x000ee20000300800 */
        /* <DEDUP_REMOVED lines=47> */
[----:B------:R-:W3:Y:S01]  /*53d20*/  LDL.LU R28, [R1] ;  /* 0x00000000011c7983 */ /* 0x000ee20000300800 */
[----:B------:R-:W0:Y:S03]  /*53d30*/  LDCU UR50, c[0x0][0x398] ;  /* 0x00007300ff3277ac */ /* 0x000e260008000800 */
[----:B------:R-:W3:Y:S01]  /*53d40*/  LDL.LU R29, [R1+0x4] ;  /* 0x00000400011d7983 */ /* 0x000ee20000300800 */
[----:B------:R-:W0:Y:S03]  /*53d50*/  LDCU UR72, c[0x0][0x398] ;  /* 0x00007300ff4877ac */ /* 0x000e260008000800 */
[----:B------:R-:W3:Y:S01]  /*53d60*/  LDL.LU R30, [R1+0x8] ;  /* 0x00000800011e7983 */ /* 0x000ee20000300800 */
[----:B------:R-:W0:Y:S03]  /*53d70*/  LDCU UR71, c[0x0][0x3b8] ;  /* 0x00007700ff4777ac */ /* 0x000e260008000800 */
[----:B------:R-:W3:Y:S01]  /*53d80*/  LDL.LU R31, [R1+0xc] ;  /* 0x00000c00011f7983 */ /* 0x000ee20000300800 */
[----:B------:R-:W0:Y:S01]  /*53d90*/  LDCU UR46, c[0x0][0x398] ;  /* 0x00007300ff2e77ac */ /* 0x000e220008000800 */
[----:B------:R-:W0:Y:S01]  /*53da0*/  LDCU UR35, c[0x0][0x398] ;  /* 0x00007300ff2377ac */ /* 0x000e220008000800 */
[----:B------:R-:W0:Y:S01]  /*53db0*/  LDCU UR73, c[0x0][0x39c] ;  /* 0x00007380ff4977ac */ /* 0x000e220008000800 */
[----:B------:R-:W0:Y:S01]  /*53dc0*/  LDCU UR68, c[0x0][0x3b8] ;  /* 0x00007700ff4477ac */ /* 0x000e220008000800 */
[----:B------:R-:W0:Y:S01]  /*53dd0*/  LDCU UR69, c[0x0][0x398] ;  /* 0x00007300ff4577ac */ /* 0x000e220008000800 */
[----:B----4-:R-:W-:Y:S01]  /*53de0*/  STSM.16.M88.4 [R0], R24 ;  /* 0x0000001800007844 */ /* 0x010fe20000000200 */
[----:B------:R-:W-:-:S03]  /*53df0*/  NOP ;  /* 0x0000000000007918 */ /* 0x000fc60000000000 */
[----:B------:R-:W4:Y:S01]  /*53e00*/  LDS.128 R24, [R0] ;  /* 0x0000000000187984 */ /* 0x000f220000000c00 */
[----:B------:R-:W-:-:S03]  /*53e10*/  NOP ;  /* 0x0000000000007918 */ /* 0x000fc60000000000 */
[----:B--2---:R-:W-:Y:S01]  /*53e20*/  STSM.16.M88.4 [R0], R56 ;  /* 0x0000003800007844 */ /* 0x004fe20000000200 */
[----:B------:R-:W-:-:S03]  /*53e30*/  NOP ;  /* 0x0000000000007918 */ /* 0x000fc60000000000 */
[----:B------:R-:W2:Y:S01]  /*53e40*/  LDS.128 R56, [R0] ;  /* 0x0000000000387984 */ /* 0x000ea20000000c00 */
[----:B------:R-:W-:-:S03]  /*53e50*/  NOP ;  /* 0x0000000000007918 */ /* 0x000fc60000000000 */
[----:B---3--:R-:W-:Y:S01]  /*53e60*/  STSM.16.M88.4 [R0], R52 ;  /* 0x0000003400007844 */ /* 0x008fe20000000200 */
[----:B------:R-:W-:-:S03]  /*53e70*/  NOP ;  /* 0x0000000000007918 */ /* 0x000fc60000000000 */
[----:B------:R-:W3:Y:S01]  /*53e80*/  LDS.128 R52, [R0] ;  /* 0x0000000000347984 */ /* 0x000ee20000000c00 */
[----:B------:R-:W-:-:S03]  /*53e90*/  NOP ;  /* 0x0000000000007918 */ /* 0x000fc60000000000 */
[----:B------:R-:W-:Y:S01]  /*53ea0*/  STSM.16.M88.4 [R0], R48 ;  /* 0x0000003000007844 */ /* 0x000fe20000000200 */
[----:B------:R-:W-:-:S03]  /*53eb0*/  NOP ;  /* 0x0000000000007918 */ /* 0x000fc60000000000 */
[----:B------:R-:W0:Y:S01]  /*53ec0*/  LDS.128 R48, [R0] ;  /* 0x0000000000307984 */ /* 0x000e220000000c00 */
        /* <DEDUP_REMOVED lines=25> */
[----:B----4-:R-:W-:Y:S04]  /*54060*/  STL.64 [R1+0x80], R24 ;  /* 0x0000801801007387 */ /* 0x010fe80000100a00 */
[----:B------:R4:W-:Y:S04]  /*54070*/  STL.64 [R1+0x88], R26 ;  /* 0x0000881a01007387 */ /* 0x0009e80000100a00 */
[----:B----4-:R-:W4:Y:S04]  /*54080*/  LDL.LU.64 R26, [R1+0x1e70] ;  /* 0x001e7000011a7983 */ /* 0x010f280000300a00 */
[----:B------:R-:W4:Y:S04]  /*54090*/  LDL.LU.64 R24, [R1+0x1e68] ;  /* 0x001e680001187983 */ /* 0x000f280000300a00 */
[----:B--2---:R-:W-:Y:S04]  /*540a0*/  STL.64 [R1+0x70], R56 ;  /* 0x0000703801007387 */ /* 0x004fe80000100a00 */
[----:B------:R-:W-:Y:S04]  /*540b0*/  STL.64 [R1+0x78], R58 ;  /* 0x0000783a01007387 */ /* 0x000fe80000100a00 */
[----:B---3--:R-:W-:Y:S04]  /*540c0*/  STL.64 [R1+0x60], R52 ;  /* 0x0000603401007387 */ /* 0x008fe80000100a00 */
[----:B------:R-:W-:Y:S04]  /*540d0*/  STL.64 [R1+0x68], R54 ;  /* 0x0000683601007387 */ /* 0x000fe80000100a00 */
[----:B0-----:R0:W-:Y:S04]  /*540e0*/  STL.64 [R1+0x50], R48 ;  /* 0x0000503001007387 */ /* 0x0011e80000100a00 */
[----:B------:R2:W-:Y:S04]  /*540f0*/  STL.64 [R1+0x58], R50 ;  /* 0x0000583201007387 */ /* 0x0005e80000100a00 */
        /* <DEDUP_REMOVED lines=10> */
[----:B0-----:R-:W4:Y:S04]  /*541a0*/  LDL.LU R48, [R1+0x160] ;  /* 0x0001600001307983 */ /* 0x001f280000300800 */
[----:B------:R-:W-:Y:S04]  /*541b0*/  STL.64 [R1], R4 ;  /* 0x0000000401007387 */ /* 0x000fe80000100a00 */
[----:B------:R-:W-:Y:S04]  /*541c0*/  STL.64 [R1+0x8], R6 ;  /* 0x0000080601007387 */ /* 0x000fe80000100a00 */
[----:B------:R-:W4:Y:S04]  /*541d0*/  LDL.LU R49, [R1+0x164] ;  /* 0x0001640001317983 */ /* 0x000f280000300800 */
[----:B--2---:R-:W4:Y:S04]  /*541e0*/  LDL.LU R50, [R1+0x168] ;  /* 0x0001680001327983 */ /* 0x004f280000300800 */
[----:B------:R-:W4:Y:S04]  /*541f0*/  LDL.LU R51, [R1+0x16c] ;  /* 0x00016c0001337983 */ /* 0x000f280000300800 */
[----:B---3--:R-:W2:Y:S04]  /*54200*/  LDL.LU R44, [R1+0x150] ;  /* 0x00015000012c7983 */ /* 0x008ea80000300800 */
        /* <DEDUP_REMOVED lines=15> */
[----:B------:R-:W-:Y:S01]  /*54300*/  STSM.16.M88.4 [R0], R8 ;  /* 0x0000000800007844 */ /* 0x000fe20000000200 */
[----:B------:R-:W-:-:S03]  /*54310*/  NOP ;  /* 0x0000000000007918 */ /* 0x000fc60000000000 */
[----:B------:R-:W0:Y:S01]  /*54320*/  LDS.128 R4, [R0] ;  /* 0x0000000000047984 */ /* 0x000e220000000c00 */
[----:B------:R-:W-:-:S03]  /*54330*/  NOP ;  /* 0x0000000000007918 */ /* 0x000fc60000000000 */
[----:B------:R-:W-:Y:S01]  /*54340*/  STSM.16.M88.4 [R0], R12 ;  /* 0x0000000c00007844 */ /* 0x000fe20000000200 */
[----:B------:R-:W-:-:S03]  /*54350*/  NOP ;  /* 0x0000000000007918 */ /* 0x000fc60000000000 */
[----:B------:R-:W-:Y:S01]  /*54360*/  LDS.128 R8, [R0] ;  /* 0x0000000000087984 */ /* 0x000fe20000000c00 */
[----:B------:R-:W-:-:S03]  /*54370*/  NOP ;  /* 0x0000000000007918 */ /* 0x000fc60000000000 */
[----:B-1----:R-:W3:Y:S04]  /*54380*/  LDL.LU R28, [R1+0x110] ;  /* 0x00011000011c7983 */ /* 0x002ee80000300800 */
[----:B------:R-:W3:Y:S04]  /*54390*/  LDL.LU R29, [R1+0x114] ;  /* 0x00011400011d7983 */ /* 0x000ee80000300800 */
[----:B------:R-:W3:Y:S04]  /*543a0*/  LDL.LU R30, [R1+0x118] ;  /* 0x00011800011e7983 */ /* 0x000ee80000300800 */
[----:B------:R-:W3:Y:S04]  /*543b0*/  LDL.LU R31, [R1+0x11c] ;  /* 0x00011c00011f7983 */ /* 0x000ee80000300800 */
[----:B0-----:R-:W-:Y:S04]  /*543c0*/  STL [R1+0x1de0], R5 ;  /* 0x001de00501007387 */ /* 0x001fe80000100800 */
[----:B------:R-:W-:Y:S04]  /*543d0*/  STL [R1+0x1ddc], R6 ;  /* 0x001ddc0601007387 */ /* 0x000fe80000100800 */
[----:B------:R-:W-:Y:S04]  /*543e0*/  STL [R1+0x1dd8], R7 ;  /* 0x001dd80701007387 */ /* 0x000fe80000100800 */
[----:B----4-:R-:W-:Y:S01]  /*543f0*/  STSM.16.M88.4 [R0], R48 ;  /* 0x0000003000007844 */ /* 0x010fe20000000200 */
[----:B------:R-:W-:-:S03]  /*54400*/  NOP ;  /* 0x0000000000007918 */ /* 0x000fc60000000000 */
[----:B------:R-:W0:Y:S01]  /*54410*/  LDS.128 R12, [R0] ;  /* 0x00000000000c7984 */ /* 0x000e220000000c00 */
[----:B------:R-:W-:-:S03]  /*54420*/  NOP ;  /* 0x0000000000007918 */ /* 0x000fc60000000000 */
[----:B--2---:R-:W-:Y:S04]  /*54430*/  STSM.16.M88.4 [R0], R44 ;  /* 0x0000002c00007844 */ /* 0x004fe80000000200 */
[----:B0-----:R-:W-:Y:S04]  /*54440*/  STL.64 [R1+0x160], R12 ;  /* 0x0001600c01007387 */ /* 0x001fe80000100a00 */
[----:B------:R-:W-:Y:S01]  /*54450*/  STL.64 [R1+0x168], R14 ;  /* 0x0001680e01007387 */ /* 0x000fe20000100a00 */
[----:B------:R-:W-:-:S03]  /*54460*/  NOP ;  /* 0x0000000000007918 */ /* 0x000fc60000000000 */
[----:B------:R-:W0:Y:S01]  /*54470*/  LDS.128 R12, [R0] ;  /* 0x00000000000c7984 */ /* 0x000e220000000c00 */
[----:B------:R-:W-:-:S03]  /*54480*/  NOP ;  /* 0x0000000000007918 */ /* 0x000fc60000000000 */
[----:B---3--:R-:W-:Y:S04]  /*54490*/  STSM.16.M88.4 [R0], R40 ;  /* 0x0000002800007844 */ /* 0x008fe80000000200 */
[----:B0-----:R-:W-:Y:S04]  /*544a0*/  STL.64 [R1+0x150], R12 ;  /* 0x0001500c01007387 */ /* 0x001fe80000100a00 */
[----:B------:R-:W-:Y:S01]  /*544b0*/  STL.64 [R1+0x158], R14 ;  /* 0x0001580e01007387 */ /* 0x000fe20000100a00 */
[----:B------:R-:W-:-:S03]  /*544c0*/  NOP ;  /* 0x0000000000007918 */ /* 0x000fc60000000000 */
[----:B------:R-:W0:Y:S01]  /*544d0*/  LDS.128 R12, [R0] ;  /* 0x00000000000c7984 */ /* 0x000e220000000c00 */
[----:B------:R-:W-:-:S03]  /*544e0*/  NOP ;  /* 0x0000000000007918 */ /* 0x000fc60000000000 */
[----:B------:R-:W-:Y:S04]  /*544f0*/  STSM.16.M88.4 [R0], R36 ;  /* 0x0000002400007844 */ /* 0x000fe80000000200 */
        /* <DEDUP_REMOVED lines=11> */
[----:B0-----:R0:W-:Y:S04]  /*545b0*/  STL.64 [R1+0x120], R12 ;  /* 0x0001200c01007387 */ /* 0x0011e80000100a00 */
        /* <DEDUP_REMOVED lines=30> */
[----:B------:R-:W4:Y:S04]  /*547a0*/  LDL.LU R13, [R1+0x94] ;  /* 0x00009400010d7983 */ /* 0x000f280000300800 */
[----:B-1----:R-:W4:Y:S04]  /*547b0*/  LDL.LU R14, [R1+0x98] ;  /* 0x00009800010e7983 */ /* 0x002f280000300800 */
[----:B------:R-:W4:Y:S04]  /*547c0*/  LDL.LU R15, [R1+0x9c] ;  /* 0x00009c00010f7983 */ /* 0x000f280000300800 */
[----:B------:R-:W-:Y:S01]  /*547d0*/  STSM.16.M88.4 [R0], R28 ;  /* 0x0000001c00007844 */ /* 0x000fe20000000200 */
[----:B------:R-:W-:-:S03]  /*547e0*/  NOP ;  /* 0x0000000000007918 */ /* 0x000fc60000000000 */
[----:B------:R-:W0:Y:S01]  /*547f0*/  LDS.128 R28, [R0] ;  /* 0x00000000001c7984 */ /* 0x000e220000000c00 */
[----:B------:R-:W-:-:S03]  /*54800*/  NOP ;  /* 0x0000000000007918 */ /* 0x000fc60000000000 */
[----:B0-----:R-:W-:Y:S04]  /*54810*/  STL.64 [R1+0x110], R28 ;  /* 0x0001101c01007387 */ /* 0x001fe80000100a00 */
[----:B------:R0:W-:Y:S04]  /*54820*/  STL.64 [R1+0x118], R30 ;  /* 0x0001181e01007387 */ /* 0x0001e80000100a00 */
[----:B0-----:R-:W4:Y:S04]  /*54830*/  LDL.LU.64 R30, [R1+0x1e60] ;  /* 0x001e6000011e7983 */ /* 0x001f280000300a00 */
[----:B------:R-:W4:Y:S04]  /*54840*/  LDL.LU.64 R28, [R1+0x1e58] ;  /* 0x001e5800011c7983 */ /* 0x000f280000300a00 */
[----:B--2---:R-:W-:Y:S01]  /*54850*/  STSM.16.M88.4 [R0], R32 ;  /* 0x0000002000007844 */ /* 0x004fe20000000200 */
[----:B------:R-:W-:-:S03]  /*54860*/  NOP ;  /* 0x0000000000007918 */ /* 0x000fc60000000000 */
[----:B------:R-:W0:Y:S01]  /*54870*/  LDS.128 R32, [R0] ;  /* 0x0000000000207984 */ /* 0x000e220000000c00 */
[----:B------:R-:W-:-:S03]  /*54880*/  NOP ;  /* 0x0000000000007918 */ /* 0x000fc60000000000 */
[----:B---3--:R-:W-:Y:S01]  /*54890*/  STSM.16.M88.4 [R0], R36 ;  /* 0x0000002400007844 */ /* 0x008fe20000000200 */
[----:B------:R-:W-:-:S03]  /*548a0*/  NOP ;  /* 0x0000000000007918 */ /* 0x000fc60000000000 */
[----:B------:R-:W1:Y:S01]  /*548b0*/  LDS.128 R36, [R0] ;  /* 0x0000000000247984 */ /* 0x000e620000000c00 */
[----:B------:R-:W-:-:S03]  /*548c0*/  NOP ;  /* 0x0000000000007918 */ /* 0x000fc60000000000 */
[----:B0-----:R-:W-:Y:S04]  /*548d0*/  STL.64 [R1+0x100], R32 ;  /* 0x0001002001007387 */ /* 0x001fe80000100a00 */
[----:B------:R0:W-:Y:S04]  /*548e0*/  STL.64 [R1+0x108], R34 ;  /* 0x0001082201007387 */ /* 0x0001e80000100a00 */
[----:B0-----:R-:W2:Y:S04]  /*548f0*/  LDL.LU.64 R34, [R1+0x1e50] ;  /* 0x001e500001227983 */ /* 0x001ea80000300a00 */
[----:B------:R-:W2:Y:S04]  /*54900*/  LDL.LU.64 R32, [R1+0x1e48] ;  /* 0x001e480001207983 */ /* 0x000ea80000300a00 */
[----:B-1----:R-:W-:Y:S04]  /*54910*/  STL.64 [R1+0xf0], R36 ;  /* 0x0000f02401007387 */ /* 0x002fe80000100a00 */
[----:B------:R0:W-:Y:S04]  /*54920*/  STL.64 [R1+0xf8], R38 ;  /* 0x0000f82601007387 */ /* 0x0001e80000100a00 */
[----:B0-----:R-:W3:Y:S04]  /*54930*/  LDL.LU.64 R38, [R1+0x1e40] ;  /* 0x001e400001267983 */ /* 0x001ee80000300a00 */
[----:B------:R-:W3:Y:S04]  /*54940*/  LDL.LU.64 R36, [R1+0x1e38] ;  /* 0x001e380001247983 */ /* 0x000ee80000300a00 */
[----:B----4-:R-:W-:Y:S01]  /*54950*/  STSM.16.M88.4 [R0], R40 ;  /* 0x0000002800007844 */ /* 0x010fe20000000200 */
[----:B------:R-:W-:-:S03]  /*54960*/  NOP ;  /* 0x0000000000007918 */ /* 0x000fc60000000000 */
[----:B------:R-:W0:Y:S01]  /*54970*/  LDS.128 R40, [R0] ;  /* 0x0000000000287984 */ /* 0x000e220000000c00 */
[----:B------:R-:W-:-:S03]  /*54980*/  NOP ;  /* 0x0000000000007918 */ /* 0x000fc60000000000 */
[----:B------:R-:W-:Y:S01]  /*54990*/  STSM.16.M88.4 [R0], R44 ;  /* 0x0000002c00007844 */ /* 0x000fe20000000200 */
[----:B------:R-:W-:-:S03]  /*549a0*/  NOP ;  /* 0x0000000000007918 */ /* 0x000fc60000000000 */
[----:B------:R-:W1:Y:S01]  /*549b0*/  LDS.128 R44, [R0] ;  /* 0x00000000002c7984 */ /* 0x000e620000000c00 */
[----:B------:R-:W-:-:S03]  /*549c0*/  NOP ;  /* 0x0000000000007918 */ /* 0x000fc60000000000 */
[----:B------:R-:W-:Y:S01]  /*549d0*/  STSM.16.M88.4 [R0], R48 ;  /* 0x0000003000007844 */ /* 0x000fe20000000200 */
[----:B------:R-:W-:-:S03]  /*549e0*/  NOP ;  /* 0x0000000000007918 */ /* 0x000fc60000000000 */
[----:B------:R-:W4:Y:S01]  /*549f0*/  LDS.128 R48, [R0] ;  /* 0x0000000000307984 */ /* 0x000f220000000c00 */
        /* <DEDUP_REMOVED lines=11> */
[----:B------:R-:W4:Y:S01]  /*54ab0*/  LDS.128 R12, [R0] ;  /* 0x00000000000c7984 */ /* 0x000f220000000c00 */
[----:B------:R-:W-:-:S03]  /*54ac0*/  NOP ;  /* 0x0000000000007918 */ /* 0x000fc60000000000 */
[----:B0-----:R-:W-:Y:S04]  /*54ad0*/  STL.64 [R1+0xe0], R40 ;  /* 0x0000e02801007387 */ /* 0x001fe80000100a00 */
[----:B------:R0:W-:Y:S04]  /*54ae0*/  STL.64 [R1+0xe8], R42 ;  /* 0x0000e82a01007387 */ /* 0x0001e80000100a00 */
[----:B0-----:R-:W3:Y:S04]  /*54af0*/  LDL.LU.64 R42, [R1+0x1e30] ;  /* 0x001e3000012a7983 */ /* 0x001ee80000300a00 */
[----:B------:R-:W3:Y:S04]  /*54b00*/  LDL.LU.64 R40, [R1+0x1e28] ;  /* 0x001e280001287983 */ /* 0x000ee80000300a00 */
[----:B-1----:R-:W-:Y:S04]  /*54b10*/  STL.64 [R1+0xd0], R44 ;  /* 0x0000d02c01007387 */ /* 0x002fe80000100a00 */
[----:B------:R0:W-:Y:S04]  /*54b20*/  STL.64 [R1+0xd8], R46 ;  /* 0x0000d82e01007387 */ /* 0x0001e80000100a00 */
[----:B0-----:R-:W3:Y:S04]  /*54b30*/  LDL.LU.64 R46, [R1+0x1e20] ;  /* 0x001e2000012e7983 */ /* 0x001ee80000300a00 */
[----:B------:R-:W3:Y:S04]  /*54b40*/  LDL.LU.64 R44, [R1+0x1e18] ;  /* 0x001e1800012c7983 */ /* 0x000ee80000300a00 */
[----:B----4-:R-:W-:Y:S04]  /*54b50*/  STL.64 [R1+0xc0], R48 ;  /* 0x0000c03001007387 */ /* 0x010fe80000100a00 */
[----:B------:R0:W-:Y:S04]  /*54b60*/  STL.64 [R1+0xc8], R50 ;  /* 0x0000c83201007387 */ /* 0x0001e80000100a00 */
[----:B0-----:R-:W4:Y:S04]  /*54b70*/  LDL.LU.64 R50, [R1+0x1e10] ;  /* 0x001e100001327983 */ /* 0x001f280000300a00 */
[----:B------:R-:W4:Y:S04]  /*54b80*/  LDL.LU.64 R48, [R1+0x1e08] ;  /* 0x001e080001307983 */ /* 0x000f280000300a00 */
[----:B------:R-:W-:Y:S04]  /*54b90*/  STL.64 [R1+0xb0], R52 ;  /* 0x0000b03401007387 */ /* 0x000fe80000100a00 */
[----:B------:R0:W-:Y:S04]  /*54ba0*/  STL.64 [R1+0xb8], R54 ;  /* 0x0000b83601007387 */ /* 0x0001e80000100a00 */
[----:B------:R-:W-:Y:S04]  /*54bb0*/  STSM.16.M88.4 [R0], R16 ;  /* 0x0000001000007844 */ /* 0x000fe80000000200 */
[----:B0-----:R-:W4:Y:S04]  /*54bc0*/  LDL.LU.64 R54, [R1+0x1e00] ;  /* 0x001e000001367983 */ /* 0x001f280000300a00 */
[----:B------:R-:W4:Y:S01]  /*54bd0*/  LDL.LU.64 R52, [R1+0x1df8] ;  /* 0x001df80001347983 */ /* 0x000f220000300a00 */
[----:B------:R-:W-:-:S03]  /*54be0*/  NOP ;  /* 0x0000000000007918 */ /* 0x000fc60000000000 */
[----:B------:R-:W-:Y:S04]  /*54bf0*/  STL.64 [R1+0xa0], R56 ;  /* 0x0000a03801007387 */ /* 0x000fe80000100a00 */
[----:B------:R0:W-:Y:S04]  /*54c00*/  STL.64 [R1+0xa8], R58 ;  /* 0x0000a83a01007387 */ /* 0x0001e80000100a00 */
[----:B0-----:R-:W4:Y:S04]  /*54c10*/  LDL.LU.64 R58, [R1+0x1df0] ;  /* 0x001df000013a7983 */ /* 0x001f280000300a00 */
[----:B------:R-:W4:Y:S04]  /*54c20*/  LDL.LU.64 R56, [R1+0x1de8] ;  /* 0x001de80001387983 */ /* 0x000f280000300a00 */
[----:B------:R-:W-:Y:S04]  /*54c30*/  STL.64 [R1+0x290], R12 ;  /* 0x0002900c01007387 */ /* 0x000fe80000100a00 */
[----:B------:R-:W-:Y:S04]  /*54c40*/  STL.64 [R1+0x298], R14 ;  /* 0x0002980e01007387 */ /* 0x000fe80000100a00 */
        /* <DEDUP_REMOVED lines=8> */
[----:B------:R-:W-:Y:S01]  /*54cd0*/  STSM.16.M88.4 [R0], R24 ;  /* 0x0000001800007844 */ /* 0x000fe20000000200 */
[----:B------:R-:W-:-:S03]  /*54ce0*/  NOP ;  /* 0x0000000000007918 */ /* 0x000fc60000000000 */
[----:B0-----:R-:W-:Y:S04]  /*54cf0*/  STL.64 [R1+0x90], R12 ;  /* 0x0000900c01007387 */ /* 0x001fe80000100a00 */
        /* <DEDUP_REMOVED lines=15> */
[----:B------:R-:W2:Y:S04]  /*54df0*/  LDL.LU R16, [R1+0x170] ;  /* 0x0001700001107983 */ /* 0x000ea80000300800 */
[----:B---3--:R-:W-:Y:S04]  /*54e00*/  STSM.16.M88.4 [R0], R36 ;  /* 0x0000002400007844 */ /* 0x008fe80000000200 */
[----:B0-----:R-:W-:Y:S04]  /*54e10*/  STL.64 [R1+0x380], R12 ;  /* 0x0003800c01007387 */ /* 0x001fe80000100a00 */
[----:B------:R-:W-:Y:S01]  /*54e20*/  STL.64 [R1+0x388], R14 ;  /* 0x0003880e01007387 */ /* 0x000fe20000100a00 */
[----:B------:R-:W-:-:S03]  /*54e30*/  NOP ;  /* 0x0000000000007918 */ /* 0x000fc60000000000 */
[----:B------:R-:W0:Y:S01]  /*54e40*/  LDS.128 R12, [R0] ;  /* 0x00000000000c7984 */ /* 0x000e220000000c00 */
[----:B------:R-:W-:-:S03]  /*54e50*/  NOP ;  /* 0x0000000000007918 */ /* 0x000fc60000000000 */
[----:B------:R-:W2:Y:S04]  /*54e60*/  LDL.LU R17, [R1+0x174] ;  /* 0x0001740001117983 */ /* 0x000ea80000300800 */
[----:B------:R-:W2:Y:S04]  /*54e70*/  LDL.LU R18, [R1+0x178] ;  /* 0x0001780001127983 */ /* 0x000ea80000300800 */
[----:B------:R-:W2:Y:S04]  /*54e80*/  LDL.LU R19, [R1+0x17c] ;  /* 0x00017c0001137983 */ /* 0x000ea80000300800 */
[----:B------:R-:W3:Y:S04]  /*54e90*/  LDL.LU R20, [R1+0x190] ;  /* 0x0001900001147983 */ /* 0x000ee80000300800 */
[----:B0-----:R0:W-:Y:S04]  /*54ea0*/  STL.64 [R1+0x2b0], R12 ;  /* 0x0002b00c01007387 */ /* 0x0011e80000100a00 */
[----:B------:R1:W-:Y:S04]  /*54eb0*/  STL.64 [R1+0x2b8], R14 ;  /* 0x0002b80e01007387 */ /* 0x0003e80000100a00 */
[----:B------:R-:W3:Y:S04]  /*54ec0*/  LDL.LU R21, [R1+0x194] ;  /* 0x0001940001157983 */ /* 0x000ee80000300800 */
[----:B------:R-:W3:Y:S04]  /*54ed0*/  LDL.LU R22, [R1+0x198] ;  /* 0x0001980001167983 */ /* 0x000ee80000300800 */
[----:B------:R-:W3:Y:S04]  /*54ee0*/  LDL.LU R23, [R1+0x19c] ;  /* 0x00019c0001177983 */ /* 0x000ee80000300800 */
[----:B------:R-:W-:Y:S01]  /*54ef0*/  STSM.16.M88.4 [R0], R40 ;  /* 0x0000002800007844 */ /* 0x000fe20000000200 */
[----:B------:R-:W-:-:S03]  /*54f00*/  NOP ;  /* 0x0000000000007918 */ /* 0x000fc60000000000 */
[----:B------:R-:W4:Y:S01]  /*54f10*/  LDS.128 R24, [R0] ;  /* 0x0000000000187984 */ /* 0x000f220000000c00 */
[----:B------:R-:W-:-:S03]  /*54f20*/  NOP ;  /* 0x0000000000007918 */ /* 0x000fc60000000000 */
[----:B0-----:R-:W3:Y:S04]  /*54f30*/  LDL.LU R12, [R1+0x180] ;  /* 0x00018000010c7983 */ /* 0x001ee80000300800 */
[----:B------:R-:W3:Y:S04]  /*54f40*/  LDL.LU R13, [R1+0x184] ;  /* 0x00018400010d7983 */ /* 0x000ee80000300800 */
[----:B-1----:R-:W3:Y:S04]  /*54f50*/  LDL.LU R14, [R1+0x188] ;  /* 0x00018800010e7983 */ /* 0x002ee80000300800 */
[----:B------:R-:W3:Y:S04]  /*54f60*/  LDL.LU R15, [R1+0x18c] ;  /* 0x00018c00010f7983 */ /* 0x000ee80000300800 */
[----:B------:R-:W-:Y:S04]  /*54f70*/  STSM.16.M88.4 [R0], R44 ;  /* 0x0000002c00007844 */ /* 0x000fe80000000200 */
[----:B----4-:R-:W-:Y:S04]  /*54f80*/  STL.64 [R1+0x3a0], R24 ;  /* 0x0003a01801007387 */ /* 0x010fe80000100a00 */
[----:B------:R-:W-:Y:S01]  /*54f90*/  STL.64 [R1+0x3a8], R26 ;  /* 0x0003a81a01007387 */ /* 0x000fe20000100a00 */
[----:B------:R-:W-:-:S03]  /*54fa0*/  NOP ;  /* 0x0000000000007918 */ /* 0x000fc60000000000 */
[----:B------:R-:W0:Y:S01]  /*54fb0*/  LDS.128 R24, [R0] ;  /* 0x0000000000187984 */ /* 0x000e220000000c00 */
[----:B------:R-:W-:-:S03]  /*54fc0*/  NOP ;  /* 0x0000000000007918 */ /* 0x000fc60000000000 */
[----:B------:R1:W-:Y:S02]  /*54fd0*/  STSM.16.M88.4 [R0], R48 ;  /* 0x0000003000007844 */ /* 0x0003e40000000200 */
[----:B-1----:R-:W1:Y:S02]  /*54fe0*/  LDC R50, c[0x0][0x3b4] ;  /* 0x0000ed00ff327b82 */ /* 0x002e640000000800 */
        /* <DEDUP_REMOVED lines=17> */
[----:B0-----:R-:W-:Y:S04]  /*55100*/  STL.64 [R1+0x3d0], R24 ;  /* 0x0003d01801007387 */ /* 0x001fe80000100a00 */
[----:B--2---:R0:W-:Y:S04]  /*55110*/  STSM.16.M88.4 [R0], R16 ;  /* 0x0000001000007844 */ /* 0x0041e80000000200 */
[----:B------:R-:W-:Y:S01]  /*55120*/  STL.64 [R1+0x3d8], R26 ;  /* 0x0003d81a01007387 */ /* 0x000fe20000100a00 */
[----:B------:R-:W-:-:S03]  /*55130*/  NOP ;  /* 0x0000000000007918 */ /* 0x000fc60000000000 */
[----:B------:R-:W2:Y:S01]  /*55140*/  LDS.128 R24, [R0] ;  /* 0x0000000000187984 */ /* 0x000ea20000000c00 */
[----:B------:R-:W-:-:S03]  /*55150*/  NOP ;  /* 0x0000000000007918 */ /* 0x000fc60000000000 */
[----:B0-----:R-:W4:Y:S04]  /*55160*/  LDL.LU R16, [R1+0x1a0] ;  /* 0x0001a00001107983 */ /* 0x001f280000300800 */
[----:B------:R-:W4:Y:S04]  /*55170*/  LDL.LU R17, [R1+0x1a4] ;  /* 0x0001a40001117983 */ /* 0x000f280000300800 */
[----:B------:R-:W4:Y:S04]  /*55180*/  LDL.LU R18, [R1+0x1a8] ;  /* 0x0001a80001127983 */ /* 0x000f280000300800 */
[----:B------:R-:W4:Y:S04]  /*55190*/  LDL.LU R19, [R1+0x1ac] ;  /* 0x0001ac0001137983 */ /* 0x000f280000300800 */
[----:B---3--:R-:W-:Y:S01]  /*551a0*/  STSM.16.M88.4 [R0], R20 ;  /* 0x0000001400007844 */ /* 0x008fe20000000200 */
[----:B------:R-:W-:-:S03]  /*551b0*/  NOP ;  /* 0x0000000000007918 */ /* 0x000fc60000000000 */
[----:B------:R-:W0:Y:S01]  /*551c0*/  LDS.128 R20, [R0] ;  /* 0x0000000000147984 */ /* 0x000e220000000c00 */
[----:B------:R-:W-:-:S03]  /*551d0*/  NOP ;  /* 0x0000000000007918 */ /* 0x000fc60000000000 */
[----:B--2---:R2:W-:Y:S04]  /*551e0*/  STL.64 [R1+0x3e0], R24 ;  /* 0x0003e01801007387 */ /* 0x0045e80000100a00 */
[----:B------:R3:W-:Y:S04]  /*551f0*/  STL.64 [R1+0x3e8], R26 ;  /* 0x0003e81a01007387 */ /* 0x0007e80000100a00 */
[----:B0-----:R-:W-:Y:S04]  /*55200*/  STL.64 [R1+0x190], R20 ;  /* 0x0001901401007387 */ /* 0x001fe80000100a00 */
        /* <DEDUP_REMOVED lines=13> */
[----:B--2---:R-:W2:Y:S04]  /*552e0*/  LDL.LU R24, [R1+0x1e0] ;  /* 0x0001e00001187983 */ /* 0x004ea80000300800 */
[----:B------:R-:W2:Y:S04]  /*552f0*/  LDL.LU R25, [R1+0x1e4] ;  /* 0x0001e40001197983 */ /* 0x000ea80000300800 */
[----:B---3--:R-:W2:Y:S04]  /*55300*/  LDL.LU R26, [R1+0x1e8] ;  /* 0x0001e800011a7983 */ /* 0x008ea80000300800 */
[----:B------:R-:W2:Y:S04]  /*55310*/  LDL.LU R27, [R1+0x1ec] ;  /* 0x0001ec00011b7983 */ /* 0x000ea80000300800 */
[----:B------:R0:W-:Y:S01]  /*55320*/  STSM.16.M88.4 [R0], R12 ;  /* 0x0000000c00007844 */ /* 0x0001e20000000200 */
[----:B------:R-:W-:-:S03]  /*55330*/  NOP ;  /* 0x0000000000007918 */ /* 0x000fc60000000000 */
[----:B------:R-:W3:Y:S01]  /*55340*/  LDS.128 R20, [R0] ;  /* 0x0000000000147984 */ /* 0x000ee20000000c00 */
[----:B------:R-:W-:-:S03]  /*55350*/  NOP ;  /* 0x0000000000007918 */ /* 0x000fc60000000000 */
[----:B0-----:R-:W2:Y:S04]  /*55360*/  LDL.LU R12, [R1+0x1f0] ;  /* 0x0001f000010c7983 */ /* 0x001ea80000300800 */
[----:B------:R-:W2:Y:S04]  /*55370*/  LDL.LU R13, [R1+0x1f4] ;  /* 0x0001f400010d7983 */ /* 0x000ea80000300800 */
[----:B------:R-:W2:Y:S04]  /*55380*/  LDL.LU R14, [R1+0x1f8] ;  /* 0x0001f800010e7983 */ /* 0x000ea80000300800 */
[----:B------:R-:W2:Y:S04]  /*55390*/  LDL.LU R15, [R1+0x1fc] ;  /* 0x0001fc00010f7983 */ /* 0x000ea80000300800 */
[----:B---3--:R0:W-:Y:S04]  /*553a0*/  STL.64 [R1+0x170], R20 ;  /* 0x0001701401007387 */ /* 0x0081e80000100a00 */
[----:B------:R3:W-:Y:S04]  /*553b0*/  STL.64 [R1+0x178], R22 ;  /* 0x0001781601007387 */ /* 0x0007e80000100a00 */
[----:B0-----:R-:W2:Y:S04]  /*553c0*/  LDL.LU R20, [R1+0x210] ;  /* 0x0002100001147983 */ /* 0x001ea80000300800 */
[----:B------:R-:W2:Y:S04]  /*553d0*/  LDL.LU R21, [R1+0x214] ;  /* 0x0002140001157983 */ /* 0x000ea80000300800 */
[----:B---3--:R-:W3:Y:S04]  /*553e0*/  LDL.LU R22, [R1+0x218] ;  /* 0x0002180001167983 */ /* 0x008ee80000300800 */
[----:B------:R-:W3:Y:S04]  /*553f0*/  LDL.LU R23, [R1+0x21c] ;  /* 0x00021c0001177983 */ /* 0x000ee80000300800 */
[----:B----4-:R0:W-:Y:S01]  /*55400*/  STSM.16.M88.4 [R0], R16 ;  /* 0x0000001000007844 */ /* 0x0101e20000000200 */
[----:B------:R-:W-:-:S03]  /*55410*/  NOP ;  /* 0x0000000000007918 */ /* 0x000fc60000000000 */
[----:B------:R-:W4:Y:S01]  /*55420*/  LDS.128 R40, [R0] ;  /* 0x0000000000287984 */ /* 0x000f220000000c00 */
[----:B------:R-:W-:-:S03]  /*55430*/  NOP ;  /* 0x0000000000007918 */ /* 0x000fc60000000000 */
[----:B0-----:R-:W3:Y:S04]  /*55440*/  LDL.LU R16, [R1+0x200] ;  /* 0x0002000001107983 */ /* 0x001ee80000300800 */
        /* <DEDUP_REMOVED lines=13> */
[----:B------:R-:W1:Y:S01]  /*55520*/  LDS.128 R28, [R0] ;  /* 0x00000000001c7984 */ /* 0x000e620000000c00 */
[----:B------:R-:W-:-:S03]  /*55530*/  NOP ;  /* 0x0000000000007918 */ /* 0x000fc60000000000 */
[----:B--2---:R-:W-:Y:S01]  /*55540*/  STSM.16.M88.4 [R0], R24 ;  /* 0x0000001800007844 */ /* 0x004fe20000000200 */
[----:B------:R-:W-:-:S03]  /*55550*/  NOP ;  /* 0x0000000000007918 */ /* 0x000fc60000000000 */
[----:B------:R-:W2:Y:S01]  /*55560*/  LDS.128 R24, [R0] ;  /* 0x0000000000187984 */ /* 0x000ea20000000c00 */
[----:B------:R-:W-:-:S03]  /*55570*/  NOP ;  /* 0x0000000000007918 */ /* 0x000fc60000000000 */
[----:B----4-:R-:W-:Y:S04]  /*55580*/  STL.64 [R1+0x1a0], R40 ;  /* 0x0001a02801007387 */ /* 0x010fe80000100a00 */
[----:B------:R-:W-:Y:S04]  /*55590*/  STL.64 [R1+0x1a8], R42 ;  /* 0x0001a82a01007387 */ /* 0x000fe80000100a00 */
[----:B0-----:R-:W-:Y:S04]  /*555a0*/  STL.64 [R1+0x1b0], R36 ;  /* 0x0001b02401007387 */ /* 0x001fe80000100a00 */
[----:B------:R-:W-:Y:S04]  /*555b0*/  STL.64 [R1+0x1b8], R38 ;  /* 0x0001b82601007387 */ /* 0x000fe80000100a00 */
[----:B------:R-:W-:Y:S04]  /*555c0*/  STL.64 [R1+0x1d0], R32 ;  /* 0x0001d02001007387 */ /* 0x000fe80000100a00 */
[----:B------:R-:W-:Y:S04]  /*555d0*/  STL.64 [R1+0x1d8], R34 ;  /* 0x0001d82201007387 */ /* 0x000fe80000100a00 */
[----:B-1----:R-:W-:Y:S04]  /*555e0*/  STL.64 [R1+0x180], R28 ;  /* 0x0001801c01007387 */ /* 0x002fe80000100a00 */
[----:B------:R-:W-:Y:S04]  /*555f0*/  STL.64 [R1+0x188], R30 ;  /* 0x0001881e01007387 */ /* 0x000fe80000100a00 */
[----:B------:R0:W-:Y:S04]  /*55600*/  STSM.16.M88.4 [R0], R12 ;  /* 0x0000000c00007844 */ /* 0x0001e80000000200 */
[----:B--2---:R-:W-:Y:S04]  /*55610*/  STL.64 [R1+0x1e0], R24 ;  /* 0x0001e01801007387 */ /* 0x004fe80000100a00 */
[----:B------:R-:W-:Y:S01]  /*55620*/  STL.64 [R1+0x1e8], R26 ;  /* 0x0001e81a01007387 */ /* 0x000fe20000100a00 */
[----:B------:R-:W-:-:S03]  /*55630*/  NOP ;  /* 0x0000000000007918 */ /* 0x000fc60000000000 */
[----:B------:R-:W1:Y:S01]  /*55640*/  LDS.128 R24, [R0] ;  /* 0x0000000000187984 */ /* 0x000e620000000c00 */
[----:B------:R-:W-:-:S03]  /*55650*/  NOP ;  /* 0x0000000000007918 */ /* 0x000fc60000000000 */
[----:B0-----:R-:W2:Y:S04]  /*55660*/  LDL.LU R12, [R1+0x220] ;  /* 0x00022000010c7983 */ /* 0x001ea80000300800 */
[----:B------:R-:W2:Y:S04]  /*55670*/  LDL.LU R13, [R1+0x224] ;  /* 0x00022400010d7983 */ /* 0x000ea80000300800 */
[----:B------:R-:W2:Y:S04]  /*55680*/  LDL.LU R14, [R1+0x228] ;  /* 0x00022800010e7983 */ /* 0x000ea80000300800 */
[----:B------:R-:W2:Y:S04]  /*55690*/  LDL.LU R15, [R1+0x22c] ;  /* 0x00022c00010f7983 */ /* 0x000ea80000300800 */
[----:B---3--:R-:W-:Y:S01]  /*556a0*/  STSM.16.M88.4 [R0], R20 ;  /* 0x0000001400007844 */ /* 0x008fe20000000200 */
[----:B------:R-:W-:-:S03]  /*556b0*/  NOP ;  /* 0x0000000000007918 */ /* 0x000fc60000000000 */
[----:B------:R-:W0:Y:S01]  /*556c0*/  LDS.128 R20, [R0] ;  /* 0x0000000000147984 */ /* 0x000e220000000c00 */
[----:B------:R-:W-:-:S03]  /*556d0*/  NOP ;  /* 0x0000000000007918 */ /* 0x000fc60000000000 */
[----:B-1----:R1:W-:Y:S04]  /*556e0*/  STL.64 [R1+0x1f0], R24 ;  /* 0x0001f01801007387 */ /* 0x0023e80000100a00 */
[----:B------:R3:W-:Y:S04]  /*556f0*/  STL.64 [R1+0x1f8], R26 ;  /* 0x0001f81a01007387 */ /* 0x0007e80000100a00 */
[----:B0-----:R0:W-:Y:S04]  /*55700*/  STL.64 [R1+0x210], R20 ;  /* 0x0002101401007387 */ /* 0x0011e80000100a00 */
[----:B------:R4:W-:Y:S04]  /*55710*/  STL.64 [R1+0x218], R22 ;  /* 0x0002181601007387 */ /* 0x0009e80000100a00 */
        /* <DEDUP_REMOVED lines=14> */
[----:B---3--:R-:W3:Y:S04]  /*55800*/  LDL.LU R26, [R1+0x268] ;  /* 0x00026800011a7983 */ /* 0x008ee80000300800 */
[----:B------:R-:W3:Y:S04]  /*55810*/  LDL.LU R27, [R1+0x26c] ;  /* 0x00026c00011b7983 */ /* 0x000ee80000300800 */
[----:B------:R-:W-:Y:S01]  /*55820*/  STSM.16.M88.4 [R0], R16 ;  /* 0x0000001000007844 */ /* 0x000fe20000000200 */
[----:B------:R-:W-:-:S03]  /*55830*/  NOP ;  /* 0x0000000000007918 */ /* 0x000fc60000000000 */
[----:B------:R-:W1:Y:S01]  /*55840*/  LDS.128 R16, [R0] ;  /* 0x0000000000107984 */ /* 0x000e620000000c00 */
[----:B------:R-:W-:-:S03]  /*55850*/  NOP ;  /* 0x0000000000007918 */ /* 0x000fc60000000000 */
[----:B0-----:R-:W3:Y:S04]  /*55860*/  LDL.LU R20, [R1+0x270] ;  /* 0x0002700001147983 */ /* 0x001ee80000300800 */
[----:B------:R-:W3:Y:S04]  /*55870*/  LDL.LU R21, [R1+0x274] ;  /* 0x0002740001157983 */ /* 0x000ee80000300800 */
[----:B----4-:R-:W4:Y:S04]  /*55880*/  LDL.LU R22, [R1+0x278] ;  /* 0x0002780001167983 */ /* 0x010f280000300800 */
[----:B------:R-:W4:Y:S04]  /*55890*/  LDL.LU R23, [R1+0x27c] ;  /* 0x00027c0001177983 */ /* 0x000f280000300800 */
[----:B-1----:R0:W-:Y:S04]  /*558a0*/  STL.64 [R1+0x1c0], R16 ;  /* 0x0001c01001007387 */ /* 0x0021e80000100a00 */
[----:B------:R1:W-:Y:S04]  /*558b0*/  STL.64 [R1+0x1c8], R18 ;  /* 0x0001c81201007387 */ /* 0x0003e80000100a00 */
[----:B0-----:R-:W4:Y:S04]  /*558c0*/  LDL.LU R16, [R1+0x2e0] ;  /* 0x0002e00001107983 */ /* 0x001f280000300800 */
[----:B------:R-:W4:Y:S04]  /*558d0*/  LDL.LU R17, [R1+0x2e4] ;  /* 0x0002e40001117983 */ /* 0x000f280000300800 */
[----:B-1----:R-:W4:Y:S04]  /*558e0*/  LDL.LU R18, [R1+0x2e8] ;  /* 0x0002e80001127983 */ /* 0x002f280000300800 */
[----:B------:R-:W4:Y:S04]  /*558f0*/  LDL.LU R19, [R1+0x2ec] ;  /* 0x0002ec0001137983 */ /* 0x000f280000300800 */
[----:B--2---:R0:W-:Y:S01]  /*55900*/  STSM.16.M88.4 [R0], R12 ;  /* 0x0000000c00007844 */ /* 0x0041e20000000200 */
[----:B------:R-:W-:-:S03]  /*55910*/  NOP ;  /* 0x0000000000007918 */ /* 0x000fc60000000000 */
[----:B------:R-:W1:Y:S01]  /*55920*/  LDS.128 R40, [R0] ;  /* 0x0000000000287984 */ /* 0x000e620000000c00 */
[----:B------:R-:W-:-:S03]  /*55930*/  NOP ;  /* 0x0000000000007918 */ /* 0x000fc60000000000 */
[----:B0-----:R-:W2:Y:S04]  /*55940*/  LDL.LU R12, [R1+0x2d0] ;  /* 0x0002d000010c7983 */ /* 0x001ea80000300800 */
[----:B------:R-:W2:Y:S04]  /*55950*/  LDL.LU R13, [R1+0x2d4] ;  /* 0x0002d400010d7983 */ /* 0x000ea80000300800 */
[----:B------:R-:W2:Y:S04]  /*55960*/  LDL.LU R14, [R1+0x2d8] ;  /* 0x0002d800010e7983 */ /* 0x000ea80000300800 */
[----:B------:R-:W2:Y:S04]  /*55970*/  LDL.LU R15, [R1+0x2dc] ;  /* 0x0002dc00010f7983 */ /* 0x000ea80000300800 */
        /* <DEDUP_REMOVED lines=10> */
[----:B------:R-:W3:Y:S01]  /*55a20*/  LDS.128 R28, [R0] ;  /* 0x00000000001c7984 */ /* 0x000ee20000000c00 */
[----:B------:R-:W-:-:S03]  /*55a30*/  NOP ;  /* 0x0000000000007918 */ /* 0x000fc60000000000 */
[----:B---3--:R-:W-:Y:S01]  /*55a40*/  STSM.16.M88.4 [R0], R24 ;  /* 0x0000001800007844 */ /* 0x008fe20000000200 */
[----:B------:R-:W-:-:S03]  /*55a50*/  NOP ;  /* 0x0000000000007918 */ /* 0x000fc60000000000 */
[----:B------:R-:W3:Y:S01]  /*55a60*/  LDS.128 R24, [R0] ;  /* 0x0000000000187984 */ /* 0x000ee20000000c00 */
[----:B------:R-:W-:-:S03]  /*55a70*/  NOP ;  /* 0x0000000000007918 */ /* 0x000fc60000000000 */
[----:B-1----:R-:W-:Y:S04]  /*55a80*/  STL.64 [R1+0x220], R40 ;  /* 0x0002202801007387 */ /* 0x002fe80000100a00 */
[----:B------:R-:W-:Y:S04]  /*55a90*/  STL.64 [R1+0x228], R42 ;  /* 0x0002282a01007387 */ /* 0x000fe80000100a00 */
[----:B0-----:R-:W-:Y:S04]  /*55aa0*/  STL.64 [R1+0x230], R36 ;  /* 0x0002302401007387 */ /* 0x001fe80000100a00 */
[----:B------:R-:W-:Y:S04]  /*55ab0*/  STL.64 [R1+0x238], R38 ;  /* 0x0002382601007387 */ /* 0x000fe80000100a00 */
[----:B------:R-:W-:Y:S04]  /*55ac0*/  STL.64 [R1+0x250], R32 ;  /* 0x0002502001007387 */ /* 0x000fe80000100a00 */
[----:B------:R-:W-:Y:S04]  /*55ad0*/  STL.64 [R1+0x258], R34 ;  /* 0x0002582201007387 */ /* 0x000fe80000100a00 */
[----:B------:R-:W-:Y:S04]  /*55ae0*/  STL.64 [R1+0x200], R28 ;  /* 0x0002001c01007387 */ /* 0x000fe80000100a00 */
[----:B------:R-:W-:Y:S04]  /*55af0*/  STL.64 [R1+0x208], R30 ;  /* 0x0002081e01007387 */ /* 0x000fe80000100a00 */
[----:B----4-:R0:W-:Y:S04]  /*55b00*/  STSM.16.M88.4 [R0], R20 ;  /* 0x0000001400007844 */ /* 0x0101e80000000200 */
[----:B---3--:R-:W-:Y:S04]  /*55b10*/  STL.64 [R1+0x3f0], R24 ;  /* 0x0003f01801007387 */ /* 0x008fe80000100a00 */
[----:B------:R-:W-:Y:S01]  /*55b20*/  STL.64 [R1+0x3f8], R26 ;  /* 0x0003f81a01007387 */ /* 0x000fe20000100a00 */
[----:B------:R-:W-:-:S03]  /*55b30*/  NOP ;  /* 0x0000000000007918 */ /* 0x000fc60000000000 */
[----:B------:R-:W1:Y:S01]  /*55b40*/  LDS.128 R24, [R0] ;  /* 0x0000000000187984 */ /* 0x000e620000000c00 */
[----:B------:R-:W-:-:S03]  /*55b50*/  NOP ;  /* 0x0000000000007918 */ /* 0x000fc60000000000 */
[----:B0-----:R-:W3:Y:S04]  /*55b60*/  LDL.LU R20, [R1+0x2f0] ;  /* 0x0002f00001147983 */ /* 0x001ee80000300800 */
[----:B------:R-:W3:Y:S04]  /*55b70*/  LDL.LU R21, [R1+0x2f4] ;  /* 0x0002f40001157983 */ /* 0x000ee80000300800 */
[----:B------:R-:W-:Y:S01]  /*55b80*/  STSM.16.M88.4 [R0], R16 ;  /* 0x0000001000007844 */ /* 0x000fe20000000200 */
[----:B------:R-:W-:-:S03]  /*55b90*/  NOP ;  /* 0x0000000000007918 */ /* 0x000fc60000000000 */
[----:B------:R-:W0:Y:S01]  /*55ba0*/  LDS.128 R16, [R0] ;  /* 0x0000000000107984 */ /* 0x000e220000000c00 */
[----:B------:R-:W-:-:S03]  /*55bb0*/  NOP ;  /* 0x0000000000007918 */ /* 0x000fc60000000000 */
[----:B------:R-:W3:Y:S04]  /*55bc0*/  LDL.LU R22, [R1+0x2f8] ;  /* 0x0002f80001167983 */ /* 0x000ee80000300800 */
[----:B------:R-:W3:Y:S04]  /*55bd0*/  LDL.LU R23, [R1+0x2fc] ;  /* 0x0002fc0001177983 */ /* 0x000ee80000300800 */
[----:B-1----:R1:W-:Y:S04]  /*55be0*/  STL.64 [R1+0x260], R24 ;  /* 0x0002601801007387 */ /* 0x0023e80000100a00 */
[----:B------:R4:W-:Y:S04]  /*55bf0*/  STL.64 [R1+0x268], R26 ;  /* 0x0002681a01007387 */ /* 0x0009e80000100a00 */
[----:B0-----:R-:W-:Y:S04]  /*55c00*/  STL.64 [R1+0x240], R16 ;  /* 0x0002401001007387 */ /* 0x001fe80000100a00 */
[----:B------:R-:W-:Y:S04]  /*55c10*/  STL.64 [R1+0x248], R18 ;  /* 0x0002481201007387 */ /* 0x000fe80000100a00 */
        /* <DEDUP_REMOVED lines=10> */
[----:B----4-:R-:W4:Y:S04]  /*55cc0*/  LDL.LU R26, [R1+0x328] ;  /* 0x00032800011a7983 */ /* 0x010f280000300800 */
[----:B------:R-:W4:Y:S04]  /*55cd0*/  LDL.LU R27, [R1+0x32c] ;  /* 0x00032c00011b7983 */ /* 0x000f280000300800 */
[----:B--2---:R0:W-:Y:S01]  /*55ce0*/  STSM.16.M88.4 [R0], R12 ;  /* 0x0000000c00007844 */ /* 0x0041e20000000200 */
[----:B------:R-:W-:-:S03]  /*55cf0*/  NOP ;  /* 0x0000000000007918 */ /* 0x000fc60000000000 */
[----:B------:R-:W-:Y:S01]  /*55d00*/  LDS.128 R40, [R0] ;  /* 0x0000000000287984 */ /* 0x000fe20000000c00 */
[----:B------:R-:W-:-:S03]  /*55d10*/  NOP ;  /* 0x0000000000007918 */ /* 0x000fc60000000000 */
        /* <DEDUP_REMOVED lines=8> */
[----:B---3--:R0:W-:Y:S01]  /*55da0*/  STSM.16.M88.4 [R0], R20 ;  /* 0x0000001400007844 */ /* 0x0081e20000000200 */
[----:B------:R-:W-:-:S03]  /*55db0*/  NOP ;  /* 0x0000000000007918 */ /* 0x000fc60000000000 */
[----:B------:R-:W-:Y:S01]  /*55dc0*/  LDS.128 R36, [R0] ;  /* 0x0000000000247984 */ /* 0x000fe20000000c00 */
[----:B------:R-:W-:-:S03]  /*55dd0*/  NOP ;  /* 0x0000000000007918 */ /* 0x000fc60000000000 */
        /* <DEDUP_REMOVED lines=10> */
[----:B------:R-:W-:Y:S01]  /*55e80*/  LDS.128 R28, [R0] ;  /* 0x00000000001c7984 */ /* 0x000fe20000000c00 */
[----:B------:R-:W-:-:S03]  /*55e90*/  NOP ;  /* 0x0000000000007918 */ /* 0x000fc60000000000 */
[----:B------:R-:W-:Y:S01]  /*55ea0*/  STSM.16.M88.4 [R0], R32 ;  /* 0x0000002000007844 */ /* 0x000fe20000000200 */
[----:B------:R-:W-:-:S03]  /*55eb0*/  NOP ;  /* 0x0000000000007918 */ /* 0x000fc60000000000 */
[----:B------:R-:W-:Y:S01]  /*55ec0*/  LDS.128 R32, [R0] ;  /* 0x0000000000207984 */ /* 0x000fe20000000c00 */
[----:B------:R-:W-:-:S03]  /*55ed0*/  NOP ;  /* 0x0000000000007918 */ /* 0x000fc60000000000 */
[----:B----4-:R-:W-:Y:S01]  /*55ee0*/  STSM.16.M88.4 [R0], R24 ;  /* 0x0000001800007844 */ /* 0x010fe20000000200 */
[----:B------:R-:W-:-:S03]  /*55ef0*/  NOP ;  /* 0x0000000000007918 */ /* 0x000fc60000000000 */
[----:B------:R-:W-:Y:S01]  /*55f00*/  LDS.128 R24, [R0] ;  /* 0x0000000000187984 */ /* 0x000fe20000000c00 */
[----:B------:R-:W-:-:S03]  /*55f10*/  NOP ;  /* 0x0000000000007918 */ /* 0x000fc60000000000 */
[----:B--2---:R-:W-:Y:S01]  /*55f20*/  STSM.16.M88.4 [R0], R12 ;  /* 0x0000000c00007844 */ /* 0x004fe20000000200 */
[----:B------:R-:W-:-:S03]  /*55f30*/  NOP ;  /* 0x0000000000007918 */ /* 0x000fc60000000000 */
[----:B------:R-:W0:Y:S01]  /*55f40*/  LDS.128 R12, [R0] ;  /* 0x00000000000c7984 */ /* 0x000e220000000c00 */
[----:B------:R-:W-:-:S03]  /*55f50*/  NOP ;  /* 0x0000000000007918 */ /* 0x000fc60000000000 */
[----:B0-----:R0:W-:Y:S04]  /*55f60*/  STL [R1+0x1dd4], R15 ;  /* 0x001dd40f01007387 */ /* 0x0011e80000100800 */
[----:B------:R-:W2:Y:S04]  /*55f70*/  LDL.LU R5, [R1+0x80] ;  /* 0x0000800001057983 */ /* 0x000ea80000300800 */
[----:B0-----:R-:W4:Y:S04]  /*55f80*/  LDL.LU R15, [R1+0xb20] ;  /* 0x000b2000010f7983 */ /* 0x001f280000300800 */
[----:B------:R-:W2:Y:S04]  /*55f90*/  LDL.LU R61, [R1+0xb24] ;  /* 0x000b2400013d7983 */ /* 0x000ea80000300800 */
[----:B------:R-:W2:Y:S04]  /*55fa0*/  LDL.LU R7, [R1+0x70] ;  /* 0x0000700001077983 */ /* 0x000ea80000300800 */
[----:B------:R-:W2:Y:S04]  /*55fb0*/  LDL.LU R6, [R1+0x60] ;  /* 0x0000600001067983 */ /* 0x000ea80000300800 */
[----:B------:R-:W2:Y:S04]  /*55fc0*/  LDL.LU R60, [R1+0xb48] ;  /* 0x000b4800013c7983 */ /* 0x000ea80000300800 */
[----:B------:R-:W2:Y:S04]  /*55fd0*/  LDL.LU R59, [R1+0xdd0] ;  /* 0x000dd000013b7983 */ /* 0x000ea80000300800 */
[----:B------:R-:W2:Y:S04]  /*55fe0*/  LDL.LU R58, [R1+0xb4c] ;  /* 0x000b4c00013a7983 */ /* 0x000ea80000300800 */
[----:B------:R-:W-:Y:S01]  /*55ff0*/  STSM.16.M88.4 [R0], R16 ;  /* 0x0000001000007844 */ /* 0x000fe20000000200 */
[----:B------:R-:W-:-:S03]  /*56000*/  NOP ;  /* 0x0000000000007918 */ /* 0x000fc60000000000 */
[----:B------:R-:W0:Y:S01]  /*56010*/  LDS.128 R16, [R0] ;  /* 0x0000000000107984 */ /* 0x000e220000000c00 */
[----:B------:R-:W-:-:S03]  /*56020*/  NOP ;  /* 0x0000000000007918 */ /* 0x000fc60000000000 */
[----:B---3--:R-:W-:Y:S01]  /*56030*/  STSM.16.M88.4 [R0], R20 ;  /* 0x0000001400007844 */ /* 0x008fe20000000200 */
[----:B------:R-:W-:-:S03]  /*56040*/  NOP ;  /* 0x0000000000007918 */ /* 0x000fc60000000000 */
[----:B------:R-:W1:Y:S01]  /*56050*/  LDS.128 R20, [R0] ;  /* 0x0000000000147984 */ /* 0x000e620000000c00 */
[----:B------:R-:W-:-:S03]  /*56060*/  NOP ;  /* 0x0000000000007918 */ /* 0x000fc60000000000 */
[----:B------:R3:W-:Y:S01]  /*56070*/  STSM.16.M88.4 [R0], R44 ;  /* 0x0000002c00007844 */ /* 0x0007e20000000200 */
[----:B----4-:R-:W-:Y:S02]  /*56080*/  VIADD R2, R15, 0x7f ;  /* 0x0000007f0f027836 */ /* 0x010fe40000000000 */
[C---:B--2---:R-:W-:Y:S01]  /*56090*/  IMAD R48, R61.reuse, R50, RZ ;  /* 0x000000323d307224 */ /* 0x044fe200078e02ff */
[----:B------:R-:W-:Y:S02]  /*560a0*/  ISETP.GE.AND P1, PT, R61, UR6, PT ;  /* 0x000000063d007c0c */ /* 0x000fe4000bf26270 */
[----:B------:R-:W-:Y:S01]  /*560b0*/  ISETP.GE.AND P0, PT, R2, UR27, PT ;  /* 0x0000001b02007c0c */ /* 0x000fe2000bf06270 */
[C---:B------:R-:W-:Y:S01]  /*560c0*/  IMAD R52, R15.reuse, UR24, RZ ;  /* 0x000000180f347c24 */ /* 0x040fe2000f8e02ff */
[----:B------:R-:W-:Y:S01]  /*560d0*/  LEA R2, P2, R48, UR4, 0x1 ;  /* 0x0000000430027c11 */ /* 0x000fe2000f8408ff */
[----:B------:R-:W2:Y:S01]  /*560e0*/  LDCU UR27, c[0x0][0x39c] ;  /* 0x00007380ff1b77ac */ /* 0x000ea20008000800 */
[----:B------:R-:W-:-:S02]  /*560f0*/  ISETP.LT.AND P1, PT, R15, UR29, !P1 ;  /* 0x0000001d0f007c0c */ /* 0x000fc4000cf21270 */
[----:B------:R-:W-:Y:S01]  /*56100*/  LEA.HI.X.SX32 R3, R48, UR5, 0x1, P2 ;  /* 0x0000000530037c11 */ /* 0x000fe200090f0eff */
[----:B------:R-:W4:Y:S02]  /*56110*/  LDCU UR29, c[0x0][0x39c] ;  /* 0x00007380ff1d77ac */ /* 0x000f240008000800 */
[----:B---3--:R-:W-:Y:S01]  /*56120*/  IMAD.WIDE R44, R52, 0x2, R2 ;  /* 0x00000002342c7825 */ /* 0x008fe200078e0202 */
[----:B------:R-:W-:-:S07]  /*56130*/  NOP ;  /* 0x0000000000007918 */ /* 0x000fce0000000000 */
[----:B------:R3:W-:Y:S01]  /*56140*/  @P1 STG.E.U16 desc[UR8][R44.64], R5 ;  /* 0x000000052c001986 */ /* 0x0007e2000c101508 */
[----:B------:R-:W-:-:S03]  /*56150*/  PRMT R49, R5, 0x7632, R49 ;  /* 0x0000763205317816 */ /* 0x000fc60000000031 */
[----:B---3--:R-:W3:Y:S01]  /*56160*/  LDL.LU R5, [R1+0x50] ;  /* 0x0000500001057983 */ /* 0x008ee20000300800 */
[C---:B------:R-:W-:Y:S01]  /*56170*/  IMAD R45, R60.reuse, R50, RZ ;  /* 0x000000323c2d7224 */ /* 0x040fe200078e02ff */
[----:B------:R-:W-:Y:S02]  /*56180*/  ISETP.GE.AND P1, PT, R60, UR10, PT ;  /* 0x0000000a3c007c0c */ /* 0x000fe4000bf26270 */
[----:B------:R-:W2:Y:S02]  /*56190*/  LDL.LU R55, [R1+0x84] ;  /* 0x0000840001377983 */ /* 0x000ea40000300800 */
[----:B------:R-:W-:Y:S02]  /*561a0*/  LEA R44, P2, R45, UR4, 0x1 ;  /* 0x000000042d2c7c11 */ /* 0x000fe4000f8408ff */
[----:B------:R-:W-:Y:S01]  /*561b0*/  ISETP.LT.AND P1, PT, R15, UR31, !P1 ;  /* 0x0000001f0f007c0c */ /* 0x000fe2000cf21270 */
[----:B------:R-:W0:Y:S01]  /*561c0*/  LDCU UR31, c[0x0][0x39c] ;  /* 0x00007380ff1f77ac */ /* 0x000e220008000800 */
[----:B------:R-:W-:-:S03]  /*561d0*/  LEA.HI.X.SX32 R45, R45, UR5, 0x1, P2 ;  /* 0x000000052d2d7c11 */ /* 0x000fc600090f0eff */
[----:B------:R-:W-:-:S08]  /*561e0*/  IMAD.WIDE R46, R52, 0x2, R44 ;  /* 0x00000002342e7825 */ /* 0x000fd000078e022c */
[----:B------:R0:W-:Y:S01]  /*561f0*/  @P1 STG.E.U16 desc[UR8][R46.64], R49 ;  /* 0x000000312e001986 */ /* 0x0001e2000c101508 */
[----:B------:R-:W-:Y:S01]  /*56200*/  ISETP.GE.AND P1, PT, R15, UR7, PT ;  /* 0x000000070f007c0c */ /* 0x000fe2000bf26270 */
[----:B------:R-:W1:Y:S03]  /*56210*/  LDCU.64 UR6, c[0x0][0x398] ;  /* 0x00007300ff0677ac */ /* 0x000e660008000a00 */
[----:B------:R-:W-:Y:S01]  /*56220*/  ISETP.LT.AND P3, PT, R59, UR22, !P1 ;  /* 0x000000163b007c0c */ /* 0x000fe2000cf61270 */
[----:B------:R-:W1:Y:S01]  /*56230*/  LDCU UR22, c[0x0][0x3b8] ;  /* 0x00007700ff1677ac */ /* 0x000e620008000800 */
[----:B0-----:R-:W-:-:S05]  /*56240*/  IMAD R47, R50, 0x40, R48 ;  /* 0x00000040322f7824 */ /* 0x001fca00078e0230 */
[----:B------:R-:W-:Y:S01]  /*56250*/  LEA R46, P2, R47, UR4, 0x1 ;  /* 0x000000042f2e7c11 */ /* 0x000fe2000f8408ff */
[----:B------:R-:W-:-:S03]  /*56260*/  IMAD R50, R50, 0x20, R47 ;  /* 0x0000002032327824 */ /* 0x000fc600078e022f */
[----:B------:R-:W-:-:S03]  /*56270*/  LEA.HI.X.SX32 R47, R47, UR5, 0x1, P2 ;  /* 0x000000052f2f7c11 */ /* 0x000fc600090f0eff */
[----:B------:R-:W-:Y:S01]  /*56280*/  IMAD.WIDE R48, R52, 0x2, R46 ;  /* 0x0000000234307825 */ /* 0x000fe200078e022e */
[----:B------:R-:W-:Y:S01]  /*56290*/  ISETP.LT.AND P1, PT, R58, UR20, !P1 ;  /* 0x000000143a007c0c */ /* 0x000fe2000cf21270 */
[----:B------:R-:W0:Y:S03]  /*562a0*/  LDCU UR20, c[0x0][0x398] ;  /* 0x00007300ff1477ac */ /* 0x000e260008000800 */
[----:B------:R1:W-:Y:S01]  /*562b0*/  @P3 STG.E.U16 desc[UR8][R48.64], R7 ;  /* 0x0000000730003986 */ /* 0x0003e2000c101508 */
[----:B------:R-:W-:Y:S02]  /*562c0*/  PRMT R53, R7, 0x7632, R53 ;  /* 0x0000763207357816 */ /* 0x000fe40000000035 */
[C---:B-1----:R-:W-:Y:S01]  /*562d0*/  LEA R48, P2, R50.reuse, UR4, 0x1 ;  /* 0x0000000432307c11 */ /* 0x042fe2000f8408ff */
[----:B------:R-:W4:Y:S01]  /*562e0*/  LDL.LU R7, [R1+0x74] ;  /* 0x0000740001077983 */ /* 0x000f220000300800 */
[----:B------:R-:W1:Y:S02]  /*562f0*/  LDCU UR4, c[0x0][0x39c] ;  /* 0x00007380ff0477ac */ /* 0x000e640008000800 */
[----:B------:R-:W-:-:S03]  /*56300*/  LEA.HI.X.SX32 R49, R50, UR5, 0x1, P2 ;  /* 0x0000000532317c11 */ /* 0x000fc600090f0eff */
[----:B------:R-:W-:-:S05]  /*56310*/  IMAD.WIDE R50, R52, 0x2, R48 ;  /* 0x0000000234327825 */ /* 0x000fca00078e0230 */
[----:B------:R0:W-:Y:S02]  /*56320*/  @P1 STG.E.U16 desc[UR8][R50.64], R53 ;  /* 0x0000003532001986 */ /* 0x0001e4000c101508 */
[----:B0-----:R-:W-:-:S05]  /*56330*/  VIADD R50, R15, 0x1 ;  /* 0x000000010f327836 */ /* 0x001fca0000000000 */
[----:B------:R-:W-:Y:S01]  /*56340*/  ISETP.GE.AND P1, PT, R50, UR11, PT ;  /* 0x0000000b32007c0c */ /* 0x000fe2000bf26270 */
[----:B------:R-:W-:Y:S01]  /*56350*/  VIADD R52, R52, UR24 ;  /* 0x0000001834347c36 */ /* 0x000fe20008000000 */
[----:B------:R-:W-:Y:S01]  /*56360*/  PRMT R53, R6, 0x7632, R53 ;  /* 0x0000763206357816 */ /* 0x000fe20000000035 */
[----:B------:R-:W0:Y:S01]  /*56370*/  LDCU.64 UR10, c[0x0][0x398] ;  /* 0x00007300ff0a77ac */ /* 0x000e220008000a00 */
[----:B------:R-:W-:Y:S01]  /*56380*/  ISETP.LT.AND P2, PT, R61, UR18, !P1 ;  /* 0x000000123d007c0c */ /* 0x000fe2000cf41270 */
[----:B------:R-:W-:Y:S01]  /*56390*/  IMAD.WIDE R50, R52, 0x2, R2 ;  /* 0x0000000234327825 */ /* 0x000fe200078e0202 */
[----:B------:R-:W0:Y:S11]  /*563a0*/  LDCU UR18, c[0x0][0x398] ;  /* 0x00007300ff1277ac */ /* 0x000e360008000800 */
[----:B------:R0:W-:Y:S01]  /*563b0*/  @P2 STG.E.U16 desc[UR8][R50.64], R6 ;  /* 0x0000000632002986 */ /* 0x0001e2000c101508 */
[----:B------:R-:W-:Y:S01]  /*563c0*/  ISETP.LT.AND P2, PT, R60, UR16, !P1 ;  /* 0x000000103c007c0c */ /* 0x000fe2000cf41270 */
[----:B------:R-:W1:Y:S01]  /*563d0*/  LDCU UR16, c[0x0][0x398] ;  /* 0x00007300ff1077ac */ /* 0x000e620008000800 */
[C---:B0-----:R-:W-:Y:S01]  /*563e0*/  IMAD.WIDE R50, R52.reuse, 0x2, R44 ;  /* 0x0000000234327825 */ /* 0x041fe200078e022c */
[----:B------:R-:W4:Y:S10]  /*563f0*/  LDL.LU R6, [R1+0x64] ;  /* 0x0000640001067983 */ /* 0x000f340000300800 */
[----:B------:R0:W-:Y:S01]  /*56400*/  @P2 STG.E.U16 desc[UR8][R50.64], R53 ;  /* 0x0000003532002986 */ /* 0x0001e2000c101508 */
[----:B------:R-:W-:Y:S01]  /*56410*/  ISETP.LT.AND P2, PT, R59, UR14, !P1 ;  /* 0x0000000e3b007c0c */ /* 0x000fe2000cf41270 */
[----:B------:R-:W1:Y:S01]  /*56420*/  LDCU UR14, c[0x0][0x398] ;  /* 0x00007300ff0e77ac */ /* 0x000e620008000800 */
[----:B0-----:R-:W-:-:S11]  /*56430*/  IMAD.WIDE R50, R52, 0x2, R46 ;  /* 0x0000000234327825 */ /* 0x001fd600078e022e */
[----:B---3--:R0:W-:Y:S01]  /*56440*/  @P2 STG.E.U16 desc[UR8][R50.64], R5 ;  /* 0x0000000532002986 */ /* 0x0081e2000c101508 */
[----:B------:R-:W-:-:S03]  /*56450*/  PRMT R53, R5, 0x7632, R53 ;  /* 0x0000763205357816 */ /* 0x000fc60000000035 */
[----:B0-----:R-:W3:Y:S01]  /*56460*/  LDL.LU R5, [R1+0x54] ;  /* 0x0000540001057983 */ /* 0x001ee20000300800 */
[----:B------:R-:W-:Y:S01]  /*56470*/  ISETP.LT.AND P1, PT, R58, UR12, !P1 ;  /* 0x0000000c3a007c0c */ /* 0x000fe2000cf21270 */
[----:B------:R-:W-:Y:S01]  /*56480*/  IMAD.WIDE R50, R52, 0x2, R48 ;  /* 0x0000000234327825 */ /* 0x000fe200078e0230 */
[----:B------:R-:W0:Y:S11]  /*56490*/  LDCU UR12, c[0x0][0x398] ;  /* 0x00007300ff0c77ac */ /* 0x000e360008000800 */
[----:B------:R1:W-:Y:S02]  /*564a0*/  @P1 STG.E.U16 desc[UR8][R50.64], R53 ;  /* 0x0000003532001986 */ /* 0x0003e4000c101508 */
[----:B-1----:R-:W-:-:S05]  /*564b0*/  VIADD R50, R15, 0x2 ;  /* 0x000000020f327836 */ /* 0x002fca0000000000 */
[----:B------:R-:W-:Y:S01]  /*564c0*/  ISETP.GE.AND P1, PT, R50, UR4, PT ;  /* 0x0000000432007c0c */ /* 0x000fe2000bf26270 */
[----:B------:R-:W-:Y:S01]  /*564d0*/  VIADD R50, R52, UR24 ;  /* 0x0000001834327c36 */ /* 0x000fe20008000000 */
[----:B------:R-:W1:Y:S02]  /*564e0*/  LDCU.64 UR4, c[0x0][0x398] ;  /* 0x00007300ff0477ac */ /* 0x000e640008000a00 */
[----:B------:R-:W-:Y:S01]  /*564f0*/  ISETP.LT.AND P2, PT, R61, UR10, !P1 ;  /* 0x0000000a3d007c0c */ /* 0x000fe2000cf41270 */
[----:B------:R-:W-:Y:S01]  /*56500*/  IMAD.WIDE R52, R50, 0x2, R2 ;  /* 0x0000000232347825 */ /* 0x000fe200078e0202 */
[----:B--2---:R-:W-:Y:S01]  /*56510*/  PRMT R51, R55, 0x7632, R51 ;  /* 0x0000763237337816 */ /* 0x004fe20000000033 */
[----:B------:R-:W2:Y:S01]  /*56520*/  LDCU UR10, c[0x0][0x398] ;  /* 0x00007300ff0a77ac */ /* 0x000ea20008000800 */
[----:B------:R-:W-:Y:S01]  /*56530*/  ISETP.LT.AND P3, PT, R60, UR6, !P1 ;  /* 0x000000063c007c0c */ /* 0x000fe2000cf61270 */
[----:B------:R-:W0:Y:S08]  /*56540*/  LDCU UR6, c[0x0][0x398] ;  /* 0x00007300ff0677ac */ /* 0x000e300008000800 */
[----:B------:R0:W-:Y:S04]  /*56550*/  @P2 STG.E.U16 desc[UR8][R52.64], R55 ;  /* 0x0000003734002986 */ /* 0x0001e8000c101508 */
[----:B0-----:R-:W2:Y:S01]  /*56560*/  LDL.LU R55, [R1+0x88] ;  /* 0x0000880001377983 */ /* 0x001ea20000300800 */
[----:B-1----:R-:W-:Y:S01]  /*56570*/  ISETP.LT.AND P2, PT, R59, UR4, !P1 ;  /* 0x000000043b007c0c */ /* 0x002fe2000cf41270 */
[----:B------:R-:W-:Y:S01]  /*56580*/  IMAD.WIDE R52, R50, 0x2, R44 ;  /* 0x0000000232347825 */ /* 0x000fe200078e022c */
[----:B------:R-:W-:Y:S01]  /*56590*/  ISETP.LT.AND P1, PT, R58, UR26, !P1 ;  /* 0x0000001a3a007c0c */ /* 0x000fe2000cf21270 */
[----:B------:R-:W0:Y:S03]  /*565a0*/  LDCU UR4, c[0x0][0x39c] ;  /* 0x00007380ff0477ac */ /* 0x000e260008000800 */
[----:B------:R1:W-:Y:S01]  /*565b0*/  @P3 STG.E.U16 desc[UR8][R52.64], R51 ;  /* 0x0000003334003986 */ /* 0x0003e2000c101508 */
[----:B------:R-:W0:Y:S01]  /*565c0*/  LDCU UR26, c[0x0][0x398] ;  /* 0x00007300ff1a77ac */ /* 0x000e220008000800 */
[----:B-1----:R-:W-:Y:S01]  /*565d0*/  IMAD.WIDE R52, R50, 0x2, R46 ;  /* 0x0000000232347825 */ /* 0x002fe200078e022e */
[----:B----4-:R-:W-:-:S04]  /*565e0*/  PRMT R51, R7, 0x7632, R51 ;  /* 0x0000763207337816 */ /* 0x010fc80000000033 */
[----:B------:R1:W-:Y:S04]  /*565f0*/  @P2 STG.E.U16 desc[UR8][R52.64], R7 ;  /* 0x0000000734002986 */ /* 0x0003e8000c101508 */
[----:B-1----:R-:W4:Y:S01]  /*56600*/  LDL.LU R7, [R1+0x78] ;  /* 0x0000780001077983 */ /* 0x002f220000300800 */
[----:B------:R-:W-:-:S05]  /*56610*/  IMAD.WIDE R52, R50, 0x2, R48 ;  /* 0x0000000232347825 */ /* 0x000fca00078e0230 */
[----:B------:R1:W-:Y:S02]  /*56620*/  @P1 STG.E.U16 desc[UR8][R52.64], R51 ;  /* 0x0000003334001986 */ /* 0x0003e4000c101508 */
[----:B-1----:R-:W-:-:S05]  /*56630*/  VIADD R51, R15, 0x3 ;  /* 0x000000030f337836 */ /* 0x002fca0000000000 */
[----:B0-----:R-:W-:Y:S01]  /*56640*/  ISETP.GE.AND P1, PT, R51, UR4, PT ;  /* 0x0000000433007c0c */ /* 0x001fe2000bf26270 */
[----:B------:R-:W0:Y:S03]  /*56650*/  LDCU UR4, c[0x0][0x398] ;  /* 0x00007300ff0477ac */ /* 0x000e260008000800 */
[----:B------:R-:W-:Y:S01]  /*56660*/  ISETP.LT.AND P2, PT, R61, UR28, !P1 ;  /* 0x0000001c3d007c0c */ /* 0x000fe2000cf41270 */
[----:B------:R-:W-:Y:S01]  /*56670*/  VIADD R50, R50, UR24 ;  /* 0x0000001832327c36 */ /* 0x000fe20008000000 */
[----:B------:R-:W-:Y:S01]  /*56680*/  PRMT R51, R6, 0x7632, R51 ;  /* 0x0000763206337816 */ /* 0x000fe20000000033 */
[----:B------:R-:W1:Y:S02]  /*56690*/  LDCU UR28, c[0x0][0x39c] ;  /* 0x00007380ff1c77ac */ /* 0x000e640008000800 */
[----:B------:R-:W-:-:S08]  /*566a0*/  IMAD.WIDE R52, R50, 0x2, R2 ;  /* 0x0000000232347825 */ /* 0x000fd000078e0202 */
[----:B------:R1:W-:Y:S01]  /*566b0*/  @P2 STG.E.U16 desc[UR8][R52.64], R6 ;  /* 0x0000000634002986 */ /* 0x0003e2000c101508 */
[----:B------:R-:W-:Y:S01]  /*566c0*/  ISETP.LT.AND P2, PT, R60, UR30, !P1 ;  /* 0x0000001e3c007c0c */ /* 0x000fe2000cf41270 */
[----:B------:R-:W2:Y:S01]  /*566d0*/  LDCU UR30, c[0x0][0x39c] ;  /* 0x00007380ff1e77ac */ /* 0x000ea20008000800 */
[----:B0-----:R-:W-:Y:S01]  /*566e0*/  ISETP.LT.AND P3, PT, R59, UR4, !P1 ;  /* 0x000000043b007c0c */ /* 0x001fe2000cf61270 */
[----:B-1----:R-:W4:Y:S01]  /*566f0*/  LDL.LU R6, [R1+0x68] ;  /* 0x0000680001067983 */ /* 0x002f220000300800 */
[C---:B------:R-:W-:Y:S01]  /*56700*/  IMAD.WIDE R52, R50.reuse, 0x2, R44 ;  /* 0x0000000232347825 */ /* 0x040fe200078e022c */
[----:B------:R-:W0:Y:S08]  /*56710*/  LDCU UR4, c[0x0][0x39c] ;  /* 0x00007380ff0477ac */ /* 0x000e300008000800 */
[----:B------:R1:W-:Y:S02]  /*56720*/  @P2 STG.E.U16 desc[UR8][R52.64], R51 ;  /* 0x0000003334002986 */ /* 0x0003e4000c101508 */
[----:B-1----:R-:W-:-:S05]  /*56730*/  IMAD.WIDE R52, R50, 0x2, R46 ;  /* 0x0000000232347825 */ /* 0x002fca00078e022e */
[----:B---3--:R1:W-:Y:S01]  /*56740*/  @P3 STG.E.U16 desc[UR8][R52.64], R5 ;  /* 0x0000000534003986 */ /* 0x0083e2000c101508 */
[----:B------:R-:W-:-:S03]  /*56750*/  PRMT R51, R5, 0x7632, R51 ;  /* 0x0000763205337816 */ /* 0x000fc60000000033 */
[----:B-1----:R-:W3:Y:S01]  /*56760*/  LDL.LU R5, [R1+0x58] ;  /* 0x0000580001057983 */ /* 0x002ee20000300800 */
[----:B------:R-:W-:Y:S01]  /*56770*/  ISETP.LT.AND P1, PT, R58, UR6, !P1 ;  /* 0x000000063a007c0c */ /* 0x000fe2000cf21270 */
[----:B------:R-:W1:Y:S01]  /*56780*/  LDCU UR6, c[0x0][0x398] ;  /* 0x00007300ff0677ac */ /* 0x000e620008000800 */
[----:B------:R-:W-:-:S11]  /*56790*/  IMAD.WIDE R52, R50, 0x2, R48 ;  /* 0x0000000232347825 */ /* 0x000fd600078e0230 */
[----:B------:R0:W-:Y:S02]  /*567a0*/  @P1 STG.E.U16 desc[UR8][R52.64], R51 ;  /* 0x0000003334001986 */ /* 0x0001e4000c101508 */
[----:B0-----:R-:W-:-:S05]  /*567b0*/  VIADD R51, R15, 0x4 ;  /* 0x000000040f337836 */ /* 0x001fca0000000000 */
[----:B------:R-:W-:Y:S01]  /*567c0*/  ISETP.GE.AND P1, PT, R51, UR4, PT ;  /* 0x0000000433007c0c */ /* 0x000fe2000bf26270 */
[----:B------:R-:W0:Y:S03]  /*567d0*/  LDCU UR4, c[0x0][0x398] ;  /* 0x00007300ff0477ac */ /* 0x000e260008000800 */
[----:B-1----:R-:W-:Y:S01]  /*567e0*/  ISETP.LT.AND P2, PT, R61, UR6, !P1 ;  /* 0x000000063d007c0c */ /* 0x002fe2000cf41270 */
[----:B------:R-:W-:Y:S01]  /*567f0*/  VIADD R50, R50, UR24 ;  /* 0x0000001832327c36 */ /* 0x000fe20008000000 */
[----:B------:R-:W1:Y:S03]  /*56800*/  LDCU UR6, c[0x0][0x398] ;  /* 0x00007300ff0677ac */ /* 0x000e660008000800 */
[----:B------:R-:W-:-:S08]  /*56810*/  IMAD.WIDE R52, R50, 0x2, R2 ;  /* 0x0000000232347825 */ /* 0x000fd000078e0202 */
[----:B--2---:R2:W-:Y:S01]  /*56820*/  @P2 STG.E.U16 desc[UR8][R52.64], R55 ;  /* 0x0000003734002986 */ /* 0x0045e2000c101508 */
[----:B------:R-:W-:Y:S02]  /*56830*/  PRMT R51, R55, 0x7632, R51 ;  /* 0x0000763237337816 */ /* 0x000fe40000000033 */
[----:B0-----:R-:W-:Y:S01]  /*56840*/  ISETP.LT.AND P2, PT, R60, UR4, !P1 ;  /* 0x000000043c007c0c */ /* 0x001fe2000cf41270 */
[----:B------:R-:W0:Y:S01]  /*56850*/  LDCU UR4, c[0x0][0x39c] ;  /* 0x00007380ff0477ac */ /* 0x000e220008000800 */
[----:B--2---:R-:W2:Y:S01]  /*56860*/  LDL.LU R55, [R1+0x8c] ;  /* 0x00008c0001377983 */ /* 0x004ea20000300800 */
[----:B------:R-:W-:-:S10]  /*56870*/  IMAD.WIDE R52, R50, 0x2, R44 ;  /* 0x0000000232347825 */ /* 0x000fd400078e022c */
[----:B------:R0:W-:Y:S01]  /*56880*/  @P2 STG.E.U16 desc[UR8][R52.64], R51 ;  /* 0x0000003334002986 */ /* 0x0001e2000c101508 */
[----:B-1----:R-:W-:Y:S01]  /*56890*/  ISETP.LT.AND P2, PT, R59, UR6, !P1 ;  /* 0x000000063b007c0c */ /* 0x002fe2000cf41270 */
[----:B------:R-:W1:Y:S01]  /*568a0*/  LDCU UR6, c[0x0][0x398] ;  /* 0x00007300ff0677ac */ /* 0x000e620008000800 */
[----:B------:R-:W-:Y:S01]  /*568b0*/  ISETP.LT.AND P1, PT, R58, UR10, !P1 ;  /* 0x0000000a3a007c0c */ /* 0x000fe2000cf21270 */
[----:B------:R-:W1:Y:S01]  /*568c0*/  LDCU UR10, c[0x0][0x398] ;  /* 0x00007300ff0a77ac */ /* 0x000e620008000800 */
[----:B0-----:R-:W-:-:S09]  /*568d0*/  IMAD.WIDE R52, R50, 0x2, R46 ;  /* 0x0000000232347825 */ /* 0x001fd200078e022e */
[----:B----4-:R0:W-:Y:S01]  /*568e0*/  @P2 STG.E.U16 desc[UR8][R52.64], R7 ;  /* 0x0000000734002986 */ /* 0x0101e2000c101508 */
[----:B------:R-:W-:-:S03]  /*568f0*/  PRMT R51, R7, 0x7632, R51 ;  /* 0x0000763207337816 */ /* 0x000fc60000000033 */
[----:B0-----:R-:W4:Y:S01]  /*56900*/  LDL.LU R7, [R1+0x7c] ;  /* 0x00007c0001077983 */ /* 0x001f220000300800 */
[----:B------:R-:W-:-:S05]  /*56910*/  IMAD.WIDE R52, R50, 0x2, R48 ;  /* 0x0000000232347825 */ /* 0x000fca00078e0230 */
[----:B------:R0:W-:Y:S02]  /*56920*/  @P1 STG.E.U16 desc[UR8][R52.64], R51 ;  /* 0x0000003334001986 */ /* 0x0001e4000c101508 */
[----:B0-----:R-:W-:-:S05]  /*56930*/  VIADD R51, R15, 0x5 ;  /* 0x000000050f337836 */ /* 0x001fca0000000000 */
[----:B------:R-:W-:Y:S01]  /*56940*/  ISETP.GE.AND P1, PT, R51, UR4, PT ;  /* 0x0000000433007c0c */ /* 0x000fe2000bf26270 */
[----:B------:R-:W0:Y:S03]  /*56950*/  LDCU UR4, c[0x0][0x398] ;  /* 0x00007300ff0477ac */ /* 0x000e260008000800 */
[----:B-1----:R-:W-:Y:S01]  /*56960*/  ISETP.LT.AND P2, PT, R61, UR6, !P1 ;  /* 0x000000063d007c0c */ /* 0x002fe2000cf41270 */
[----:B------:R-:W1:Y:S01]  /*56970*/  LDCU UR6, c[0x0][0x398] ;  /* 0x00007300ff0677ac */ /* 0x000e620008000800 */
[----:B------:R-:W-:-:S04]  /*56980*/  VIADD R50, R50, UR24 ;  /* 0x0000001832327c36 */ /* 0x000fc80008000000 */
[----:B------:R-:W-:-:S07]  /*56990*/  IMAD.WIDE R52, R50, 0x2, R2 ;  /* 0x0000000232347825 */ /* 0x000fce00078e0202 */
[----:B------:R1:W-:Y:S01]  /*569a0*/  @P2 STG.E.U16 desc[UR8][R52.64], R6 ;  /* 0x0000000634002986 */ /* 0x0003e2000c101508 */
[----:B------:R-:W-:Y:S02]  /*569b0*/  PRMT R51, R6, 0x7632, R51 ;  /* 0x0000763206337816 */ /* 0x000fe40000000033 */
[----:B0-----:R-:W-:Y:S01]  /*569c0*/  ISETP.LT.AND P2, PT, R60, UR4, !P1 ;  /* 0x000000043c007c0c */ /* 0x001fe2000cf41270 */
[----:B------:R-:W0:Y:S01]  /*569d0*/  LDCU UR4, c[0x0][0x39c] ;  /* 0x00007380ff0477ac */ /* 0x000e220008000800 */
[----:B-1----:R-:W-:Y:S01]  /*569e0*/  ISETP.LT.AND P3, PT, R59, UR6, !P1 ;  /* 0x000000063b007c0c */ /* 0x002fe2000cf61270 */
[----:B------:R-:W4:Y:S01]  /*569f0*/  LDL.LU R6, [R1+0x6c] ;  /* 0x00006c0001067983 */ /* 0x000f220000300800 */
[C---:B------:R-:W-:Y:S01]  /*56a00*/  IMAD.WIDE R52, R50.reuse, 0x2, R44 ;  /* 0x0000000232347825 */ /* 0x040fe200078e022c */
[----:B------:R-:W1:Y:S08]  /*56a10*/  LDCU UR6, c[0x0][0x398] ;  /* 0x00007300ff0677ac */ /* 0x000e700008000800 */
[----:B------:R0:W-:Y:S02]  /*56a20*/  @P2 STG.E.U16 desc[UR8][R52.64], R51 ;  /* 0x0000003334002986 */ /* 0x0001e4000c101508 */
[----:B0-----:R-:W-:-:S05]  /*56a30*/  IMAD.WIDE R52, R50, 0x2, R46 ;  /* 0x0000000232347825 */ /* 0x001fca00078e022e */
        /* <DEDUP_REMOVED lines=9> */
[----:B------:R-:W1:Y:S03]  /*56ad0*/  LDCU UR4, c[0x0][0x398] ;  /* 0x00007300ff0477ac */ /* 0x000e660008000800 */
[----:B------:R-:W-:Y:S01]  /*56ae0*/  ISETP.LT.AND P2, PT, R61, UR6, !P1 ;  /* 0x000000063d007c0c */ /* 0x000fe2000cf41270 */
[----:B------:R-:W-:Y:S01]  /*56af0*/  VIADD R52, R50, UR24 ;  /* 0x0000001832347c36 */ /* 0x000fe20008000000 */
[----:B------:R-:W0:Y:S03]  /*56b00*/  LDCU UR6, c[0x0][0x398] ;  /* 0x00007300ff0677ac */ /* 0x000e260008000800 */
[----:B------:R-:W-:-:S08]  /*56b10*/  IMAD.WIDE R50, R52, 0x2, R2 ;  /* 0x0000000234327825 */ /* 0x000fd000078e0202 */
[----:B--2---:R2:W-:Y:S01]  /*56b20*/  @P2 STG.E.U16 desc[UR8][R50.64], R55 ;  /* 0x0000003732002986 */ /* 0x0045e2000c101508 */
[----:B-1----:R-:W-:Y:S01]  /*56b30*/  ISETP.LT.AND P2, PT, R60, UR4, !P1 ;  /* 0x000000043c007c0c */ /* 0x002fe2000cf41270 */
[----:B------:R-:W1:Y:S01]  /*56b40*/  LDCU UR4, c[0x0][0x39c] ;  /* 0x00007380ff0477ac */ /* 0x000e620008000800 */
[----:B------:R-:W-:Y:S02]  /*56b50*/  PRMT R53, R55, 0x7632, R53 ;  /* 0x0000763237357816 */ /* 0x000fe40000000035 */
[----:B--2---:R-:W2:Y:S01]  /*56b60*/  LDL.LU R55, [R1+0x40] ;  /* 0x0000400001377983 */ /* 0x004ea20000300800 */
[----:B------:R-:W-:-:S08]  /*56b70*/  IMAD.WIDE R50, R52, 0x2, R44 ;  /* 0x0000000234327825 */ /* 0x000fd000078e022c */
[----:B------:R1:W-:Y:S01]  /*56b80*/  @P2 STG.E.U16 desc[UR8][R50.64], R53 ;  /* 0x0000003532002986 */ /* 0x0003e2000c101508 */
[----:B0-----:R-:W-:Y:S01]  /*56b90*/  ISETP.LT.AND P2, PT, R59, UR6, !P1 ;  /* 0x000000063b007c0c */ /* 0x001fe2000cf41270 */
[----:B------:R-:W0:Y:S01]  /*56ba0*/  LDCU UR6, c[0x0][0x398] ;  /* 0x00007300ff0677ac */ /* 0x000e220008000800 */
[----:B------:R-:W-:Y:S01]  /*56bb0*/  ISETP.LT.AND P1, PT, R58, UR10, !P1 ;  /* 0x0000000a3a007c0c */ /* 0x000fe2000cf21270 */
[----:B------:R-:W0:Y:S01]  /*56bc0*/  LDCU UR10, c[0x0][0x398] ;  /* 0x00007300ff0a77ac */ /* 0x000e220008000800 */
[----:B-1----:R-:W-:-:S09]  /*56bd0*/  IMAD.WIDE R50, R52, 0x2, R46 ;  /* 0x0000000234327825 */ /* 0x002fd200078e022e */
[----:B----4-:R1:W-:Y:S01]  /*56be0*/  @P2 STG.E.U16 desc[UR8][R50.64], R7 ;  /* 0x0000000732002986 */ /* 0x0103e2000c101508 */
[----:B------:R-:W-:Y:S01]  /*56bf0*/  PRMT R53, R7, 0x7632, R53 ;  /* 0x0000763207357816 */ /* 0x000fe20000000035 */
[----:B-1----:R-:W-:Y:S02]  /*56c00*/  IMAD.WIDE R50, R52, 0x2, R48 ;  /* 0x0000000234327825 */ /* 0x002fe400078e0230 */
[----:B------:R-:W4:Y:S04]  /*56c10*/  LDL.LU R7, [R1+0x30] ;  /* 0x0000300001077983 */ /* 0x000f280000300800 */
[----:B------:R1:W-:Y:S02]  /*56c20*/  @P1 STG.E.U16 desc[UR8][R50.64], R53 ;  /* 0x0000003532001986 */ /* 0x0003e4000c101508 */
[----:B-1----:R-:W-:-:S05]  /*56c30*/  VIADD R50, R15, 0x7 ;  /* 0x000000070f327836 */ /* 0x002fca0000000000 */
[----:B------:R-:W-:Y:S01]  /*56c40*/  ISETP.GE.AND P1, PT, R50, UR4, PT ;  /* 0x0000000432007c0c */ /* 0x000fe2000bf26270 */
[----:B------:R-:W1:Y:S03]  /*56c50*/  LDCU UR4, c[0x0][0x398] ;  /* 0x00007300ff0477ac */ /* 0x000e660008000800 */
[----:B0-----:R-:W-:Y:S01]  /*56c60*/  ISETP.LT.AND P2, PT, R61, UR6, !P1 ;  /* 0x000000063d007c0c */ /* 0x001fe2000cf41270 */
[----:B------:R-:W0:Y:S01]  /*56c70*/  LDCU UR6, c[0x0][0x398] ;  /* 0x00007300ff0677ac */ /* 0x000e220008000800 */
[----:B------:R-:W-:-:S04]  /*56c80*/  VIADD R52, R52, UR24 ;  /* 0x0000001834347c36 */ /* 0x000fc80008000000 */
[----:B------:R-:W-:-:S07]  /*56c90*/  IMAD.WIDE R50, R52, 0x2, R2 ;  /* 0x0000000234327825 */ /* 0x000fce00078e0202 */
[----:B------:R0:W-:Y:S01]  /*56ca0*/  @P2 STG.E.U16 desc[UR8][R50.64], R6 ;  /* 0x0000000632002986 */ /* 0x0001e2000c101508 */
[----:B-1----:R-:W-:Y:S01]  /*56cb0*/  ISETP.LT.AND P2, PT, R60, UR4, !P1 ;  /* 0x000000043c007c0c */ /* 0x002fe2000cf41270 */
[----:B------:R-:W1:Y:S01]  /*56cc0*/  LDCU UR4, c[0x0][0x39c] ;  /* 0x00007380ff0477ac */ /* 0x000e620008000800 */
[----:B------:R-:W-:Y:S02]  /*56cd0*/  PRMT R53, R6, 0x7632, R53 ;  /* 0x0000763206357816 */ /* 0x000fe40000000035 */
[----:B0-----:R-:W-:Y:S01]  /*56ce0*/  ISETP.LT.AND P3, PT, R59, UR6, !P1 ;  /* 0x000000063b007c0c */ /* 0x001fe2000cf61270 */
[----:B------:R-:W0:Y:S01]  /*56cf0*/  LDCU UR6, c[0x0][0x398] ;  /* 0x00007300ff0677ac */ /* 0x000e220008000800 */
[----:B------:R-:W4:Y:S01]  /*56d00*/  LDL.LU R6, [R1+0x20] ;  /* 0x0000200001067983 */ /* 0x000f220000300800 */
[----:B------:R-:W-:-:S06]  /*56d10*/  IMAD.WIDE R50, R52, 0x2, R44 ;  /* 0x0000000234327825 */ /* 0x000fcc00078e022c */
        /* <DEDUP_REMOVED lines=19> */
[----:B------:R-:W-:Y:S01]  /*56e50*/  PRMT R51, R55, 0x7632, R51 ;  /* 0x0000763237337816 */ /* 0x000fe20000000033 */
[----:B--2---:R-:W-:-:S10]  /*56e60*/  IMAD.WIDE R52, R50, 0x2, R44 ;  /* 0x0000000232347825 */ /* 0x004fd400078e022c */
[----:B------:R2:W-:Y:S01]  /*56e70*/  @P2 STG.E.U16 desc[UR8][R52.64], R51 ;  /* 0x0000003334002986 */ /* 0x0005e2000c101508 */
[----:B0-----:R-:W-:Y:S01]  /*56e80*/  ISETP.LT.AND P2, PT, R59, UR6, !P1 ;  /* 0x000000063b007c0c */ /* 0x001fe2000cf41270 */
[----:B------:R-:W0:Y:S01]  /*56e90*/  LDCU UR6, c[0x0][0x398] ;  /* 0x00007300ff0677ac */ /* 0x000e220008000800 */
[----:B-1----:R-:W-:Y:S01]  /*56ea0*/  ISETP.LT.AND P1, PT, R58, UR4, !P1 ;  /* 0x000000043a007c0c */ /* 0x002fe2000cf21270 */
[----:B------:R-:W1:Y:S01]  /*56eb0*/  LDCU UR4, c[0x0][0x39c] ;  /* 0x00007380ff0477ac */ /* 0x000e620008000800 */
[----:B--2---:R-:W-:-:S09]  /*56ec0*/  IMAD.WIDE R52, R50, 0x2, R46 ;  /* 0x0000000232347825 */ /* 0x004fd200078e022e */
[----:B----4-:R2:W-:Y:S01]  /*56ed0*/  @P2 STG.E.U16 desc[UR8][R52.64], R7 ;  /* 0x0000000734002986 */ /* 0x0105e2000c101508 */
[----:B------:R-:W-:Y:S01]  /*56ee0*/  PRMT R51, R7, 0x7632, R51 ;  /* 0x0000763207337816 */ /* 0x000fe20000000033 */
[----:B--2---:R-:W-:-:S05]  /*56ef0*/  IMAD.WIDE R52, R50, 0x2, R48 ;  /* 0x0000000232347825 */ /* 0x004fca00078e0230 */
[----:B------:R2:W-:Y:S02]  /*56f00*/  @P1 STG.E.U16 desc[UR8][R52.64], R51 ;  /* 0x0000003334001986 */ /* 0x0005e4000c101508 */
[----:B--2---:R-:W-:-:S05]  /*56f10*/  VIADD R51, R15, 0x9 ;  /* 0x000000090f337836 */ /* 0x004fca0000000000 */
[----:B-1----:R-:W-:Y:S01]  /*56f20*/  ISETP.GE.AND P1, PT, R51, UR4, PT ;  /* 0x0000000433007c0c */ /* 0x002fe2000bf26270 */
[----:B------:R-:W1:Y:S03]  /*56f30*/  LDCU UR4, c[0x0][0x398] ;  /* 0x00007300ff0477ac */ /* 0x000e660008000800 */
[----:B0-----:R-:W-:Y:S01]  /*56f40*/  ISETP.LT.AND P2, PT, R61, UR6, !P1 ;  /* 0x000000063d007c0c */ /* 0x001fe2000cf41270 */
[----:B------:R-:W-:Y:S01]  /*56f50*/  VIADD R50, R50, UR24 ;  /* 0x0000001832327c36 */ /* 0x000fe20008000000 */
[----:B------:R-:W-:Y:S01]  /*56f60*/  ISETP.LT.AND P3, PT, R60, UR10, !P1 ;  /* 0x0000000a3c007c0c */ /* 0x000fe2000cf61270 */
[----:B------:R-:W0:Y:S02]  /*56f70*/  LDCU UR6, c[0x0][0x398] ;  /* 0x00007300ff0677ac */ /* 0x000e240008000800 */
[----:B------:R-:W-:Y:S01]  /*56f80*/  IMAD.WIDE R52, R50, 0x2, R2 ;  /* 0x0000000232347825 */ /* 0x000fe200078e0202 */
[----:B------:R-:W2:Y:S07]  /*56f90*/  LDCU UR10, c[0x0][0x398] ;  /* 0x00007300ff0a77ac */ /* 0x000eae0008000800 */
[----:B------:R4:W-:Y:S01]  /*56fa0*/  @P2 STG.E.U16 desc[UR8][R52.64], R6 ;  /* 0x0000000634002986 */ /* 0x0009e2000c101508 */
[----:B-1----:R-:W-:Y:S01]  /*56fb0*/  ISETP.LT.AND P2, PT, R59, UR4, !P1 ;  /* 0x000000043b007c0c */ /* 0x002fe2000cf41270 */
[----:B------:R-:W1:Y:S01]  /*56fc0*/  LDCU UR4, c[0x0][0x39c] ;  /* 0x00007380ff0477ac */ /* 0x000e620008000800 */
[----:B------:R-:W-:Y:S01]  /*56fd0*/  PRMT R51, R6, 0x7632, R51 ;  /* 0x0000763206337816 */ /* 0x000fe20000000033 */
[----:B----4-:R-:W-:-:S05]  /*56fe0*/  IMAD.WIDE R52, R50, 0x2, R44 ;  /* 0x0000000232347825 */ /* 0x010fca00078e022c */
[----:B------:R4:W-:Y:S02]  /*56ff0*/  @P3 STG.E.U16 desc[UR8][R52.64], R51 ;  /* 0x0000003334003986 */ /* 0x0009e4000c101508 */
[----:B----4-:R-:W-:-:S05]  /*57000*/  IMAD.WIDE R52, R50, 0x2, R46 ;  /* 0x0000000232347825 */ /* 0x010fca00078e022e */
[----:B---3--:R3:W-:Y:S01]  /*57010*/  @P2 STG.E.U16 desc[UR8][R52.64], R5 ;  /* 0x0000000534002986 */ /* 0x0087e2000c101508 */
[----:B------:R-:W-:-:S03]  /*57020*/  PRMT R51, R5, 0x7632, R51 ;  /* 0x0000763205337816 */ /* 0x000fc60000000033 */
[----:B---3--:R-:W3:Y:S04]  /*57030*/  LDL.LU R5, [R1+0x44] ;  /* 0x0000440001057983 */ /* 0x008ee80000300800 */
[----:B------:R-:W4:Y:S04]  /*57040*/  LDL.LU R7, [R1+0x34] ;  /* 0x0000340001077983 */ /* 0x000f280000300800 */
[----:B------:R-:W2:Y:S01]  /*57050*/  LDL.LU R6, [R1+0x24] ;  /* 0x0000240001067983 */ /* 0x000ea20000300800 */
[----:B0-----:R-:W-:Y:S01]  /*57060*/  ISETP.LT.AND P1, PT, R58, UR6, !P1 ;  /* 0x000000063a007c0c */ /* 0x001fe2000cf21270 */
[----:B------:R-:W-:Y:S01]  /*57070*/  IMAD.WIDE R52, R50, 0x2, R48 ;  /* 0x0000000232347825 */ /* 0x000fe200078e0230 */
[----:B------:R-:W0:Y:S11]  /*57080*/  LDCU UR6, c[0x0][0x398] ;  /* 0x00007300ff0677ac */ /* 0x000e360008000800 */
[----:B------:R0:W-:Y:S02]  /*57090*/  @P1 STG.E.U16 desc[UR8][R52.64], R51 ;  /* 0x0000003334001986 */ /* 0x0001e4000c101508 */
[----:B0-----:R-:W-:-:S05]  /*570a0*/  VIADD R51, R15, 0xa ;  /* 0x0000000a0f337836 */ /* 0x001fca0000000000 */
[----:B------:R-:W-:Y:S01]  /*570b0*/  ISETP.GE.AND P1, PT, R51, UR29, PT ;  /* 0x0000001d33007c0c */ /* 0x000fe2000bf26270 */
[----:B------:R-:W-:Y:S01]  /*570c0*/  VIADD R50, R50, UR24 ;  /* 0x0000001832327c36 */ /* 0x000fe20008000000 */
[----:B------:R-:W0:Y:S02]  /*570d0*/  LDCU UR29, c[0x0][0x398] ;  /* 0x00007300ff1d77ac */ /* 0x000e240008000800 */
[----:B------:R-:W-:Y:S02]  /*570e0*/  ISETP.LT.AND P2, PT, R61, UR42, !P1 ;  /* 0x0000002a3d007c0c */ /* 0x000fe4000cf41270 */
[----:B------:R-:W-:Y:S01]  /*570f0*/  ISETP.LT.AND P3, PT, R60, UR65, !P1 ;  /* 0x000000413c007c0c */ /* 0x000fe2000cf61270 */
[----:B------:R-:W-:Y:S01]  /*57100*/  IMAD.WIDE R52, R50, 0x2, R2 ;  /* 0x0000000232347825 */ /* 0x000fe200078e0202 */
[----:B------:R-:W-:Y:S01]  /*57110*/  ISETP.LT.AND P4, PT, R59, UR47, !P1 ;  /* 0x0000002f3b007c0c */ /* 0x000fe2000cf81270 */
[----:B------:R-:W0:Y:S01]  /*57120*/  LDCU UR42, c[0x0][0x398] ;  /* 0x00007300ff2a77ac */ /* 0x000e220008000800 */
[----:B------:R-:W0:Y:S01]  /*57130*/  LDCU UR47, c[0x0][0x398] ;  /* 0x00007300ff2f77ac */ /* 0x000e220008000800 */
[----:B------:R-:W0:Y:S06]  /*57140*/  LDCU UR65, c[0x0][0x3b8] ;  /* 0x00007700ff4177ac */ /* 0x000e2c0008000800 */
[----:B---3--:R3:W-:Y:S01]  /*57150*/  @P2 STG.E.U16 desc[UR8][R52.64], R5 ;  /* 0x0000000534002986 */ /* 0x0087e2000c101508 */
[----:B------:R-:W-:-:S02]  /*57160*/  PRMT R51, R5, 0x7632, R51 ;  /* 0x0000763205337816 */ /* 0x000fc40000000033 */
[----:B------:R-:W-:Y:S01]  /*57170*/  ISETP.LT.AND P2, PT, R58, UR70, !P1 ;  /* 0x000000463a007c0c */ /* 0x000fe2000cf41270 */
[----:B------:R-:W0:Y:S01]  /*57180*/  LDCU UR70, c[0x0][0x39c] ;  /* 0x00007380ff4677ac */ /* 0x000e220008000800 */
[C---:B---3--:R-:W-:Y:S01]  /*57190*/  IMAD.WIDE R52, R50.reuse, 0x2, R44 ;  /* 0x0000000232347825 */ /* 0x048fe200078e022c */
[----:B------:R-:W3:Y:S04]  /*571a0*/  LDL.LU R5, [R1+0x14] ;  /* 0x0000140001057983 */ /* 0x000ee80000300800 */
[----:B------:R0:W-:Y:S02]  /*571b0*/  @P3 STG.E.U16 desc[UR8][R52.64], R51 ;  /* 0x0000003334003986 */ /* 0x0001e4000c101508 */
[----:B0-----:R-:W-:Y:S01]  /*571c0*/  IADD3 R51, PT, PT, R15, 0xb, RZ ;  /* 0x0000000b0f337810 */ /* 0x001fe20007ffe0ff */
[----:B------:R-:W-:-:S03]  /*571d0*/  IMAD.WIDE R52, R50, 0x2, R46 ;  /* 0x0000000232347825 */ /* 0x000fc600078e022e */
[----:B------:R-:W-:Y:S01]  /*571e0*/  ISETP.GE.AND P1, PT, R51, UR25, PT ;  /* 0x0000001933007c0c */ /* 0x000fe2000bf26270 */
[----:B------:R-:W0:Y:S01]  /*571f0*/  LDCU UR25, c[0x0][0x398] ;  /* 0x00007300ff1977ac */ /* 0x000e220008000800 */
[----:B----4-:R4:W-:Y:S02]  /*57200*/  @P4 STG.E.U16 desc[UR8][R52.64], R7 ;  /* 0x0000000734004986 */ /* 0x0109e4000c101508 */
[----:B------:R-:W-:Y:S01]  /*57210*/  ISETP.LT.AND P3, PT, R61, UR66, !P1 ;  /* 0x000000423d007c0c */ /* 0x000fe2000cf61270 */
[----:B------:R-:W0:Y:S01]  /*57220*/  LDCU UR66, c[0x0][0x398] ;  /* 0x00007300ff4277ac */ /* 0x000e220008000800 */
[----:B------:R-:W-:Y:S01]  /*57230*/  PRMT R51, R7, 0x7632, R51 ;  /* 0x0000763207337816 */ /* 0x000fe20000000033 */
[C---:B----4-:R-:W-:Y:S01]  /*57240*/  IMAD.WIDE R52, R50.reuse, 0x2, R48 ;  /* 0x0000000232347825 */ /* 0x050fe200078e0230 */
[----:B------:R-:W4:Y:S03]  /*57250*/  LDL.LU R7, [R1+0x48] ;  /* 0x0000480001077983 */ /* 0x000f260000300800 */
[----:B------:R-:W-:Y:S01]  /*57260*/  VIADD R50, R50, UR24 ;  /* 0x0000001832327c36 */ /* 0x000fe20008000000 */
[----:B------:R0:W-:Y:S01]  /*57270*/  @P2 STG.E.U16 desc[UR8][R52.64], R51 ;  /* 0x0000003334002986 */ /* 0x0001e2000c101508 */
[----:B--2---:R-:W-:-:S02]  /*57280*/  PRMT R56, R6, 0x7632, R56 ;  /* 0x0000763206387816 */ /* 0x004fc40000000038 */
[----:B0-----:R-:W-:-:S05]  /*57290*/  IMAD.WIDE R52, R50, 0x2, R2 ;  /* 0x0000000232347825 */ /* 0x001fca00078e0202 */
[----:B------:R0:W-:Y:S04]  /*572a0*/  @P3 STG.E.U16 desc[UR8][R52.64], R6 ;  /* 0x0000000634003986 */ /* 0x0001e8000c101508 */
[----:B0-----:R-:W2:Y:S01]  /*572b0*/  LDL.LU R6, [R1+0x38] ;  /* 0x0000380001067983 */ /* 0x001ea20000300800 */
[----:B------:R-:W-:Y:S01]  /*572c0*/  ISETP.LT.AND P4, PT, R60, UR43, !P1 ;  /* 0x0000002b3c007c0c */ /* 0x000fe2000cf81270 */
[----:B------:R-:W-:Y:S01]  /*572d0*/  VIADD R51, R15, 0xc ;  /* 0x0000000c0f337836 */ /* 0x000fe20000000000 */
[----:B------:R-:W-:Y:S01]  /*572e0*/  ISETP.LT.AND P2, PT, R59, UR32, !P1 ;  /* 0x000000203b007c0c */ /* 0x000fe2000cf41270 */
[----:B------:R-:W-:Y:S01]  /*572f0*/  IMAD.WIDE R52, R50, 0x2, R44 ;  /* 0x0000000232347825 */ /* 0x000fe200078e022c */
[----:B------:R-:W-:Y:S01]  /*57300*/  ISETP.LT.AND P1, PT, R58, UR62, !P1 ;  /* 0x0000003e3a007c0c */ /* 0x000fe2000cf21270 */
[----:B------:R-:W0:Y:S01]  /*57310*/  LDCU UR43, c[0x0][0x398] ;  /* 0x00007300ff2b77ac */ /* 0x000e220008000800 */
[----:B------:R-:W-:Y:S01]  /*57320*/  ISETP.GE.AND P5, PT, R51, UR67, PT ;  /* 0x0000004333007c0c */ /* 0x000fe2000bfa6270 */
[----:B------:R-:W-:Y:S01]  /*57330*/  IMAD.WIDE R54, R50, 0x2, R46 ;  /* 0x0000000232367825 */ /* 0x000fe200078e022e */
[----:B------:R-:W0:Y:S02]  /*57340*/  LDCU UR67, c[0x0][0x39c] ;  /* 0x00007380ff4377ac */ /* 0x000e240008000800 */
[----:B------:R-:W-:-:S03]  /*57350*/  ISETP.LT.AND P6, PT, R61, UR20, !P5 ;  /* 0x000000143d007c0c */ /* 0x000fc6000efc1270 */
[----:B------:R1:W-:Y:S01]  /*57360*/  @P4 STG.E.U16 desc[UR8][R52.64], R56 ;  /* 0x0000003834004986 */ /* 0x0003e2000c101508 */
[----:B------:R-:W-:Y:S01]  /*57370*/  ISETP.LT.AND P3, PT, R60, UR63, !P5 ;  /* 0x0000003f3c007c0c */ /* 0x000fe2000ef61270 */
[----:B------:R-:W0:Y:S01]  /*57380*/  LDCU UR32, c[0x0][0x398] ;  /* 0x00007300ff2077ac */ /* 0x000e220008000800 */
[----:B------:R-:W0:Y:S01]  /*57390*/  LDCU UR20, c[0x0][0x398] ;  /* 0x00007300ff1477ac */ /* 0x000e220008000800 */
[----:B------:R-:W0:Y:S01]  /*573a0*/  LDCU UR62, c[0x0][0x3b8] ;  /* 0x00007700ff3e77ac */ /* 0x000e220008000800 */
[C---:B-1----:R-:W-:Y:S01]  /*573b0*/  IMAD.WIDE R52, R50.reuse, 0x2, R48 ;  /* 0x0000000232347825 */ /* 0x042fe200078e0230 */
[----:B------:R-:W1:Y:S03]  /*573c0*/  LDCU UR63, c[0x0][0x398] ;  /* 0x00007300ff3f77ac */ /* 0x000e660008000800 */
[----:B------:R-:W-:Y:S01]  /*573d0*/  VIADD R56, R50, UR24 ;  /* 0x0000001832387c36 */ /* 0x000fe20008000000 */
[----:B---3--:R-:W-:Y:S01]  /*573e0*/  PRMT R51, R5, 0x7632, R51 ;  /* 0x0000763205337816 */ /* 0x008fe20000000033 */
[----:B------:R3:W-:Y:S04]  /*573f0*/  @P2 STG.E.U16 desc[UR8][R54.64], R5 ;  /* 0x0000000536002986 */ /* 0x0007e8000c101508 */
[----:B------:R0:W-:Y:S01]  /*57400*/  @P1 STG.E.U16 desc[UR8][R52.64], R51 ;  /* 0x0000003334001986 */ /* 0x0001e2000c101508 */
[----:B------:R-:W-:-:S02]  /*57410*/  ISETP.LT.AND P2, PT, R59, UR40, !P5 ;  /* 0x000000283b007c0c */ /* 0x000fc4000ef41270 */
[----:B----4-:R-:W-:Y:S01]  /*57420*/  PRMT R57, R7, 0x7632, R57 ;  /* 0x0000763207397816 */ /* 0x010fe20000000039 */
[----:B---3--:R-:W3:Y:S01]  /*57430*/  LDL.LU R5, [R1+0x28] ;  /* 0x0000280001057983 */ /* 0x008ee20000300800 */
[----:B0-----:R-:W-:Y:S01]  /*57440*/  IMAD.WIDE R52, R56, 0x2, R2 ;  /* 0x0000000238347825 */ /* 0x001fe200078e0202 */
[----:B------:R-:W0:Y:S03]  /*57450*/  LDCU UR40, c[0x0][0x398] ;  /* 0x00007300ff2877ac */ /* 0x000e260008000800 */
[----:B------:R-:W-:Y:S01]  /*57460*/  VIADD R54, R15, 0xd ;  /* 0x0000000d0f367836 */ /* 0x000fe20000000000 */
[----:B------:R4:W-:Y:S04]  /*57470*/  @P6 STG.E.U16 desc[UR8][R52.64], R7 ;  /* 0x0000000734006986 */ /* 0x0009e8000c101508 */
[----:B------:R-:W-:Y:S01]  /*57480*/  ISETP.GE.AND P4, PT, R54, UR77, PT ;  /* 0x0000004d36007c0c */ /* 0x000fe2000bf86270 */
[----:B------:R-:W-:Y:S01]  /*57490*/  IMAD.WIDE R54, R56, 0x2, R44 ;  /* 0x0000000238367825 */ /* 0x000fe200078e022c */
[----:B------:R-:W-:Y:S01]  /*574a0*/  ISETP.LT.AND P5, PT, R58, UR44, !P5 ;  /* 0x0000002c3a007c0c */ /* 0x000fe2000efa1270 */
[----:B------:R-:W0:Y:S01]  /*574b0*/  LDCU UR77, c[0x0][0x39c] ;  /* 0x00007380ff4d77ac */ /* 0x000e220008000800 */
[----:B----4-:R-:W4:Y:S01]  /*574c0*/  LDL.LU R7, [R1+0x18] ;  /* 0x0000180001077983 */ /* 0x010f220000300800 */
[C---:B------:R-:W-:Y:S01]  /*574d0*/  IMAD.WIDE R52, R56.reuse, 0x2, R46 ;  /* 0x0000000238347825 */ /* 0x040fe200078e022e */
[----:B------:R-:W-:Y:S01]  /*574e0*/  ISETP.LT.AND P6, PT, R61, UR64, !P4 ;  /* 0x000000403d007c0c */ /* 0x000fe2000e7c1270 */
[----:B------:R-:W0:Y:S01]  /*574f0*/  LDCU UR44, c[0x0][0x398] ;  /* 0x00007300ff2c77ac */ /* 0x000e220008000800 */
[----:B------:R1:W-:Y:S01]  /*57500*/  @P3 STG.E.U16 desc[UR8][R54.64], R57 ;  /* 0x0000003936003986 */ /* 0x0003e2000c101508 */
[----:B------:R-:W-:Y:S01]  /*57510*/  VIADD R50, R56, UR24 ;  /* 0x0000001838327c36 */ /* 0x000fe20008000000 */
[----:B------:R-:W0:Y:S02]  /*57520*/  LDCU UR64, c[0x0][0x398] ;  /* 0x00007300ff4077ac */ /* 0x000e240008000800 */
[----:B--2---:R2:W-:Y:S01]  /*57530*/  @P2 STG.E.U16 desc[UR8][R52.64], R6 ;  /* 0x0000000634002986 */ /* 0x0045e2000c101508 */
[----:B-1----:R-:W-:-:S03]  /*57540*/  PRMT R55, R6, 0x7632, R55 ;  /* 0x0000763206377816 */ /* 0x002fc60000000037 */
[----:B--2---:R-:W2:Y:S01]  /*57550*/  LDL.LU R6, [R1+0x4c] ;  /* 0x00004c0001067983 */ /* 0x004ea20000300800 */
[----:B------:R-:W-:Y:S01]  /*57560*/  ISETP.LT.AND P3, PT, R60, UR33, !P4 ;  /* 0x000000213c007c0c */ /* 0x000fe2000e761270 */
[----:B------:R-:W-:-:S04]  /*57570*/  IMAD.WIDE R52, R56, 0x2, R48 ;  /* 0x0000000238347825 */ /* 0x000fc800078e0230 */
[----:B------:R-:W-:Y:S01]  /*57580*/  VIADD R54, R15, 0xe ;  /* 0x0000000e0f367836 */ /* 0x000fe20000000000 */
[----:B------:R-:W-:Y:S01]  /*57590*/  ISETP.LT.AND P2, PT, R59, UR60, !P4 ;  /* 0x0000003c3b007c0c */ /* 0x000fe2000e741270 */
[----:B------:R1:W-:Y:S01]  /*575a0*/  @P5 STG.E.U16 desc[UR8][R52.64], R55 ;  /* 0x0000003734005986 */ /* 0x0003e2000c101508 */
[----:B------:R-:W-:Y:S01]  /*575b0*/  ISETP.LT.AND P4, PT, R58, UR41, !P4 ;  /* 0x000000293a007c0c */ /* 0x000fe2000e781270 */
[----:B------:R-:W-:Y:S01]  /*575c0*/  VIADD R51, R50, UR24 ;  /* 0x0000001832337c36 */ /* 0x000fe20008000000 */
[----:B------:R-:W-:Y:S01]  /*575d0*/  ISETP.GE.AND P1, PT, R54, UR27, PT ;  /* 0x0000001b36007c0c */ /* 0x000fe2000bf26270 */
[----:B------:R-:W-:Y:S01]  /*575e0*/  VIADD R57, R15, 0xf ;  /* 0x0000000f0f397836 */ /* 0x000fe20000000000 */
[----:B------:R-:W0:Y:S01]  /*575f0*/  LDCU UR24, c[0x0][0x3b8] ;  /* 0x00007700ff1877ac */ /* 0x000e220008000800 */
[----:B------:R-:W0:Y:S01]  /*57600*/  LDCU UR33, c[0x0][0x398] ;  /* 0x00007300ff2177ac */ /* 0x000e220008000800 */
[C---:B-1----:R-:W-:Y:S01]  /*57610*/  IMAD.WIDE R52, R50.reuse, 0x2, R2 ;  /* 0x0000000232347825 */ /* 0x042fe200078e0202 */
[----:B------:R-:W1:Y:S03]  /*57620*/  LDCU UR60, c[0x0][0x398] ;  /* 0x00007300ff3c77ac */ /* 0x000e660008000800 */
[C---:B------:R-:W-:Y:S01]  /*57630*/  IMAD.WIDE R54, R50.reuse, 0x2, R44 ;  /* 0x0000000232367825 */ /* 0x040fe200078e022c */
[----:B------:R-:W-:Y:S01]  /*57640*/  ISETP.LT.AND P5, PT, R61, UR57, !P1 ;  /* 0x000000393d007c0c */ /* 0x000fe2000cfa1270 */
[----:B------:R-:W0:Y:S01]  /*57650*/  LDCU UR57, c[0x0][0x39c] ;  /* 0x00007380ff3977ac */ /* 0x000e220008000800 */
[----:B------:R-:W0:Y:S01]  /*57660*/  LDCU UR41, c[0x0][0x398] ;  /* 0x00007300ff2977ac */ /* 0x000e220008000800 */
[----:B------:R-:W0:Y:S01]  /*57670*/  LDCU UR27, c[0x0][0x3b8] ;  /* 0x00007700ff1b77ac */ /* 0x000e220008000800 */
[----:B---3--:R-:W-:Y:S01]  /*57680*/  PRMT R56, R5, 0x7632, R56 ;  /* 0x0000763205387816 */ /* 0x008fe20000000038 */
[----:B------:R3:W-:Y:S04]  /*57690*/  @P6 STG.E.U16 desc[UR8][R52.64], R5 ;  /* 0x0000000534006986 */ /* 0x0007e8000c101508 */
[----:B------:R0:W-:Y:S04]  /*576a0*/  @P3 STG.E.U16 desc[UR8][R54.64], R56 ;  /* 0x0000003836003986 */ /* 0x0001e8000c101508 */
[----:B---3--:R-:W3:Y:S01]  /*576b0*/  LDL.LU R5, [R1+0x3c] ;  /* 0x00003c0001057983 */ /* 0x008ee20000300800 */
[----:B------:R-:W-:-:S04]  /*576c0*/  IMAD.WIDE R52, R50, 0x2, R48 ;  /* 0x0000000232347825 */ /* 0x000fc800078e0230 */
[----:B0-----:R-:W-:Y:S01]  /*576d0*/  IMAD.WIDE R54, R50, 0x2, R46 ;  /* 0x0000000232367825 */ /* 0x001fe200078e022e */
[----:B----4-:R-:W-:-:S04]  /*576e0*/  PRMT R50, R7, 0x7632, R50 ;  /* 0x0000763207327816 */ /* 0x010fc80000000032 */
[----:B------:R0:W-:Y:S04]  /*576f0*/  @P2 STG.E.U16 desc[UR8][R54.64], R7 ;  /* 0x0000000736002986 */ /* 0x0001e8000c101508 */
[----:B------:R4:W-:Y:S04]  /*57700*/  @P4 STG.E.U16 desc[UR8][R52.64], R50 ;  /* 0x0000003234004986 */ /* 0x0009e8000c101508 */
[----:B0-----:R-:W3:Y:S01]  /*57710*/  LDL.LU R7, [R1+0x2c] ;  /* 0x00002c0001077983 */ /* 0x001ee20000300800 */
[----:B----4-:R-:W-:Y:S01]  /*57720*/  IMAD.WIDE R52, R51, 0x2, R2 ;  /* 0x0000000233347825 */ /* 0x010fe200078e0202 */
[----:B--2---:R-:W-:-:S04]  /*57730*/  PRMT R50, R6, 0x7632, R50 ;  /* 0x0000763206327816 */ /* 0x004fc80000000032 */
[----:B------:R0:W-:Y:S04]  /*57740*/  @P5 STG.E.U16 desc[UR8][R52.64], R6 ;  /* 0x0000000634005986 */ /* 0x0001e8000c101508 */
[----:B0-----:R-:W2:Y:S01]  /*57750*/  LDL.LU R6, [R1+0x1c] ;  /* 0x00001c0001067983 */ /* 0x001ea20000300800 */
[----:B------:R-:W-:Y:S02]  /*57760*/  ISETP.LT.AND P6, PT, R60, UR61, !P1 ;  /* 0x0000003d3c007c0c */ /* 0x000fe4000cfc1270 */
[----:B------:R-:W-:Y:S02]  /*57770*/  ISETP.LT.AND P3, PT, R59, UR6, !P1 ;  /* 0x000000063b007c0c */ /* 0x000fe4000cf61270 */
[----:B------:R-:W-:Y:S01]  /*57780*/  ISETP.GE.AND P2, PT, R57, UR30, PT ;  /* 0x0000001e39007c0c */ /* 0x000fe2000bf46270 */
[----:B------:R-:W-:Y:S01]  /*57790*/  IMAD.WIDE R54, R51, 0x2, R44 ;  /* 0x0000000233367825 */ /* 0x000fe200078e022c */
[----:B------:R-:W-:Y:S01]  /*577a0*/  ISETP.LT.AND P1, PT, R58, UR58, !P1 ;  /* 0x0000003a3a007c0c */ /* 0x000fe2000cf21270 */
[----:B------:R-:W0:Y:S01]  /*577b0*/  LDCU UR61, c[0x0][0x398] ;  /* 0x00007300ff3d77ac */ /* 0x000e220008000800 */
[----:B------:R-:W-:Y:S01]  /*577c0*/  ISETP.LT.AND P4, PT, R61, UR54, !P2 ;  /* 0x000000363d007c0c */ /* 0x000fe2000d781270 */
[C---:B------:R-:W-:Y:S01]  /*577d0*/  IMAD.WIDE R52, R51.reuse, 0x2, R46 ;  /* 0x0000000233347825 */ /* 0x040fe200078e022e */
[----:B------:R-:W-:Y:S01]  /*577e0*/  ISETP.LT.AND P5, PT, R60, UR59, !P2 ;  /* 0x0000003b3c007c0c */ /* 0x000fe2000d7a1270 */
[----:B------:R-:W4:Y:S02]  /*577f0*/  LDCU UR6, c[0x0][0x398] ;  /* 0x00007300ff0677ac */ /* 0x000f240008000800 */
[----:B------:R-:W-:Y:S01]  /*57800*/  VIADD R56, R51, UR38 ;  /* 0x0000002633387c36 */ /* 0x000fe20008000000 */
[----:B------:R0:W-:Y:S01]  /*57810*/  @P6 STG.E.U16 desc[UR8][R54.64], R50 ;  /* 0x0000003236006986 */ /* 0x0001e2000c101508 */
[----:B------:R-:W-:Y:S01]  /*57820*/  ISETP.LT.AND P6, PT, R59, UR39, !P2 ;  /* 0x000000273b007c0c */ /* 0x000fe2000d7c1270 */
[----:B------:R-:W-:Y:S01]  /*57830*/  VIADD R57, R15, 0x10 ;  /* 0x000000100f397836 */ /* 0x000fe20000000000 */
[----:B------:R-:W1:Y:S01]  /*57840*/  LDCU UR58, c[0x0][0x398] ;  /* 0x00007300ff3a77ac */ /* 0x000e620008000800 */
[----:B------:R-:W1:Y:S01]  /*57850*/  LDCU UR54, c[0x0][0x39c] ;  /* 0x00007380ff3677ac */ /* 0x000e620008000800 */
[----:B------:R-:W1:Y:S01]  /*57860*/  LDCU UR38, c[0x0][0x398] ;  /* 0x00007300ff2677ac */ /* 0x000e620008000800 */
[----:B0-----:R-:W-:Y:S01]  /*57870*/  IMAD.WIDE R54, R51, 0x2, R48 ;  /* 0x0000000233367825 */ /* 0x001fe200078e0230 */
[----:B------:R-:W0:Y:S03]  /*57880*/  LDCU UR59, c[0x0][0x398] ;  /* 0x00007300ff3b77ac */ /* 0x000e260008000800 */
[----:B------:R-:W-:Y:S01]  /*57890*/  VIADD R50, R56, UR22 ;  /* 0x0000001638327c36 */ /* 0x000fe20008000000 */
[----:B------:R-:W0:Y:S01]  /*578a0*/  LDCU UR30, c[0x0][0x3b8] ;  /* 0x00007700ff1e77ac */ /* 0x000e220008000800 */
[----:B---3--:R3:W-:Y:S01]  /*578b0*/  @P3 STG.E.U16 desc[UR8][R52.64], R5 ;  /* 0x0000000534003986 */ /* 0x0087e2000c101508 */
[----:B------:R-:W-:Y:S01]  /*578c0*/  PRMT R51, R5, 0x7632, R51 ;  /* 0x0000763205337816 */ /* 0x000fe20000000033 */
[----:B------:R-:W0:Y:S01]  /*578d0*/  LDCU UR39, c[0x0][0x398] ;  /* 0x00007300ff2777ac */ /* 0x000e220008000800 */
[----:B------:R-:W-:-:S03]  /*578e0*/  ISETP.GE.AND P3, PT, R57, UR31, PT ;  /* 0x0000001f39007c0c */ /* 0x000fc6000bf66270 */
[----:B------:R1:W-:Y:S01]  /*578f0*/  @P1 STG.E.U16 desc[UR8][R54.64], R51 ;  /* 0x0000003336001986 */ /* 0x0003e2000c101508 */
[----:B------:R-:W-:Y:S01]  /*57900*/  ISETP.LT.AND P2, PT, R58, UR55, !P2 ;  /* 0x000000373a007c0c */ /* 0x000fe2000d741270 */
[----:B------:R-:W0:Y:S01]  /*57910*/  LDCU UR22, c[0x0][0x398] ;  /* 0x00007300ff1677ac */ /* 0x000e220008000800 */
[C---:B---3--:R-:W-:Y:S01]  /*57920*/  IMAD.WIDE R52, R56.reuse, 0x2, R2 ;  /* 0x0000000238347825 */ /* 0x048fe200078e0202 */
[----:B------:R-:W3:Y:S01]  /*57930*/  LDL.LU R5, [R1+0x1de0] ;  /* 0x001de00001057983 */ /* 0x000ee20000300800 */
[----:B------:R-:W0:Y:S02]  /*57940*/  LDCU UR31, c[0x0][0x3b8] ;  /* 0x00007700ff1f77ac */ /* 0x000e240008000800 */
[C---:B-1----:R-:W-:Y:S01]  /*57950*/  IMAD.WIDE R54, R56.reuse, 0x2, R44 ;  /* 0x0000000238367825 */ /* 0x042fe200078e022c */
[----:B------:R-:W-:Y:S01]  /*57960*/  PRMT R51, R7, 0x7632, R51 ;  /* 0x0000763207337816 */ /* 0x000fe20000000033 */
[----:B------:R1:W-:Y:S02]  /*57970*/  @P4 STG.E.U16 desc[UR8][R52.64], R7 ;  /* 0x0000000734004986 */ /* 0x0003e4000c101508 */
[----:B------:R-:W-:Y:S01]  /*57980*/  VIADD R57, R15, 0x11 ;  /* 0x000000110f397836 */ /* 0x000fe20000000000 */
[----:B------:R-:W-:Y:S01]  /*57990*/  ISETP.LT.AND P1, PT, R61, UR51, !P3 ;  /* 0x000000333d007c0c */ /* 0x000fe2000df21270 */
[----:B------:R-:W0:Y:S01]  /*579a0*/  LDCU UR55, c[0x0][0x398] ;  /* 0x00007300ff3777ac */ /* 0x000e220008000800 */
[----:B------:R4:W-:Y:S01]  /*579b0*/  @P5 STG.E.U16 desc[UR8][R54.64], R51 ;  /* 0x0000003336005986 */ /* 0x0009e2000c101508 */
[----:B-1----:R-:W-:-:S03]  /*579c0*/  IMAD.WIDE R52, R56, 0x2, R46 ;  /* 0x0000000238347825 */ /* 0x002fc600078e022e */
[----:B------:R-:W3:Y:S01]  /*579d0*/  LDL.LU R7, [R1] ;  /* 0x0000000001077983 */ /* 0x000ee20000300800 */
[----:B------:R-:W-:Y:S01]  /*579e0*/  ISETP.LT.AND P4, PT, R60, UR56, !P3 ;  /* 0x000000383c007c0c */ /* 0x000fe2000df81270 */
[----:B------:R-:W1:Y:S01]  /*579f0*/  LDCU UR51, c[0x0][0x39c] ;  /* 0x00007380ff3377ac */ /* 0x000e620008000800 */
[----:B----4-:R-:W-:Y:S01]  /*57a00*/  IMAD.WIDE R54, R56, 0x2, R48 ;  /* 0x0000000238367825 */ /* 0x010fe200078e0230 */
[----:B------:R-:W-:Y:S01]  /*57a10*/  ISETP.LT.AND P5, PT, R59, UR36, !P3 ;  /* 0x000000243b007c0c */ /* 0x000fe2000dfa1270 */
[----:B------:R-:W4:Y:S01]  /*57a20*/  LDCU UR56, c[0x0][0x398] ;  /* 0x00007300ff3877ac */ /* 0x000f220008000800 */
[----:B--2---:R-:W-:Y:S01]  /*57a30*/  PRMT R56, R6, 0x7632, R56 ;  /* 0x0000763206387816 */ /* 0x004fe20000000038 */
[----:B------:R2:W-:Y:S01]  /*57a40*/  @P6 STG.E.U16 desc[UR8][R52.64], R6 ;  /* 0x0000000634006986 */ /* 0x0005e2000c101508 */
[----:B------:R-:W-:Y:S01]  /*57a50*/  ISETP.GE.AND P6, PT, R57, UR4, PT ;  /* 0x0000000439007c0c */ /* 0x000fe2000bfc6270 */
[----:B------:R-:W-:Y:S01]  /*57a60*/  VIADD R51, R50, UR53 ;  /* 0x0000003532337c36 */ /* 0x000fe20008000000 */
[----:B------:R-:W-:Y:S01]  /*57a70*/  ISETP.LT.AND P3, PT, R58, UR52, !P3 ;  /* 0x000000343a007c0c */ /* 0x000fe2000df61270 */
[----:B------:R-:W0:Y:S01]  /*57a80*/  LDCU UR36, c[0x0][0x398] ;  /* 0x00007300ff2477ac */ /* 0x000e220008000800 */
[----:B--2---:R-:W2:Y:S01]  /*57a90*/  LDL.LU R6, [R1+0x1ddc] ;  /* 0x001ddc0001067983 */ /* 0x004ea20000300800 */
[C---:B------:R-:W-:Y:S01]  /*57aa0*/  IMAD.WIDE R52, R50.reuse, 0x2, R2 ;  /* 0x0000000232347825 */ /* 0x040fe200078e0202 */
[----:B------:R-:W0:Y:S02]  /*57ab0*/  LDCU UR52, c[0x0][0x398] ;  /* 0x00007300ff3477ac */ /* 0x000e240008000800 */
[----:B------:R-:W2:Y:S01]  /*57ac0*/  LDL.LU R57, [R1+0x280] ;  /* 0x0002800001397983 */ /* 0x000ea20000300800 */
[----:B------:R-:W0:Y:S03]  /*57ad0*/  LDCU UR53, c[0x0][0x398] ;  /* 0x00007300ff3577ac */ /* 0x000e260008000800 */
[----:B------:R1:W-:Y:S01]  /*57ae0*/  @P2 STG.E.U16 desc[UR8][R54.64], R56 ;  /* 0x0000003836002986 */ /* 0x0003e2000c101508 */
[----:B------:R-:W-:Y:S01]  /*57af0*/  ISETP.LT.AND P2, PT, R61, UR37, !P6 ;  /* 0x000000253d007c0c */ /* 0x000fe2000f741270 */
[----:B------:R-:W0:Y:S01]  /*57b00*/  LDCU UR37, c[0x0][0x39c] ;  /* 0x00007380ff2577ac */ /* 0x000e220008000800 */
[----:B------:R-:W0:Y:S01]  /*57b10*/  LDCU UR4, c[0x0][0x3b8] ;  /* 0x00007700ff0477ac */ /* 0x000e220008000800 */
[----:B-1----:R-:W-:Y:S01]  /*57b20*/  IMAD.WIDE R54, R50, 0x2, R44 ;  /* 0x0000000232367825 */ /* 0x002fe200078e022c */
[----:B--2---:R-:W-:Y:S01]  /*57b30*/  PRMT R56, R57, 0x7632, R56 ;  /* 0x0000763239387816 */ /* 0x004fe20000000038 */
[----:B------:R-:W-:Y:S04]  /*57b40*/  @P1 STG.E.U16 desc[UR8][R52.64], R57 ;  /* 0x0000003934001986 */ /* 0x000fe8000c101508 */
[----:B------:R1:W-:Y:S01]  /*57b50*/  @P4 STG.E.U16 desc[UR8][R54.64], R56 ;  /* 0x0000003836004986 */ /* 0x0003e2000c101508 */
[----:B------:R-:W-:Y:S01]  /*57b60*/  ISETP.LT.AND P1, PT, R60, UR76, !P6 ;  /* 0x0000004c3c007c0c */ /* 0x000fe2000f721270 */
[----:B------:R-:W2:Y:S01]  /*57b70*/  LDCU UR76, c[0x0][0x398] ;  /* 0x00007300ff4c77ac */ /* 0x000ea20008000800 */
[----:B------:R-:W-:Y:S01]  /*57b80*/  ISETP.LT.AND P4, PT, R59, UR49, !P6 ;  /* 0x000000313b007c0c */ /* 0x000fe2000f781270 */
[C---:B-1----:R-:W-:Y:S01]  /*57b90*/  IMAD.WIDE R54, R50.reuse, 0x2, R46 ;  /* 0x0000000232367825 */ /* 0x042fe200078e022e */
[----:B------:R-:W1:Y:S03]  /*57ba0*/  LDCU UR49, c[0x0][0x398] ;  /* 0x00007300ff3177ac */ /* 0x000e660008000800 */
[----:B------:R-:W-:Y:S01]  /*57bb0*/  IMAD.WIDE R56, R50, 0x2, R48 ;  /* 0x0000000232387825 */ /* 0x000fe200078e0230 */
[----:B---3--:R-:W-:Y:S01]  /*57bc0*/  PRMT R50, R7, 0x7632, R50 ;  /* 0x0000763207327816 */ /* 0x008fe20000000032 */
[----:B------:R3:W-:Y:S02]  /*57bd0*/  @P5 STG.E.U16 desc[UR8][R54.64], R7 ;  /* 0x0000000736005986 */ /* 0x0007e4000c101508 */
[----:B------:R-:W-:-:S02]  /*57be0*/  VIADD R53, R15, 0x12 ;  /* 0x000000120f357836 */ /* 0x000fc40000000000 */
[----:B------:R0:W-:Y:S01]  /*57bf0*/  @P3 STG.E.U16 desc[UR8][R56.64], R50 ;  /* 0x0000003238003986 */ /* 0x0001e2000c101508 */
[----:B---3--:R-:W-:Y:S02]  /*57c00*/  IMAD.WIDE R54, R51, 0x2, R2 ;  /* 0x0000000233367825 */ /* 0x008fe400078e0202 */
[----:B------:R-:W-:Y:S01]  /*57c10*/  ISETP.GE.AND P5, PT, R53, UR48, PT ;  /* 0x0000003035007c0c */ /* 0x000fe2000bfa6270 */
[----:B------:R-:W3:Y:S01]  /*57c20*/  LDL.LU R7, [R1+0x1dd8] ;  /* 0x001dd80001077983 */ /* 0x000ee20000300800 */
[----:B------:R-:W-:Y:S01]  /*57c30*/  ISETP.LT.AND P6, PT, R58, UR26, !P6 ;  /* 0x0000001a3a007c0c */ /* 0x000fe2000f7c1270 */
[----:B0-----:R-:W-:Y:S01]  /*57c40*/  IMAD.WIDE R56, R51, 0x2, R44 ;  /* 0x0000000233387825 */ /* 0x001fe200078e022c */
[----:B------:R-:W-:Y:S01]  /*57c50*/  PRMT R50, R4, 0x7632, R50 ;  /* 0x0000763204327816 */ /* 0x000fe20000000032 */
[----:B------:R0:W-:Y:S02]  /*57c60*/  @P2 STG.E.U16 desc[UR8][R54.64], R4 ;  /* 0x0000000436002986 */ /* 0x0001e4000c101508 */
[----:B------:R-:W-:Y:S01]  /*57c70*/  VIADD R53, R15, 0x13 ;  /* 0x000000130f357836 */ /* 0x000fe20000000000 */
[----:B------:R-:W-:Y:S01]  /*57c80*/  ISETP.LT.AND P3, PT, R61, UR34, !P5 ;  /* 0x000000223d007c0c */ /* 0x000fe2000ef61270 */
[----:B------:R1:W-:Y:S01]  /*57c90*/  @P1 STG.E.U16 desc[UR8][R56.64], R50 ;  /* 0x0000003238001986 */ /* 0x0003e2000c101508 */
[C---:B------:R-:W-:Y:S01]  /*57ca0*/  VIADD R52, R51.reuse, UR74 ;  /* 0x0000004a33347c36 */ /* 0x040fe20008000000 */
[----:B------:R-:W2:Y:S01]  /*57cb0*/  LDCU UR26, c[0x0][0x398] ;  /* 0x00007300ff1a77ac */ /* 0x000ea20008000800 */
[----:B------:R-:W2:Y:S01]  /*57cc0*/  LDCU UR48, c[0x0][0x3b8] ;  /* 0x00007700ff3077ac */ /* 0x000ea20008000800 */
[C---:B0-----:R-:W-:Y:S01]  /*57cd0*/  IMAD.WIDE R54, R51.reuse, 0x2, R46 ;  /* 0x0000000233367825 */ /* 0x041fe200078e022e */
[----:B------:R-:W-:Y:S01]  /*57ce0*/  ISETP.LT.AND P2, PT, R60, UR75, !P5 ;  /* 0x0000004b3c007c0c */ /* 0x000fe2000ef41270 */
[----:B------:R-:W0:Y:S01]  /*57cf0*/  LDCU UR74, c[0x0][0x398] ;  /* 0x00007300ff4a77ac */ /* 0x000e220008000800 */
[----:B-1----:R-:W2:Y:S01]  /*57d00*/  LDL.LU R57, [R1+0x4] ;  /* 0x0000040001397983 */ /* 0x002ea20000300800 */
[----:B------:R-:W-:Y:S01]  /*57d10*/  IMAD.WIDE R50, R51, 0x2, R48 ;  /* 0x0000000233327825 */ /* 0x000fe200078e0230 */
[----:B------:R-:W-:Y:S01]  /*57d20*/  PRMT R56, R8, 0x7632, R56 ;  /* 0x0000763208387816 */ /* 0x000fe20000000038 */
[----:B------:R-:W1:Y:S01]  /*57d30*/  LDCU UR34, c[0x0][0x39c] ;  /* 0x00007380ff2277ac */ /* 0x000e620008000800 */
[----:B------:R0:W-:Y:S01]  /*57d40*/  @P4 STG.E.U16 desc[UR8][R54.64], R8 ;  /* 0x0000000836004986 */ /* 0x0001e2000c101508 */
[----:B------:R-:W-:-:S02]  /*57d50*/  ISETP.GE.AND P4, PT, R53, UR28, PT ;  /* 0x0000001c35007c0c */ /* 0x000fc4000bf86270 */
[----:B------:R-:W-:Y:S01]  /*57d60*/  ISETP.LT.AND P1, PT, R59, UR45, !P5 ;  /* 0x0000002d3b007c0c */ /* 0x000fe2000ef21270 */
[----:B------:R-:W2:Y:S01]  /*57d70*/  LDL.LU R53, [R1+0x284] ;  /* 0x0002840001357983 */ /* 0x000ea20000300800 */
[C---:B------:R-:W-:Y:S01]  /*57d80*/  VIADD R4, R52.reuse, UR71 ;  /* 0x0000004734047c36 */ /* 0x040fe20008000000 */
[----:B------:R-:W1:Y:S02]  /*57d90*/  LDCU UR75, c[0x0][0x398] ;  /* 0x00007300ff4b77ac */ /* 0x000e640008000800 */
[----:B------:R4:W-:Y:S01]  /*57da0*/  @P6 STG.E.U16 desc[UR8][R50.64], R56 ;  /* 0x0000003832006986 */ /* 0x0009e2000c101508 */
[----:B0-----:R-:W-:Y:S01]  /*57db0*/  IMAD.WIDE R54, R52, 0x2, R44 ;  /* 0x0000000234367825 */ /* 0x001fe200078e022c */
[----:B------:R-:W-:Y:S01]  /*57dc0*/  ISETP.LT.AND P5, PT, R58, UR50, !P5 ;  /* 0x000000323a007c0c */ /* 0x000fe2000efa1270 */
[----:B------:R-:W0:Y:S01]  /*57dd0*/  LDCU UR45, c[0x0][0x398] ;  /* 0x00007300ff2d77ac */ /* 0x000e220008000800 */
[----:B------:R-:W0:Y:S01]  /*57de0*/  LDCU UR71, c[0x0][0x398] ;  /* 0x00007300ff4777ac */ /* 0x000e220008000800 */
[C---:B----4-:R-:W-:Y:S01]  /*57df0*/  IMAD.WIDE R50, R52.reuse, 0x2, R2 ;  /* 0x0000000234327825 */ /* 0x050fe200078e0202 */
[----:B------:R-:W4:Y:S01]  /*57e00*/  LDL.LU R56, [R1+0x288] ;  /* 0x0002880001387983 */ /* 0x000f220000300800 */
[----:B------:R-:W-:Y:S01]  /*57e10*/  ISETP.LT.AND P6, PT, R61, UR16, !P4 ;  /* 0x000000103d007c0c */ /* 0x000fe2000e7c1270 */
[----:B------:R-:W0:Y:S01]  /*57e20*/  LDCU UR50, c[0x0][0x398] ;  /* 0x00007300ff3277ac */ /* 0x000e220008000800 */
[----:B------:R-:W0:Y:S01]  /*57e30*/  LDCU UR16, c[0x0][0x39c] ;  /* 0x00007380ff1077ac */ /* 0x000e220008000800 */
[----:B------:R-:W0:Y:S01]  /*57e40*/  LDCU UR28, c[0x0][0x3b8] ;  /* 0x00007700ff1c77ac */ /* 0x000e220008000800 */
[----:B--2---:R-:W-:Y:S01]  /*57e50*/  PRMT R8, R53, 0x7632, R8 ;  /* 0x0000763235087816 */ /* 0x004fe20000000008 */
[----:B------:R2:W-:Y:S04]  /*57e60*/  @P3 STG.E.U16 desc[UR8][R50.64], R53 ;  /* 0x0000003532003986 */ /* 0x0005e8000c101508 */
[----:B------:R0:W-:Y:S01]  /*57e70*/  @P2 STG.E.U16 desc[UR8][R54.64], R8 ;  /* 0x0000000836002986 */ /* 0x0001e2000c101508 */
[----:B--2---:R-:W-:Y:S01]  /*57e80*/  IMAD.WIDE R50, R52, 0x2, R46 ;  /* 0x0000000234327825 */ /* 0x004fe200078e022e */
[----:B0-----:R-:W-:-:S04]  /*57e90*/  PRMT R55, R57, 0x7632, R55 ;  /* 0x0000763239377816 */ /* 0x001fc80000000037 */
        /* <DEDUP_REMOVED lines=9> */
[C---:B------:R-:W-:Y:S01]  /*57f30*/  IMAD.WIDE R50, R4.reuse, 0x2, R2 ;  /* 0x0000000204327825 */ /* 0x040fe200078e0202 */
[----:B------:R1:W-:Y:S01]  /*57f40*/  @P5 STG.E.U16 desc[UR8][R52.64], R55 ;  /* 0x0000003734005986 */ /* 0x0003e2000c101508 */
[----:B------:R-:W-:Y:S01]  /*57f50*/  PRMT R54, R5, 0x7632, R54 ;  /* 0x0000763205367816 */ /* 0x000fe20000000036 */
[----:B------:R-:W0:Y:S01]  /*57f60*/  LDCU UR46, c[0x0][0x398] ;  /* 0x00007300ff2e77ac */ /* 0x000e220008000800 */
[----:B------:R-:W-:Y:S01]  /*57f70*/  ISETP.LT.AND P5, PT, R61, UR29, !P1 ;  /* 0x0000001d3d007c0c */ /* 0x000fe2000cfa1270 */
[----:B------:R3:W-:Y:S01]  /*57f80*/  @P6 STG.E.U16 desc[UR8][R50.64], R5 ;  /* 0x0000000532006986 */ /* 0x0007e2000c101508 */
[C---:B------:R-:W-:Y:S01]  /*57f90*/  VIADD R8, R4.reuse, UR68 ;  /* 0x0000004404087c36 */ /* 0x040fe20008000000 */
[----:B------:R-:W0:Y:S01]  /*57fa0*/  LDCU UR35, c[0x0][0x398] ;  /* 0x00007300ff2377ac */ /* 0x000e220008000800 */
[----:B------:R-:W0:Y:S01]  /*57fb0*/  LDCU UR73, c[0x0][0x3b8] ;  /* 0x00007700ff4977ac */ /* 0x000e220008000800 */
[C---:B-1----:R-:W-:Y:S01]  /*57fc0*/  IMAD.WIDE R52, R4.reuse, 0x2, R44 ;  /* 0x0000000204347825 */ /* 0x042fe200078e022c */
[----:B------:R-:W1:Y:S03]  /*57fd0*/  LDCU UR29, c[0x0][0x39c] ;  /* 0x00007380ff1d77ac */ /* 0x000e660008000800 */
[----:B---3--:R-:W-:Y:S01]  /*57fe0*/  IMAD.WIDE R50, R4, 0x2, R46 ;  /* 0x0000000204327825 */ /* 0x008fe200078e022e */
[----:B------:R3:W-:Y:S01]  /*57ff0*/  @P3 STG.E.U16 desc[UR8][R52.64], R54 ;  /* 0x0000003634003986 */ /* 0x0007e2000c101508 */
[----:B------:R-:W-:Y:S01]  /*58000*/  ISETP.LT.AND P6, PT, R60, UR69, !P1 ;  /* 0x000000453c007c0c */ /* 0x000fe2000cfc1270 */
[----:B------:R-:W0:Y:S01]  /*58010*/  LDCU UR68, c[0x0][0x398] ;  /* 0x00007300ff4477ac */ /* 0x000e220008000800 */
[----:B------:R-:W-:Y:S01]  /*58020*/  IMAD.WIDE R4, R4, 0x2, R48 ;  /* 0x0000000204047825 */ /* 0x000fe200078e0230 */
[----:B------:R4:W-:Y:S01]  /*58030*/  @P2 STG.E.U16 desc[UR8][R50.64], R9 ;  /* 0x0000000932002986 */ /* 0x0009e2000c101508 */
[----:B---3--:R-:W-:-:S02]  /*58040*/  PRMT R54, R9, 0x7632, R54 ;  /* 0x0000763209367816 */ /* 0x008fc40000000036 */
[----:B------:R-:W-:Y:S01]  /*58050*/  VIADD R53, R15, 0x15 ;  /* 0x000000150f357836 */ /* 0x000fe20000000000 */
[----:B------:R-:W-:Y:S01]  /*58060*/  ISETP.LT.AND P3, PT, R59, UR42, !P1 ;  /* 0x0000002a3b007c0c */ /* 0x000fe2000cf61270 */
[----:B------:R-:W-:Y:S01]  /*58070*/  VIADD R52, R8, UR65 ;  /* 0x0000004108347c36 */ /* 0x000fe20008000000 */
[----:B------:R-:W3:Y:S01]  /*58080*/  LDCU UR69, c[0x0][0x398] ;  /* 0x00007300ff4577ac */ /* 0x000ee20008000800 */
[----:B------:R0:W-:Y:S01]  /*58090*/  @P4 STG.E.U16 desc[UR8][R4.64], R54 ;  /* 0x0000003604004986 */ /* 0x0001e2000c101508 */
[----:B----4-:R-:W-:Y:S01]  /*580a0*/  PRMT R9, R56, 0x7632, R9 ;  /* 0x0000763238097816 */ /* 0x010fe20000000009 */
[----:B------:R-:W-:Y:S01]  /*580b0*/  IMAD.WIDE R50, R8, 0x2, R44 ;  /* 0x0000000208327825 */ /* 0x000fe200078e022c */
[----:B------:R-:W-:Y:S01]  /*580c0*/  ISETP.GE.AND P2, PT, R53, UR70, PT ;  /* 0x0000004635007c0c */ /* 0x000fe2000bf46270 */
[----:B------:R-:W4:Y:S01]  /*580d0*/  LDCU UR42, c[0x0][0x398] ;  /* 0x00007300ff2a77ac */ /* 0x000f220008000800 */
[----:B------:R-:W-:Y:S01]  /*580e0*/  ISETP.LT.AND P1, PT, R58, UR47, !P1 ;  /* 0x0000002f3a007c0c */ /* 0x000fe2000cf21270 */
[----:B------:R-:W1:Y:S01]  /*580f0*/  LDCU UR65, c[0x0][0x398] ;  /* 0x00007300ff4177ac */ /* 0x000e620008000800 */
[----:B0-----:R-:W-:Y:S01]  /*58100*/  IMAD.WIDE R4, R8, 0x2, R2 ;  /* 0x0000000208047825 */ /* 0x001fe200078e0202 */
[----:B--2---:R-:W-:-:S04]  /*58110*/  PRMT R53, R57, 0x7632, R53 ;  /* 0x0000763239357816 */ /* 0x004fc80000000035 */
[----:B------:R0:W-:Y:S01]  /*58120*/  @P5 STG.E.U16 desc[UR8][R4.64], R56 ;  /* 0x0000003804005986 */ /* 0x0001e2000c101508 */
[----:B------:R-:W-:Y:S01]  /*58130*/  ISETP.LT.AND P4, PT, R61, UR25, !P2 ;  /* 0x000000193d007c0c */ /* 0x000fe2000d781270 */
[----:B------:R-:W2:Y:S01]  /*58140*/  LDCU UR47, c[0x0][0x398] ;  /* 0x00007300ff2f77ac */ /* 0x000ea20008000800 */
[----:B------:R-:W1:Y:S01]  /*58150*/  LDCU UR70, c[0x0][0x3b8] ;  /* 0x00007700ff4677ac */ /* 0x000e620008000800 */
[----:B0-----:R-:W2:Y:S01]  /*58160*/  LDL.LU R56, [R1+0x28c] ;  /* 0x00028c0001387983 */ /* 0x001ea20000300800 */
[----:B------:R-:W-:Y:S01]  /*58170*/  IMAD.WIDE R4, R8, 0x2, R46 ;  /* 0x0000000208047825 */ /* 0x000fe200078e022e */
[----:B------:R-:W-:Y:S01]  /*58180*/  ISETP.LT.AND P5, PT, R60, UR66, !P2 ;  /* 0x000000423c007c0c */ /* 0x000fe2000d7a1270 */
[----:B------:R-:W0:Y:S01]  /*58190*/  LDCU UR25, c[0x0][0x39c] ;  /* 0x00007380ff1977ac */ /* 0x000e220008000800 */
[----:B------:R-:W-:Y:S01]  /*581a0*/  @P6 STG.E.U16 desc[UR8][R50.64], R9 ;  /* 0x0000000932006986 */ /* 0x000fe2000c101508 */
[----:B------:R-:W0:Y:S03]  /*581b0*/  LDCU UR66, c[0x0][0x398] ;  /* 0x00007300ff4277ac */ /* 0x000e260008000800 */
[----:B------:R1:W-:Y:S04]  /*581c0*/  @P3 STG.E.U16 desc[UR8][R4.64], R57 ;  /* 0x0000003904003986 */ /* 0x0003e8000c101508 */
[----:B-1----:R-:W3:Y:S01]  /*581d0*/  LDL.LU R57, [R1+0xc] ;  /* 0x00000c0001397983 */ /* 0x002ee20000300800 */
[----:B------:R-:W-:Y:S01]  /*581e0*/  VIADD R51, R15, 0x16 ;  /* 0x000000160f337836 */ /* 0x000fe20000000000 */
[----:B------:R-:W-:Y:S01]  /*581f0*/  ISETP.LT.AND P6, PT, R59, UR43, !P2 ;  /* 0x0000002b3b007c0c */ /* 0x000fe2000d7c1270 */
[----:B------:R-:W-:-:S03]  /*58200*/  IMAD.WIDE R8, R8, 0x2, R48 ;  /* 0x0000000208087825 */ /* 0x000fc600078e0230 */
[----:B------:R-:W-:Y:S01]  /*58210*/  ISETP.GE.AND P3, PT, R51, UR67, PT ;  /* 0x0000004333007c0c */ /* 0x000fe2000bf66270 */
[----:B------:R-:W-:Y:S01]  /*58220*/  IMAD.WIDE R4, R52, 0x2, R2 ;  /* 0x0000000234047825 */ /* 0x000fe200078e0202 */
[----:B------:R-:W-:Y:S01]  /*58230*/  ISETP.LT.AND P2, PT, R58, UR32, !P2 ;  /* 0x000000203a007c0c */ /* 0x000fe2000d741270 */
[----:B------:R1:W-:Y:S01]  /*58240*/  @P1 STG.E.U16 desc[UR8][R8.64], R53 ;  /* 0x0000003508001986 */ /* 0x0003e2000c101508 */
[----:B------:R-:W-:Y:S01]  /*58250*/  ISETP.LT.AND P1, PT, R61, UR20, !P3 ;  /* 0x000000143d007c0c */ /* 0x000fe2000df21270 */
[----:B------:R-:W-:Y:S01]  /*58260*/  VIADD R50, R52, UR62 ;  /* 0x0000003e34327c36 */ /* 0x000fe20008000000 */
[----:B------:R-:W-:Y:S01]  /*58270*/  PRMT R51, R6, 0x7632, R51 ;  /* 0x0000763206337816 */ /* 0x000fe20000000033 */
[----:B------:R0:W-:Y:S01]  /*58280*/  @P4 STG.E.U16 desc[UR8][R4.64], R6 ;  /* 0x0000000604004986 */ /* 0x0001e2000c101508 */
[----:B------:R-:W2:Y:S01]  /*58290*/  LDCU UR43, c[0x0][0x398] ;  /* 0x00007300ff2b77ac */ /* 0x000ea20008000800 */
[----:B------:R-:W2:Y:S01]  /*582a0*/  LDCU UR32, c[0x0][0x398] ;  /* 0x00007300ff2077ac */ /* 0x000ea20008000800 */
[C---:B-1----:R-:W-:Y:S01]  /*582b0*/  IMAD.WIDE R8, R52.reuse, 0x2, R44 ;  /* 0x0000000234087825 */ /* 0x042fe200078e022c */
[----:B------:R-:W1:Y:S03]  /*582c0*/  LDCU UR20, c[0x0][0x39c] ;  /* 0x00007380ff1477ac */ /* 0x000e660008000800 */
[----:B0-----:R-:W-:Y:S01]  /*582d0*/  IMAD.WIDE R4, R52, 0x2, R46 ;  /* 0x0000000234047825 */ /* 0x001fe200078e022e */
[----:B------:R0:W-:Y:S01]  /*582e0*/  @P5 STG.E.U16 desc[UR8][R8.64], R51 ;  /* 0x0000003308005986 */ /* 0x0001e2000c101508 */
[----:B------:R-:W-:Y:S01]  /*582f0*/  ISETP.LT.AND P4, PT, R60, UR63, !P3 ;  /* 0x0000003f3c007c0c */ /* 0x000fe2000df81270 */
[----:B------:R-:W1:Y:S02]  /*58300*/  LDCU UR62, c[0x0][0x398] ;  /* 0x00007300ff3e77ac */ /* 0x000e640008000800 */
[----:B------:R4:W-:Y:S01]  /*58310*/  @P6 STG.E.U16 desc[UR8][R4.64], R10 ;  /* 0x0000000a04006986 */ /* 0x0009e2000c101508 */
[----:B------:R-:W-:Y:S01]  /*58320*/  ISETP.LT.AND P5, PT, R59, UR40, !P3 ;  /* 0x000000283b007c0c */ /* 0x000fe2000dfa1270 */
[----:B------:R-:W-:Y:S01]  /*58330*/  VIADD R6, R50, UR24 ;  /* 0x0000001832067c36 */ /* 0x000fe20008000000 */
[----:B------:R-:W1:Y:S01]  /*58340*/  LDCU UR63, c[0x0][0x398] ;  /* 0x00007300ff3f77ac */ /* 0x000e620008000800 */
[----:B------:R-:W1:Y:S01]  /*58350*/  LDCU UR67, c[0x0][0x3b8] ;  /* 0x00007700ff4377ac */ /* 0x000e620008000800 */
[----:B0-----:R-:W-:Y:S01]  /*58360*/  IMAD.WIDE R8, R52, 0x2, R48 ;  /* 0x0000000234087825 */ /* 0x001fe200078e0230 */
[----:B------:R-:W-:-:S03]  /*58370*/  PRMT R52, R10, 0x7632, R52 ;  /* 0x000076320a347816 */ /* 0x000fc60000000034 */
[----:B----4-:R-:W-:-:S04]  /*58380*/  IMAD.WIDE R4, R50, 0x2, R2 ;  /* 0x0000000232047825 */ /* 0x010fc800078e0202 */
[----:B------:R-:W-:Y:S01]  /*58390*/  VIADD R51, R15, 0x17 ;  /* 0x000000170f337836 */ /* 0x000fe20000000000 */
[----:B------:R0:W-:Y:S01]  /*583a0*/  @P2 STG.E.U16 desc[UR8][R8.64], R52 ;  /* 0x0000003408002986 */ /* 0x0001e2000c101508 */
[----:B------:R-:W-:Y:S01]  /*583b0*/  ISETP.LT.AND P3, PT, R58, UR44, !P3 ;  /* 0x0000002c3a007c0c */ /* 0x000fe2000df61270 */
[----:B------:R-:W4:Y:S01]  /*583c0*/  LDCU UR40, c[0x0][0x398] ;  /* 0x00007300ff2877ac */ /* 0x000f220008000800 */
[----:B------:R-:W0:Y:S01]  /*583d0*/  LDCU UR24, c[0x0][0x398] ;  /* 0x00007300ff1877ac */ /* 0x000e220008000800 */
[----:B--2---:R-:W-:Y:S01]  /*583e0*/  PRMT R10, R56, 0x7632, R10 ;  /* 0x00007632380a7816 */ /* 0x004fe2000000000a */
[----:B------:R2:W-:Y:S01]  /*583f0*/  @P1 STG.E.U16 desc[UR8][R4.64], R56 ;  /* 0x0000003804001986 */ /* 0x0005e2000c101508 */
[C---:B0-----:R-:W-:Y:S01]  /*58400*/  IMAD.WIDE R8, R50.reuse, 0x2, R44 ;  /* 0x0000000232087825 */ /* 0x041fe200078e022c */
[----:B------:R-:W-:Y:S01]  /*58410*/  ISETP.GE.AND P6, PT, R51, UR77, PT ;  /* 0x0000004d33007c0c */ /* 0x000fe2000bfc6270 */
[----:B------:R-:W0:Y:S01]  /*58420*/  LDCU UR44, c[0x0][0x398] ;  /* 0x00007300ff2c77ac */ /* 0x000e220008000800 */
[----:B--2---:R-:W2:Y:S01]  /*58430*/  LDL.LU R56, [R1+0x160] ;  /* 0x0001600001387983 */ /* 0x004ea20000300800 */
[----:B------:R-:W-:-:S03]  /*58440*/  IMAD.WIDE R4, R50, 0x2, R46 ;  /* 0x0000000232047825 */ /* 0x000fc600078e022e */
[----:B------:R0:W-:Y:S01]  /*58450*/  @P4 STG.E.U16 desc[UR8][R8.64], R10 ;  /* 0x0000000a08004986 */ /* 0x0001e2000c101508 */
[----:B------:R-:W-:Y:S01]  /*58460*/  VIADD R51, R15, 0x18 ;  /* 0x000000180f337836 */ /* 0x000fe20000000000 */
[----:B------:R-:W1:Y:S02]  /*58470*/  LDCU UR77, c[0x0][0x3b8] ;  /* 0x00007700ff4d77ac */ /* 0x000e640008000800 */
[----:B---3--:R3:W-:Y:S01]  /*58480*/  @P5 STG.E.U16 desc[UR8][R4.64], R57 ;  /* 0x0000003904005986 */ /* 0x0087e2000c101508 */
[----:B0-----:R-:W-:Y:S01]  /*58490*/  IMAD.WIDE R8, R50, 0x2, R48 ;  /* 0x0000000232087825 */ /* 0x001fe200078e0230 */
[----:B------:R-:W-:Y:S02]  /*584a0*/  PRMT R50, R57, 0x7632, R50 ;  /* 0x0000763239327816 */ /* 0x000fe40000000032 */
[----:B---3--:R-:W3:Y:S01]  /*584b0*/  LDL.LU R57, [R1+0x150] ;  /* 0x0001500001397983 */ /* 0x008ee20000300800 */
[----:B------:R-:W-:Y:S02]  /*584c0*/  ISETP.LT.AND P2, PT, R61, UR64, !P6 ;  /* 0x000000403d007c0c */ /* 0x000fe4000f741270 */
[----:B------:R-:W-:-:S02]  /*584d0*/  ISETP.LT.AND P1, PT, R60, UR33, !P6 ;  /* 0x000000213c007c0c */ /* 0x000fc4000f721270 */
[----:B------:R-:W-:Y:S01]  /*584e0*/  ISETP.LT.AND P4, PT, R59, UR60, !P6 ;  /* 0x0000003c3b007c0c */ /* 0x000fe2000f781270 */
[----:B------:R-:W-:Y:S01]  /*584f0*/  IMAD.WIDE R4, R6, 0x2, R2 ;  /* 0x0000000206047825 */ /* 0x000fe200078e0202 */
[----:B------:R-:W-:Y:S01]  /*58500*/  ISETP.GE.AND P5, PT, R51, UR57, PT ;  /* 0x0000003933007c0c */ /* 0x000fe2000bfa6270 */
[----:B------:R0:W-:Y:S01]  /*58510*/  @P3 STG.E.U16 desc[UR8][R8.64], R50 ;  /* 0x0000003208003986 */ /* 0x0001e2000c101508 */
[----:B------:R-:W-:Y:S01]  /*58520*/  ISETP.LT.AND P6, PT, R58, UR41, !P6 ;  /* 0x000000293a007c0c */ /* 0x000fe2000f7c1270 */
[----:B------:R-:W1:Y:S01]  /*58530*/  LDCU UR64, c[0x0][0x39c] ;  /* 0x00007380ff4077ac */ /* 0x000e620008000800 */
[----:B------:R-:W-:Y:S01]  /*58540*/  ISETP.LT.AND P3, PT, R61, UR61, !P5 ;  /* 0x0000003d3d007c0c */ /* 0x000fe2000ef61270 */
[----:B------:R-:W4:Y:S01]  /*58550*/  LDL.LU R55, [R1+0x140] ;  /* 0x0001400001377983 */ /* 0x000f220000300800 */
[C---:B------:R-:W-:Y:S01]  /*58560*/  IADD3 R10, PT, PT, R6.reuse, UR27, RZ ;  /* 0x0000001b060a7c10 */ /* 0x040fe2000fffe0ff */
[----:B------:R-:W1:Y:S02]  /*58570*/  LDCU UR33, c[0x0][0x398] ;  /* 0x00007300ff2177ac */ /* 0x000e640008000800 */
[----:B------:R1:W-:Y:S01]  /*58580*/  @P2 STG.E.U16 desc[UR8][R4.64], R7 ;  /* 0x0000000704002986 */ /* 0x0003e2000c101508 */
[----:B------:R-:W2:Y:S01]  /*58590*/  LDCU UR60, c[0x0][0x398] ;  /* 0x00007300ff3c77ac */ /* 0x000ea20008000800 */
[----:B0-----:R-:W-:Y:S01]  /*585a0*/  IMAD.WIDE R8, R6, 0x2, R44 ;  /* 0x0000000206087825 */ /* 0x001fe200078e022c */
[----:B------:R-:W-:Y:S01]  /*585b0*/  PRMT R50, R7, 0x7632, R50 ;  /* 0x0000763207327816 */ /* 0x000fe20000000032 */
[----:B------:R-:W0:Y:S01]  /*585c0*/  LDCU UR41, c[0x0][0x398] ;  /* 0x00007300ff2977ac */ /* 0x000e220008000800 */
[----:B------:R-:W-:Y:S01]  /*585d0*/  ISETP.LT.AND P2, PT, R60, UR6, !P5 ;  /* 0x000000063c007c0c */ /* 0x000fe2000ef41270 */
[----:B------:R-:W0:Y:S01]  /*585e0*/  LDCU UR61, c[0x0][0x39c] ;  /* 0x00007380ff3d77ac */ /* 0x000e220008000800 */
[C---:B-1----:R-:W-:Y:S01]  /*585f0*/  IMAD.WIDE R4, R6.reuse, 0x2, R46 ;  /* 0x0000000206047825 */ /* 0x042fe200078e022e */
[----:B------:R1:W-:Y:S01]  /*58600*/  @P1 STG.E.U16 desc[UR8][R8.64], R50 ;  /* 0x0000003208001986 */ /* 0x0003e2000c101508 */
[----:B------:R-:W0:Y:S02]  /*58610*/  LDCU UR27, c[0x0][0x398] ;  /* 0x00007300ff1b77ac */ /* 0x000e240008000800 */
[----:B------:R-:W-:Y:S01]  /*58620*/  IMAD.WIDE R6, R6, 0x2, R48 ;  /* 0x0000000206067825 */ /* 0x000fe200078e0230 */
[----:B------:R0:W-:Y:S01]  /*58630*/  @P4 STG.E.U16 desc[UR8][R4.64], R11 ;  /* 0x0000000b04004986 */ /* 0x0001e2000c101508 */
[----:B------:R-:W-:Y:S01]  /*58640*/  ISETP.LT.AND P1, PT, R59, UR58, !P5 ;  /* 0x0000003a3b007c0c */ /* 0x000fe2000ef21270 */
[----:B------:R-:W2:Y:S01]  /*58650*/  LDCU UR6, c[0x0][0x398] ;  /* 0x00007300ff0677ac */ /* 0x000ea20008000800 */
[----:B------:R-:W2:Y:S01]  /*58660*/  LDCU UR57, c[0x0][0x3b8] ;  /* 0x00007700ff3977ac */ /* 0x000ea20008000800 */
[----:B-1----:R-:W-:Y:S01]  /*58670*/  VIADD R9, R15, 0x19 ;  /* 0x000000190f097836 */ /* 0x002fe20000000000 */
[----:B------:R-:W-:Y:S01]  /*58680*/  PRMT R50, R11, 0x7632, R50 ;  /* 0x000076320b327816 */ /* 0x000fe20000000032 */
[----:B------:R-:W-:-:S02]  /*58690*/  VIADD R8, R10, UR30 ;  /* 0x0000001e0a087c36 */ /* 0x000fc40008000000 */
[----:B0-----:R-:W-:Y:S01]  /*586a0*/  IMAD.WIDE R4, R10, 0x2, R2 ;  /* 0x000000020a047825 */ /* 0x001fe200078e0202 */
[----:B------:R-:W-:Y:S01]  /*586b0*/  ISETP.GE.AND P4, PT, R9, UR54, PT ;  /* 0x0000003609007c0c */ /* 0x000fe2000bf86270 */
[----:B------:R0:W-:Y:S01]  /*586c0*/  @P6 STG.E.U16 desc[UR8][R6.64], R50 ;  /* 0x0000003206006986 */ /* 0x0001e2000c101508 */
[----:B------:R-:W-:Y:S01]  /*586d0*/  ISETP.LT.AND P5, PT, R58, UR38, !P5 ;  /* 0x000000263a007c0c */ /* 0x000fe2000efa1270 */
[----:B------:R-:W1:Y:S01]  /*586e0*/  LDCU UR58, c[0x0][0x398] ;  /* 0x00007300ff3a77ac */ /* 0x000e620008000800 */
[----:B------:R-:W1:Y:S01]  /*586f0*/  LDCU UR30, c[0x0][0x398] ;  /* 0x00007300ff1e77ac */ /* 0x000e620008000800 */
[----:B------:R-:W1:Y:S01]  /*58700*/  LDCU UR54, c[0x0][0x3b8] ;  /* 0x00007700ff3677ac */ /* 0x000e620008000800 */
[----:B0-----:R-:W-:Y:S01]  /*58710*/  IMAD.WIDE R6, R10, 0x2, R44 ;  /* 0x000000020a067825 */ /* 0x001fe200078e022c */
[----:B--2---:R-:W-:Y:S01]  /*58720*/  PRMT R9, R56, 0x7632, R9 ;  /* 0x0000763238097816 */ /* 0x004fe20000000009 */
[----:B------:R0:W-:Y:S01]  /*58730*/  @P3 STG.E.U16 desc[UR8][R4.64], R56 ;  /* 0x0000003804003986 */ /* 0x0001e2000c101508 */
[----:B------:R-:W-:Y:S01]  /*58740*/  ISETP.LT.AND P6, PT, R61, UR59, !P4 ;  /* 0x0000003b3d007c0c */ /* 0x000fe2000e7c1270 */
[----:B------:R-:W2:Y:S02]  /*58750*/  LDCU UR38, c[0x0][0x398] ;  /* 0x00007300ff2677ac */ /* 0x000ea40008000800 */
[----:B------:R1:W-:Y:S04]  /*58760*/  @P2 STG.E.U16 desc[UR8][R6.64], R9 ;  /* 0x0000000906002986 */ /* 0x0003e8000c101508 */
[----:B0-----:R-:W2:Y:S01]  /*58770*/  LDL.LU R56, [R1+0x130] ;  /* 0x0001300001387983 */ /* 0x001ea20000300800 */
[----:B------:R-:W-:Y:S01]  /*58780*/  VIADD R5, R15, 0x1a ;  /* 0x0000001a0f057836 */ /* 0x000fe20000000000 */
[----:B------:R-:W-:Y:S01]  /*58790*/  ISETP.LT.AND P3, PT, R60, UR39, !P4 ;  /* 0x000000273c007c0c */ /* 0x000fe2000e761270 */
[----:B------:R-:W-:Y:S01]  /*587a0*/  VIADD R4, R8, UR31 ;  /* 0x0000001f08047c36 */ /* 0x000fe20008000000 */
[----:B------:R-:W0:Y:S01]  /*587b0*/  LDCU UR59, c[0x0][0x39c] ;  /* 0x00007380ff3b77ac */ /* 0x000e220008000800 */
[C---:B-1----:R-:W-:Y:S01]  /*587c0*/  IMAD.WIDE R6, R10.reuse, 0x2, R46 ;  /* 0x000000020a067825 */ /* 0x042fe200078e022e */
[----:B---3--:R-:W-:Y:S01]  /*587d0*/  PRMT R9, R57, 0x7632, R9 ;  /* 0x0000763239097816 */ /* 0x008fe20000000009 */
[----:B------:R-:W1:Y:S03]  /*587e0*/  LDCU UR39, c[0x0][0x398] ;  /* 0x00007300ff2777ac */ /* 0x000e660008000800 */
[----:B------:R3:W-:Y:S01]  /*587f0*/  @P1 STG.E.U16 desc[UR8][R6.64], R57 ;  /* 0x0000003906001986 */ /* 0x0007e2000c101508 */
[----:B------:R-:W-:Y:S01]  /*58800*/  ISETP.LT.AND P2, PT, R59, UR55, !P4 ;  /* 0x000000373b007c0c */ /* 0x000fe2000e741270 */
[----:B------:R-:W-:Y:S01]  /*58810*/  IMAD.WIDE R10, R10, 0x2, R48 ;  /* 0x000000020a0a7825 */ /* 0x000fe200078e0230 */
[----:B------:R-:W0:Y:S01]  /*58820*/  LDCU UR31, c[0x0][0x398] ;  /* 0x00007300ff1f77ac */ /* 0x000e220008000800 */
[----:B---3--:R-:W3:Y:S02]  /*58830*/  LDL.LU R57, [R1+0x164] ;  /* 0x0001640001397983 */ /* 0x008ee40000300800 */
[----:B------:R-:W-:Y:S01]  /*58840*/  IMAD.WIDE R6, R8, 0x2, R2 ;  /* 0x0000000208067825 */ /* 0x000fe200078e0202 */
[----:B------:R-:W-:Y:S01]  /*58850*/  ISETP.GE.AND P1, PT, R5, UR51, PT ;  /* 0x0000003305007c0c */ /* 0x000fe2000bf26270 */
[----:B------:R-:W0:Y:S01]  /*58860*/  LDCU UR55, c[0x0][0x398] ;  /* 0x00007300ff3777ac */ /* 0x000e220008000800 */
[----:B------:R1:W-:Y:S01]  /*58870*/  @P5 STG.E.U16 desc[UR8][R10.64], R9 ;  /* 0x000000090a005986 */ /* 0x0003e2000c101508 */
[----:B----4-:R-:W-:-:S02]  /*58880*/  PRMT R5, R55, 0x7632, R5 ;  /* 0x0000763237057816 */ /* 0x010fc40000000005 */
[----:B------:R-:W-:Y:S01]  /*58890*/  ISETP.LT.AND P4, PT, R58, UR22, !P4 ;  /* 0x000000163a007c0c */ /* 0x000fe2000e781270 */
[----:B------:R4:W-:Y:S01]  /*588a0*/  @P6 STG.E.U16 desc[UR8][R6.64], R55 ;  /* 0x0000003706006986 */ /* 0x0009e2000c101508 */
[----:B------:R-:W-:Y:S01]  /*588b0*/  ISETP.LT.AND P5, PT, R61, UR56, !P1 ;  /* 0x000000383d007c0c */ /* 0x000fe2000cfa1270 */
[----:B------:R-:W0:Y:S01]  /*588c0*/  LDCU UR22, c[0x0][0x398] ;  /* 0x00007300ff1677ac */ /* 0x000e220008000800 */
[----:B------:R-:W0:Y:S01]  /*588d0*/  LDCU UR51, c[0x0][0x3b8] ;  /* 0x00007700ff3377ac */ /* 0x000e220008000800 */
[C---:B-1----:R-:W-:Y:S01]  /*588e0*/  IMAD.WIDE R10, R8.reuse, 0x2, R44 ;  /* 0x00000002080a7825 */ /* 0x042fe200078e022c */
[----:B----4-:R-:W4:Y:S03]  /*588f0*/  LDL.LU R55, [R1+0x154] ;  /* 0x0001540001377983 */ /* 0x010f260000300800 */
[----:B------:R-:W-:Y:S01]  /*58900*/  IMAD.WIDE R6, R8, 0x2, R46 ;  /* 0x0000000208067825 */ /* 0x000fe200078e022e */
[----:B------:R-:W-:Y:S01]  /*58910*/  ISETP.LT.AND P6, PT, R60, UR36, !P1 ;  /* 0x000000243c007c0c */ /* 0x000fe2000cfc1270 */
[----:B------:R-:W1:Y:S01]  /*58920*/  LDCU UR56, c[0x0][0x39c] ;  /* 0x00007380ff3877ac */ /* 0x000e620008000800 */
[----:B------:R0:W-:Y:S01]  /*58930*/  @P3 STG.E.U16 desc[UR8][R10.64], R5 ;  /* 0x000000050a003986 */ /* 0x0001e2000c101508 */
[----:B------:R-:W-:Y:S01]  /*58940*/  IMAD.WIDE R8, R8, 0x2, R48 ;  /* 0x0000000208087825 */ /* 0x000fe200078e0230 */
[----:B------:R-:W1:Y:S03]  /*58950*/  LDCU UR36, c[0x0][0x398] ;  /* 0x00007300ff2477ac */ /* 0x000e660008000800 */
[----:B0-----:R-:W-:Y:S01]  /*58960*/  VIADD R10, R15, 0x1b ;  /* 0x0000001b0f0a7836 */ /* 0x001fe20000000000 */
[----:B--2---:R-:W-:Y:S01]  /*58970*/  PRMT R11, R56, 0x7632, R11 ;  /* 0x00007632380b7816 */ /* 0x004fe2000000000b */
[----:B------:R0:W-:Y:S03]  /*58980*/  @P2 STG.E.U16 desc[UR8][R6.64], R56 ;  /* 0x0000003806002986 */ /* 0x0001e6000c101508 */
[----:B------:R-:W-:Y:S01]  /*58990*/  ISETP.GE.AND P2, PT, R10, UR37, PT ;  /* 0x000000250a007c0c */ /* 0x000fe2000bf46270 */
[C---:B------:R-:W-:Y:S01]  /*589a0*/  VIADD R5, R4.reuse, UR4 ;  /* 0x0000000404057c36 */ /* 0x040fe20008000000 */
[----:B------:R-:W-:Y:S01]  /*589b0*/  ISETP.LT.AND P3, PT, R59, UR52, !P1 ;  /* 0x000000343b007c0c */ /* 0x000fe2000cf61270 */
[----:B0-----:R-:W2:Y:S01]  /*589c0*/  LDL.LU R56, [R1+0x144] ;  /* 0x0001440001387983 */ /* 0x001ea20000300800 */
[----:B------:R-:W-:-:S03]  /*589d0*/  IMAD.WIDE R6, R4, 0x2, R2 ;  /* 0x0000000204067825 */ /* 0x000fc600078e0202 */
[----:B------:R-:W-:Y:S01]  /*589e0*/  @P4 STG.E.U16 desc[UR8][R8.64], R11 ;  /* 0x0000000b08004986 */ /* 0x000fe2000c101508 */
[----:B------:R-:W0:Y:S01]  /*589f0*/  LDCU UR52, c[0x0][0x398] ;  /* 0x00007300ff3477ac */ /* 0x000e220008000800 */
[----:B---3--:R-:W-:Y:S02]  /*58a00*/  PRMT R10, R57, 0x7632, R10 ;  /* 0x00007632390a7816 */ /* 0x008fe4000000000a */
[----:B------:R3:W-:Y:S01]  /*58a10*/  @P5 STG.E.U16 desc[UR8][R6.64], R57 ;  /* 0x0000003906005986 */ /* 0x0007e2000c101508 */
[----:B------:R-:W0:Y:S01]  /*58a20*/  LDCU UR37, c[0x0][0x3b8] ;  /* 0x00007700ff2577ac */ /* 0x000e220008000800 */
[----:B------:R-:W0:Y:S02]  /*58a30*/  LDCU UR4, c[0x0][0x398] ;  /* 0x00007300ff0477ac */ /* 0x000e240008000800 */
[----:B---3--:R-:W3:Y:S01]  /*58a40*/  LDL.LU R57, [R1+0x134] ;  /* 0x0001340001397983 */ /* 0x008ee20000300800 */
[----:B------:R-:W-:Y:S01]  /*58a50*/  IMAD.WIDE R8, R4, 0x2, R44 ;  /* 0x0000000204087825 */ /* 0x000fe200078e022c */
[----:B------:R-:W-:Y:S01]  /*58a60*/  ISETP.LT.AND P1, PT, R58, UR53, !P1 ;  /* 0x000000353a007c0c */ /* 0x000fe2000cf21270 */
[----:B------:R-:W0:Y:S03]  /*58a70*/  LDCU UR53, c[0x0][0x398] ;  /* 0x00007300ff3577ac */ /* 0x000e260008000800 */
[----:B------:R1:W-:Y:S01]  /*58a80*/  @P6 STG.E.U16 desc[UR8][R8.64], R10 ;  /* 0x0000000a08006986 */ /* 0x0003e2000c101508 */
[----:B------:R-:W-:Y:S01]  /*58a90*/  ISETP.LT.AND P4, PT, R61, UR76, !P2 ;  /* 0x0000004c3d007c0c */ /* 0x000fe2000d781270 */
[----:B------:R-:W-:-:S02]  /*58aa0*/  VIADD R7, R15, 0x1c ;  /* 0x0000001c0f077836 */ /* 0x000fc40000000000 */
[----:B-1----:R-:W-:-:S04]  /*58ab0*/  IMAD.WIDE R8, R4, 0x2, R46 ;  /* 0x0000000204087825 */ /* 0x002fc800078e022e */
[----:B------:R-:W-:Y:S01]  /*58ac0*/  IMAD.WIDE R10, R4, 0x2, R48 ;  /* 0x00000002040a7825 */ /* 0x000fe200078e0230 */
[----:B----4-:R-:W-:Y:S01]  /*58ad0*/  PRMT R4, R55, 0x7632, R4 ;  /* 0x0000763237047816 */ /* 0x010fe20000000004 */
[----:B------:R1:W-:Y:S01]  /*58ae0*/  @P3 STG.E.U16 desc[UR8][R8.64], R55 ;  /* 0x0000003708003986 */ /* 0x0003e2000c101508 */
[----:B------:R-:W-:Y:S01]  /*58af0*/  ISETP.LT.AND P5, PT, R60, UR49, !P2 ;  /* 0x000000313c007c0c */ /* 0x000fe2000d7a1270 */
[----:B------:R-:W-:Y:S01]  /*58b00*/  VIADD R6, R5, UR48 ;  /* 0x0000003005067c36 */ /* 0x000fe20008000000 */
[----:B------:R-:W-:Y:S01]  /*58b10*/  ISETP.LT.AND P6, PT, R59, UR26, !P2 ;  /* 0x0000001a3b007c0c */ /* 0x000fe2000d7c1270 */
[----:B------:R-:W4:Y:S01]  /*58b20*/  LDCU UR76, c[0x0][0x39c] ;  /* 0x00007380ff4c77ac */ /* 0x000f220008000800 */
[----:B-1----:R-:W4:Y:S01]  /*58b30*/  LDL.LU R55, [R1+0x168] ;  /* 0x0001680001377983 */ /* 0x002f220000300800 */
[----:B------:R-:W-:-:S03]  /*58b40*/  IMAD.WIDE R8, R5, 0x2, R2 ;  /* 0x0000000205087825 */ /* 0x000fc600078e0202 */
[----:B------:R1:W-:Y:S01]  /*58b50*/  @P1 STG.E.U16 desc[UR8][R10.64], R4 ;  /* 0x000000040a001986 */ /* 0x0003e2000c101508 */
[----:B------:R-:W-:Y:S01]  /*58b60*/  ISETP.GE.AND P3, PT, R7, UR34, PT ;  /* 0x0000002207007c0c */ /* 0x000fe2000bf66270 */
[----:B------:R-:W0:Y:S01]  /*58b70*/  LDCU UR49, c[0x0][0x398] ;  /* 0x00007300ff3177ac */ /* 0x000e220008000800 */
[----:B------:R-:W0:Y:S01]  /*58b80*/  LDCU UR26, c[0x0][0x398] ;  /* 0x00007300ff1a77ac */ /* 0x000e220008000800 */
[----:B------:R-:W0:Y:S01]  /*58b90*/  LDCU UR48, c[0x0][0x398] ;  /* 0x00007300ff3077ac */ /* 0x000e220008000800 */
[C---:B-1----:R-:W-:Y:S01]  /*58ba0*/  IMAD.WIDE R10, R5.reuse, 0x2, R44 ;  /* 0x00000002050a7825 */ /* 0x042fe200078e022c */
[----:B--2---:R-:W-:Y:S01]  /*58bb0*/  PRMT R4, R56, 0x7632, R4 ;  /* 0x0000763238047816 */ /* 0x004fe20000000004 */
[----:B------:R1:W-:Y:S01]  /*58bc0*/  @P4 STG.E.U16 desc[UR8][R8.64], R56 ;  /* 0x0000003808004986 */ /* 0x0003e2000c101508 */
[----:B------:R-:W-:Y:S01]  /*58bd0*/  ISETP.LT.AND P2, PT, R58, UR74, !P2 ;  /* 0x0000004a3a007c0c */ /* 0x000fe2000d741270 */
[----:B------:R-:W-:Y:S01]  /*58be0*/  VIADD R7, R6, UR28 ;  /* 0x0000001c06077c36 */ /* 0x000fe20008000000 */
[----:B------:R-:W2:Y:S01]  /*58bf0*/  LDCU UR34, c[0x0][0x3b8] ;  /* 0x00007700ff2277ac */ /* 0x000ea20008000800 */
[----:B-1----:R-:W2:Y:S01]  /*58c00*/  LDL.LU R56, [R1+0x158] ;  /* 0x0001580001387983 */ /* 0x002ea20000300800 */
[----:B------:R-:W-:Y:S01]  /*58c10*/  IMAD.WIDE R8, R5, 0x2, R46 ;  /* 0x0000000205087825 */ /* 0x000fe200078e022e */
[----:B------:R-:W-:Y:S01]  /*58c20*/  ISETP.LT.AND P1, PT, R61, UR75, !P3 ;  /* 0x0000004b3d007c0c */ /* 0x000fe2000df21270 */
[----:B------:R-:W1:Y:S01]  /*58c30*/  LDCU UR74, c[0x0][0x398] ;  /* 0x00007300ff4a77ac */ /* 0x000e620008000800 */
[----:B------:R0:W-:Y:S01]  /*58c40*/  @P5 STG.E.U16 desc[UR8][R10.64], R4 ;  /* 0x000000040a005986 */ /* 0x0001e2000c101508 */
[----:B------:R-:W-:Y:S01]  /*58c50*/  ISETP.LT.AND P4, PT, R60, UR45, !P3 ;  /* 0x0000002d3c007c0c */ /* 0x000fe2000df81270 */
[----:B------:R-:W1:Y:S02]  /*58c60*/  LDCU UR75, c[0x0][0x39c] ;  /* 0x00007380ff4b77ac */ /* 0x000e640008000800 */
[----:B---3--:R3:W-:Y:S01]  /*58c70*/  @P6 STG.E.U16 desc[UR8][R8.64], R57 ;  /* 0x0000003908006986 */ /* 0x0087e2000c101508 */
[----:B------:R-:W1:Y:S01]  /*58c80*/  LDCU UR28, c[0x0][0x398] ;  /* 0x00007300ff1c77ac */ /* 0x000e620008000800 */
[----:B0-----:R-:W-:Y:S01]  /*58c90*/  PRMT R11, R57, 0x7632, R11 ;  /* 0x00007632390b7816 */ /* 0x001fe2000000000b */
[----:B------:R-:W-:-:S04]  /*58ca0*/  IMAD.WIDE R4, R5, 0x2, R48 ;  /* 0x0000000205047825 */ /* 0x000fc800078e0230 */
[----:B------:R-:W-:Y:S01]  /*58cb0*/  VIADD R10, R15, 0x1d ;  /* 0x0000001d0f0a7836 */ /* 0x000fe20000000000 */
[----:B---3--:R-:W3:Y:S01]  /*58cc0*/  LDL.LU R57, [R1+0x148] ;  /* 0x0001480001397983 */ /* 0x008ee20000300800 */
[----:B------:R-:W-:Y:S01]  /*58cd0*/  ISETP.LT.AND P5, PT, R59, UR50, !P3 ;  /* 0x000000323b007c0c */ /* 0x000fe2000dfa1270 */
[----:B------:R-:W-:Y:S01]  /*58ce0*/  IMAD.WIDE R8, R6, 0x2, R44 ;  /* 0x0000000206087825 */ /* 0x000fe200078e022c */
[----:B------:R-:W0:Y:S01]  /*58cf0*/  LDCU UR45, c[0x0][0x398] ;  /* 0x00007300ff2d77ac */ /* 0x000e220008000800 */
[----:B------:R1:W-:Y:S01]  /*58d00*/  @P2 STG.E.U16 desc[UR8][R4.64], R11 ;  /* 0x0000000b04002986 */ /* 0x0003e2000c101508 */
[----:B------:R-:W-:Y:S02]  /*58d10*/  ISETP.GE.AND P6, PT, R10, UR16, PT ;  /* 0x000000100a007c0c */ /* 0x000fe4000bfc6270 */
[----:B------:R-:W-:Y:S01]  /*58d20*/  ISETP.LT.AND P3, PT, R58, UR71, !P3 ;  /* 0x000000473a007c0c */ /* 0x000fe2000df61270 */
[----:B------:R-:W0:Y:S01]  /*58d30*/  LDCU UR50, c[0x0][0x398] ;  /* 0x00007300ff3277ac */ /* 0x000e220008000800 */
[----:B-1----:R-:W-:Y:S01]  /*58d40*/  IMAD.WIDE R4, R6, 0x2, R2 ;  /* 0x0000000206047825 */ /* 0x002fe200078e0202 */
[----:B----4-:R-:W-:-:S04]  /*58d50*/  PRMT R10, R55, 0x7632, R10 ;  /* 0x00007632370a7816 */ /* 0x010fc8000000000a */
[----:B------:R1:W-:Y:S01]  /*58d60*/  @P1 STG.E.U16 desc[UR8][R4.64], R55 ;  /* 0x0000003704001986 */ /* 0x0003e2000c101508 */
[----:B------:R-:W-:Y:S01]  /*58d70*/  ISETP.LT.AND P2, PT, R61, UR72, !P6 ;  /* 0x000000483d007c0c */ /* 0x000fe2000f741270 */
[----:B------:R-:W-:Y:S01]  /*58d80*/  VIADD R11, R15, 0x1e ;  /* 0x0000001e0f0b7836 */ /* 0x000fe20000000000 */
[----:B------:R-:W4:Y:S01]  /*58d90*/  LDCU UR71, c[0x0][0x398] ;  /* 0x00007300ff4777ac */ /* 0x000f220008000800 */
[----:B------:R0:W-:Y:S01]  /*58da0*/  @P4 STG.E.U16 desc[UR8][R8.64], R10 ;  /* 0x0000000a08004986 */ /* 0x0001e2000c101508 */
[----:B------:R-:W2:Y:S03]  /*58db0*/  LDCU UR16, c[0x0][0x3b8] ;  /* 0x00007700ff1077ac */ /* 0x000ea60008000800 */
[----:B-1----:R-:W4:Y:S01]  /*58dc0*/  LDL.LU R55, [R1+0x138] ;  /* 0x0001380001377983 */ /* 0x002f220000300800 */
[----:B------:R-:W-:Y:S01]  /*58dd0*/  IMAD.WIDE R4, R6, 0x2, R46 ;  /* 0x0000000206047825 */ /* 0x000fe200078e022e */
[----:B------:R-:W-:Y:S01]  /*58de0*/  ISETP.LT.AND P1, PT, R60, UR46, !P6 ;  /* 0x0000002e3c007c0c */ /* 0x000fe2000f721270 */
[----:B------:R-:W1:Y:S02]  /*58df0*/  LDCU UR72, c[0x0][0x39c] ;  /* 0x00007380ff4877ac */ /* 0x000e640008000800 */
[----:B0-----:R-:W-:Y:S01]  /*58e00*/  IMAD.WIDE R8, R6, 0x2, R48 ;  /* 0x0000000206087825 */ /* 0x001fe200078e0230 */
[----:B------:R-:W-:Y:S01]  /*58e10*/  ISETP.LT.AND P4, PT, R59, UR35, !P6 ;  /* 0x000000233b007c0c */ /* 0x000fe2000f781270 */
[----:B------:R-:W0:Y:S01]  /*58e20*/  LDCU UR46, c[0x0][0x398] ;  /* 0x00007300ff2e77ac */ /* 0x000e220008000800 */
[----:B--2---:R-:W-:Y:S01]  /*58e30*/  PRMT R6, R56, 0x7632, R6 ;  /* 0x0000763238067816 */ /* 0x004fe20000000006 */
[----:B------:R2:W-:Y:S01]  /*58e40*/  @P5 STG.E.U16 desc[UR8][R4.64], R56 ;  /* 0x0000003804005986 */ /* 0x0005e2000c101508 */
[C---:B------:R-:W-:Y:S01]  /*58e50*/  VIADD R10, R7.reuse, UR73 ;  /* 0x00000049070a7c36 */ /* 0x040fe20008000000 */
[----:B------:R-:W0:Y:S02]  /*58e60*/  LDCU UR35, c[0x0][0x398] ;  /* 0x00007300ff2377ac */ /* 0x000e240008000800 */
[----:B--2---:R-:W2:Y:S01]  /*58e70*/  LDL.LU R56, [R1+0x16c] ;  /* 0x00016c0001387983 */ /* 0x004ea20000300800 */
[----:B------:R-:W-:Y:S01]  /*58e80*/  IMAD.WIDE R4, R7, 0x2, R2 ;  /* 0x0000000207047825 */ /* 0x000fe200078e0202 */
[----:B------:R-:W-:Y:S01]  /*58e90*/  ISETP.GE.AND P5, PT, R11, UR29, PT ;  /* 0x0000001d0b007c0c */ /* 0x000fe2000bfa6270 */
[----:B------:R-:W0:Y:S01]  /*58ea0*/  LDCU UR29, c[0x0][0x3b8] ;  /* 0x00007700ff1d77ac */ /* 0x000e220008000800 */
[----:B------:R1:W-:Y:S01]  /*58eb0*/  @P3 STG.E.U16 desc[UR8][R8.64], R6 ;  /* 0x0000000608003986 */ /* 0x0003e2000c101508 */
[----:B------:R-:W-:Y:S01]  /*58ec0*/  ISETP.LT.AND P6, PT, R58, UR68, !P6 ;  /* 0x000000443a007c0c */ /* 0x000fe2000f7c1270 */
[----:B------:R-:W0:Y:S02]  /*58ed0*/  LDCU UR73, c[0x0][0x398] ;  /* 0x00007300ff4977ac */ /* 0x000e240008000800 */
[----:B---3--:R3:W-:Y:S01]  /*58ee0*/  @P2 STG.E.U16 desc[UR8][R4.64], R57 ;  /* 0x0000003904002986 */ /* 0x0087e2000c101508 */
[----:B-1----:R-:W-:Y:S01]  /*58ef0*/  PRMT R6, R57, 0x7632, R6 ;  /* 0x0000763239067816 */ /* 0x002fe20000000006 */
[----:B------:R-:W-:Y:S01]  /*58f00*/  IMAD.WIDE R8, R7, 0x2, R44 ;  /* 0x0000000207087825 */ /* 0x000fe200078e022c */
[----:B------:R-:W-:Y:S01]  /*58f10*/  ISETP.LT.AND P3, PT, R61, UR69, !P5 ;  /* 0x000000453d007c0c */ /* 0x000fe2000ef61270 */
[----:B------:R-:W1:Y:S01]  /*58f20*/  LDCU UR68, c[0x0][0x398] ;  /* 0x00007300ff4477ac */ /* 0x000e620008000800 */
[----:B---3--:R-:W3:Y:S01]  /*58f30*/  LDL.LU R57, [R1+0x15c] ;  /* 0x00015c0001397983 */ /* 0x008ee20000300800 */
[----:B------:R-:W-:Y:S01]  /*58f40*/  IMAD.WIDE R4, R7, 0x2, R46 ;  /* 0x0000000207047825 */ /* 0x000fe200078e022e */
[----:B------:R-:W-:Y:S01]  /*58f50*/  ISETP.LT.AND P2, PT, R60, UR42, !P5 ;  /* 0x0000002a3c007c0c */ /* 0x000fe2000ef41270 */
[----:B------:R-:W0:Y:S01]  /*58f60*/  LDCU UR69, c[0x0][0x39c] ;  /* 0x00007380ff4577ac */ /* 0x000e220008000800 */
[----:B------:R1:W-:Y:S01]  /*58f70*/  @P1 STG.E.U16 desc[UR8][R8.64], R6 ;  /* 0x0000000608001986 */ /* 0x0003e2000c101508 */
[----:B------:R-:W-:Y:S01]  /*58f80*/  ISETP.LT.AND P1, PT, R59, UR47, !P5 ;  /* 0x0000002f3b007c0c */ /* 0x000fe2000ef21270 */
[----:B------:R-:W0:Y:S01]  /*58f90*/  LDCU UR42, c[0x0][0x398] ;  /* 0x00007300ff2a77ac */ /* 0x000e220008000800 */
[----:B-1----:R-:W-:-:S02]  /*58fa0*/  VIADD R9, R15, 0x1f ;  /* 0x0000001f0f097836 */ /* 0x002fc40000000000 */
[----:B------:R-:W-:Y:S01]  /*58fb0*/  IMAD.WIDE R6, R7, 0x2, R48 ;  /* 0x0000000207067825 */ /* 0x000fe200078e0230 */
[----:B----4-:R-:W-:Y:S01]  /*58fc0*/  PRMT R11, R55, 0x7632, R11 ;  /* 0x00007632370b7816 */ /* 0x010fe2000000000b */
[----:B------:R1:W-:Y:S01]  /*58fd0*/  @P4 STG.E.U16 desc[UR8][R4.64], R55 ;  /* 0x0000003704004986 */ /* 0x0003e2000c101508 */
[----:B------:R-:W-:Y:S01]  /*58fe0*/  ISETP.GE.AND P4, PT, R9, UR25, PT ;  /* 0x0000001909007c0c */ /* 0x000fe2000bf86270 */
[----:B------:R-:W-:Y:S01]  /*58ff0*/  VIADD R8, R10, UR70 ;  /* 0x000000460a087c36 */ /* 0x000fe20008000000 */
[----:B------:R-:W-:Y:S01]  /*59000*/  ISETP.LT.AND P5, PT, R58, UR65, !P5 ;  /* 0x000000413a007c0c */ /* 0x000fe2000efa1270 */
[----:B------:R-:W4:Y:S01]  /*59010*/  LDCU UR47, c[0x0][0x398] ;  /* 0x00007300ff2f77ac */ /* 0x000f220008000800 */
[----:B-1----:R-:W4:Y:S01]  /*59020*/  LDL.LU R55, [R1+0x14c] ;  /* 0x00014c0001377983 */ /* 0x002f220000300800 */
[C---:B------:R-:W-:Y:S01]  /*59030*/  IMAD.WIDE R4, R10.reuse, 0x2, R2 ;  /* 0x000000020a047825 */ /* 0x040fe200078e0202 */
[----:B------:R-:W1:Y:S02]  /*59040*/  LDCU UR65, c[0x0][0x398] ;  /* 0x00007300ff4177ac */ /* 0x000e640008000800 */
[----:B------:R0:W-:Y:S01]  /*59050*/  @P6 STG.E.U16 desc[UR8][R6.64], R11 ;  /* 0x0000000b06006986 */ /* 0x0001e2000c101508 */
[----:B------:R-:W1:Y:S01]  /*59060*/  LDCU UR70, c[0x0][0x398] ;  /* 0x00007300ff4677ac */ /* 0x000e620008000800 */
[----:B------:R-:W1:Y:S01]  /*59070*/  LDCU UR25, c[0x0][0x3b8] ;  /* 0x00007700ff1977ac */ /* 0x000e620008000800 */
[----:B0-----:R-:W-:Y:S01]  /*59080*/  IMAD.WIDE R6, R10, 0x2, R44 ;  /* 0x000000020a067825 */ /* 0x001fe200078e022c */
[----:B--2---:R-:W-:Y:S01]  /*59090*/  PRMT R9, R56, 0x7632, R9 ;  /* 0x0000763238097816 */ /* 0x004fe20000000009 */
[----:B------:R0:W-:Y:S04]  /*590a0*/  @P3 STG.E.U16 desc[UR8][R4.64], R56 ;  /* 0x0000003804003986 */ /* 0x0001e8000c101508 */
[----:B------:R2:W-:Y:S04]  /*590b0*/  @P2 STG.E.U16 desc[UR8][R6.64], R9 ;  /* 0x0000000906002986 */ /* 0x0005e8000c101508 */
[----:B0-----:R-:W4:Y:S01]  /*590c0*/  LDL.LU R56, [R1+0x13c] ;  /* 0x00013c0001387983 */ /* 0x001f220000300800 */
[----:B------:R-:W-:-:S04]  /*590d0*/  IMAD.WIDE R4, R10, 0x2, R46 ;  /* 0x000000020a047825 */ /* 0x000fc800078e022e */
[----:B--2---:R-:W-:Y:S01]  /*590e0*/  IMAD.WIDE R6, R10, 0x2, R48 ;  /* 0x000000020a067825 */ /* 0x004fe200078e0230 */
[----:B---3--:R-:W-:Y:S01]  /*590f0*/  PRMT R10, R57, 0x7632, R10 ;  /* 0x00007632390a7816 */ /* 0x008fe2000000000a */
[----:B------:R0:W-:Y:S04]  /*59100*/  @P1 STG.E.U16 desc[UR8][R4.64], R57 ;  /* 0x0000003904001986 */ /* 0x0001e8000c101508 */
[----:B0-----:R-:W2:Y:S01]  /*59110*/  LDL.LU R57, [R1+0x120] ;  /* 0x0001200001397983 */ /* 0x001ea20000300800 */
[----:B------:R-:W-:Y:S01]  /*59120*/  ISETP.LT.AND P6, PT, R61, UR66, !P4 ;  /* 0x000000423d007c0c */ /* 0x000fe2000e7c1270 */
[----:B------:R-:W-:Y:S01]  /*59130*/  IMAD.WIDE R4, R8, 0x2, R2 ;  /* 0x0000000208047825 */ /* 0x000fe200078e0202 */
[----:B------:R-:W-:Y:S01]  /*59140*/  ISETP.LT.AND P3, PT, R60, UR43, !P4 ;  /* 0x0000002b3c007c0c */ /* 0x000fe2000e761270 */
[----:B------:R0:W-:Y:S01]  /*59150*/  @P5 STG.E.U16 desc[UR8][R6.64], R10 ;  /* 0x0000000a06005986 */ /* 0x0001e2000c101508 */
[----:B------:R-:W-:Y:S01]  /*59160*/  ISETP.LT.AND P2, PT, R59, UR32, !P4 ;  /* 0x000000203b007c0c */ /* 0x000fe2000e741270 */
[----:B------:R-:W-:Y:S01]  /*59170*/  VIADD R11, R15, 0x20 ;  /* 0x000000200f0b7836 */ /* 0x000fe20000000000 */
[----:B------:R-:W-:Y:S01]  /*59180*/  ISETP.LT.AND P4, PT, R58, UR62, !P4 ;  /* 0x0000003e3a007c0c */ /* 0x000fe2000e781270 */
[C---:B------:R-:W-:Y:S01]  /*59190*/  VIADD R9, R8.reuse, UR67 ;  /* 0x0000004308097c36 */ /* 0x040fe20008000000 */
[----:B------:R-:W3:Y:S02]  /*591a0*/  LDCU UR66, c[0x0][0x39c] ;  /* 0x00007380ff4277ac */ /* 0x000ee40008000800 */
[----:B------:R-:W-:Y:S01]  /*591b0*/  ISETP.GE.AND P1, PT, R11, UR20, PT ;  /* 0x000000140b007c0c */ /* 0x000fe2000bf26270 */
[----:B------:R-:W1:Y:S01]  /*591c0*/  LDCU UR43, c[0x0][0x398] ;  /* 0x00007300ff2b77ac */ /* 0x000e620008000800 */
[C---:B0-----:R-:W-:Y:S01]  /*591d0*/  IMAD.WIDE R6, R8.reuse, 0x2, R44 ;  /* 0x0000000208067825 */ /* 0x041fe200078e022c */
[----:B----4-:R-:W-:Y:S01]  /*591e0*/  PRMT R10, R55, 0x7632, R10 ;  /* 0x00007632370a7816 */ /* 0x010fe2000000000a */
[----:B------:R0:W-:Y:S01]  /*591f0*/  @P6 STG.E.U16 desc[UR8][R4.64], R55 ;  /* 0x0000003704006986 */ /* 0x0001e2000c101508 */
[----:B------:R-:W-:Y:S01]  /*59200*/  ISETP.LT.AND P5, PT, R61, UR63, !P1 ;  /* 0x0000003f3d007c0c */ /* 0x000fe2000cfa1270 */
[----:B------:R-:W-:Y:S01]  /*59210*/  VIADD R11, R15, 0x21 ;  /* 0x000000210f0b7836 */ /* 0x000fe20000000000 */
[----:B------:R-:W4:Y:S01]  /*59220*/  LDCU UR32, c[0x0][0x398] ;  /* 0x00007300ff2077ac */ /* 0x000f220008000800 */
[----:B------:R1:W-:Y:S01]  /*59230*/  @P3 STG.E.U16 desc[UR8][R6.64], R10 ;  /* 0x0000000a06003986 */ /* 0x0003e2000c101508 */
[----:B------:R-:W2:Y:S01]  /*59240*/  LDCU UR62, c[0x0][0x398] ;  /* 0x00007300ff3e77ac */ /* 0x000ea20008000800 */
[----:B------:R-:W2:Y:S02]  /*59250*/  LDCU UR67, c[0x0][0x398] ;  /* 0x00007300ff4377ac */ /* 0x000ea40008000800 */
[----:B0-----:R-:W3:Y:S01]  /*59260*/  LDL.LU R55, [R1+0x110] ;  /* 0x0001100001377983 */ /* 0x001ee20000300800 */
[----:B------:R-:W-:Y:S01]  /*59270*/  IMAD.WIDE R4, R8, 0x2, R46 ;  /* 0x0000000208047825 */ /* 0x000fe200078e022e */
[----:B------:R-:W-:Y:S01]  /*59280*/  ISETP.LT.AND P6, PT, R60, UR40, !P1 ;  /* 0x000000283c007c0c */ /* 0x000fe2000cfc1270 */
[----:B------:R-:W0:Y:S02]  /*59290*/  LDCU UR63, c[0x0][0x39c] ;  /* 0x00007380ff3f77ac */ /* 0x000e240008000800 */
[----:B-1----:R-:W-:Y:S01]  /*592a0*/  IMAD.WIDE R6, R8, 0x2, R48 ;  /* 0x0000000208067825 */ /* 0x002fe200078e0230 */
[----:B------:R-:W-:Y:S01]  /*592b0*/  ISETP.LT.AND P3, PT, R59, UR44, !P1 ;  /* 0x0000002c3b007c0c */ /* 0x000fe2000cf61270 */
[----:B------:R-:W1:Y:S01]  /*592c0*/  LDCU UR40, c[0x0][0x398] ;  /* 0x00007300ff2877ac */ /* 0x000e620008000800 */
[----:B------:R-:W0:Y:S01]  /*592d0*/  LDCU UR20, c[0x0][0x3b8] ;  /* 0x00007700ff1477ac */ /* 0x000e220008000800 */
[----:B------:R-:W-:Y:S01]  /*592e0*/  PRMT R8, R56, 0x7632, R8 ;  /* 0x0000763238087816 */ /* 0x000fe20000000008 */
[----:B------:R0:W-:Y:S01]  /*592f0*/  @P2 STG.E.U16 desc[UR8][R4.64], R56 ;  /* 0x0000003804002986 */ /* 0x0001e2000c101508 */
[C---:B------:R-:W-:Y:S01]  /*59300*/  VIADD R10, R9.reuse, UR77 ;  /* 0x0000004d090a7c36 */ /* 0x040fe20008000000 */
[----:B------:R-:W1:Y:S02]  /*59310*/  LDCU UR44, c[0x0][0x398] ;  /* 0x00007300ff2c77ac */ /* 0x000e640008000800 */
[----:B0-----:R-:W4:Y:S01]  /*59320*/  LDL.LU R56, [R1+0x100] ;  /* 0x0001000001387983 */ /* 0x001f220000300800 */
[----:B------:R-:W-:Y:S01]  /*59330*/  IMAD.WIDE R4, R9, 0x2, R2 ;  /* 0x0000000209047825 */ /* 0x000fe200078e0202 */
[----:B------:R-:W-:Y:S01]  /*59340*/  ISETP.GE.AND P2, PT, R11, UR64, PT ;  /* 0x000000400b007c0c */ /* 0x000fe2000bf46270 */
[----:B------:R-:W0:Y:S01]  /*59350*/  LDCU UR64, c[0x0][0x3b8] ;  /* 0x00007700ff4077ac */ /* 0x000e220008000800 */
[----:B------:R1:W-:Y:S01]  /*59360*/  @P4 STG.E.U16 desc[UR8][R6.64], R8 ;  /* 0x0000000806004986 */ /* 0x0003e2000c101508 */
[----:B------:R-:W-:Y:S01]  /*59370*/  ISETP.LT.AND P1, PT, R58, UR24, !P1 ;  /* 0x000000183a007c0c */ /* 0x000fe2000cf21270 */
[----:B------:R-:W0:Y:S02]  /*59380*/  LDCU UR77, c[0x0][0x398] ;  /* 0x00007300ff4d77ac */ /* 0x000e240008000800 */
[----:B--2---:R2:W-:Y:S01]  /*59390*/  @P5 STG.E.U16 desc[UR8][R4.64], R57 ;  /* 0x0000003904005986 */ /* 0x0045e2000c101508 */
[----:B-1----:R-:W-:Y:S01]  /*593a0*/  PRMT R8, R57, 0x7632, R8 ;  /* 0x0000763239087816 */ /* 0x002fe20000000008 */
[----:B------:R-:W-:Y:S01]  /*593b0*/  IMAD.WIDE R6, R9, 0x2, R44 ;  /* 0x0000000209067825 */ /* 0x000fe200078e022c */
[----:B------:R-:W-:Y:S01]  /*593c0*/  ISETP.LT.AND P4, PT, R61, UR33, !P2 ;  /* 0x000000213d007c0c */ /* 0x000fe2000d781270 */
[----:B------:R-:W1:Y:S01]  /*593d0*/  LDCU UR24, c[0x0][0x398] ;  /* 0x00007300ff1877ac */ /* 0x000e620008000800 */
[----:B--2---:R-:W2:Y:S01]  /*593e0*/  LDL.LU R57, [R1+0xf0] ;  /* 0x0000f00001397983 */ /* 0x004ea20000300800 */
[----:B------:R-:W-:Y:S01]  /*593f0*/  VIADD R5, R15, 0x22 ;  /* 0x000000220f057836 */ /* 0x000fe20000000000 */
[----:B------:R-:W-:-:S02]  /*59400*/  ISETP.LT.AND P5, PT, R60, UR60, !P2 ;  /* 0x0000003c3c007c0c */ /* 0x000fc4000d7a1270 */
[----:B---3--:R-:W-:Y:S01]  /*59410*/  PRMT R11, R55, 0x7632, R11 ;  /* 0x00007632370b7816 */ /* 0x008fe2000000000b */
[----:B------:R3:W-:Y:S01]  /*59420*/  @P6 STG.E.U16 desc[UR8][R6.64], R8 ;  /* 0x0000000806006986 */ /* 0x0007e2000c101508 */
[C---:B------:R-:W-:Y:S01]  /*59430*/  VIADD R4, R10.reuse, UR57 ;  /* 0x000000390a047c36 */ /* 0x040fe20008000000 */
[----:B------:R-:W0:Y:S01]  /*59440*/  LDCU UR33, c[0x0][0x39c] ;  /* 0x00007380ff2177ac */ /* 0x000e220008000800 */
[----:B------:R-:W0:Y:S01]  /*59450*/  LDCU UR60, c[0x0][0x398] ;  /* 0x00007300ff3c77ac */ /* 0x000e220008000800 */
[----:B---3--:R-:W-:Y:S01]  /*59460*/  IMAD.WIDE R6, R9, 0x2, R46 ;  /* 0x0000000209067825 */ /* 0x008fe200078e022e */
[----:B------:R-:W-:Y:S01]  /*59470*/  ISETP.LT.AND P6, PT, R59, UR41, !P2 ;  /* 0x000000293b007c0c */ /* 0x000fe2000d7c1270 */
[----:B------:R-:W3:Y:S03]  /*59480*/  LDCU UR41, c[0x0][0x398] ;  /* 0x00007300ff2977ac */ /* 0x000ee60008000800 */
[----:B------:R0:W-:Y:S01]  /*59490*/  @P3 STG.E.U16 desc[UR8][R6.64], R55 ;  /* 0x0000003706003986 */ /* 0x0001e2000c101508 */
[----:B------:R-:W-:Y:S01]  /*594a0*/  IMAD.WIDE R8, R9, 0x2, R48 ;  /* 0x0000000209087825 */ /* 0x000fe200078e0230 */
[----:B------:R-:W-:Y:S01]  /*594b0*/  ISETP.GE.AND P3, PT, R5, UR61, PT ;  /* 0x0000003d05007c0c */ /* 0x000fe2000bf66270 */
[----:B------:R-:W1:Y:S01]  /*594c0*/  LDCU UR57, c[0x0][0x398] ;  /* 0x00007300ff3977ac */ /* 0x000e620008000800 */
[----:B0-----:R-:W3:Y:S01]  /*594d0*/  LDL.LU R55, [R1+0x124] ;  /* 0x0001240001377983 */ /* 0x001ee20000300800 */
[----:B------:R-:W-:Y:S01]  /*594e0*/  IMAD.WIDE R6, R10, 0x2, R2 ;  /* 0x000000020a067825 */ /* 0x000fe200078e0202 */
[----:B------:R-:W-:Y:S01]  /*594f0*/  ISETP.LT.AND P2, PT, R58, UR27, !P2 ;  /* 0x0000001b3a007c0c */ /* 0x000fe2000d741270 */
[----:B------:R-:W0:Y:S01]  /*59500*/  LDCU UR27, c[0x0][0x398] ;  /* 0x00007300ff1b77ac */ /* 0x000e220008000800 */
[----:B------:R1:W-:Y:S01]  /*59510*/  @P1 STG.E.U16 desc[UR8][R8.64], R11 ;  /* 0x0000000b08001986 */ /* 0x0003e2000c101508 */
[----:B------:R-:W0:Y:S01]  /*59520*/  LDCU UR61, c[0x0][0x3b8] ;  /* 0x00007700ff3d77ac */ /* 0x000e220008000800 */
[----:B-1----:R-:W-:Y:S01]  /*59530*/  IMAD.WIDE R8, R10, 0x2, R44 ;  /* 0x000000020a087825 */ /* 0x002fe200078e022c */
[----:B----4-:R-:W-:Y:S01]  /*59540*/  PRMT R5, R56, 0x7632, R5 ;  /* 0x0000763238057816 */ /* 0x010fe20000000005 */
[----:B------:R1:W-:Y:S04]  /*59550*/  @P4 STG.E.U16 desc[UR8][R6.64], R56 ;  /* 0x0000003806004986 */ /* 0x0003e8000c101508 */
[----:B-1----:R-:W4:Y:S01]  /*59560*/  LDL.LU R56, [R1+0x114] ;  /* 0x0001140001387983 */ /* 0x002f220000300800 */
[----:B------:R-:W-:-:S03]  /*59570*/  IMAD.WIDE R6, R10, 0x2, R46 ;  /* 0x000000020a067825 */ /* 0x000fc600078e022e */
[----:B------:R1:W-:Y:S04]  /*59580*/  @P5 STG.E.U16 desc[UR8][R8.64], R5 ;  /* 0x0000000508005986 */ /* 0x0003e8000c101508 */
[----:B--2---:R2:W-:Y:S01]  /*59590*/  @P6 STG.E.U16 desc[UR8][R6.64], R57 ;  /* 0x0000003906006986 */ /* 0x0045e2000c101508 */
[----:B-1----:R-:W-:-:S03]  /*595a0*/  PRMT R9, R57, 0x7632, R9 ;  /* 0x0000763239097816 */ /* 0x002fc60000000009 */
[----:B--2---:R-:W2:Y:S01]  /*595b0*/  LDL.LU R57, [R1+0x104] ;  /* 0x0001040001397983 */ /* 0x004ea20000300800 */
[----:B------:R-:W-:Y:S02]  /*595c0*/  ISETP.LT.AND P1, PT, R61, UR6, !P3 ;  /* 0x000000063d007c0c */ /* 0x000fe4000df21270 */
[----:B------:R-:W-:Y:S01]  /*595d0*/  ISETP.LT.AND P4, PT, R60, UR58, !P3 ;  /* 0x0000003a3c007c0c */ /* 0x000fe2000df81270 */
[----:B------:R-:W-:Y:S02]  /*595e0*/  VIADD R8, R15, 0x23 ;  /* 0x000000230f087836 */ /* 0x000fe40000000000 */
[----:B------:R-:W-:Y:S01]  /*595f0*/  IMAD.WIDE R10, R10, 0x2, R48 ;  /* 0x000000020a0a7825 */ /* 0x000fe200078e0230 */
[----:B------:R-:W-:Y:S01]  /*59600*/  ISETP.LT.AND P5, PT, R59, UR38, !P3 ;  /* 0x000000263b007c0c */ /* 0x000fe2000dfa1270 */
[----:B------:R-:W1:Y:S02]  /*59610*/  LDCU UR6, c[0x0][0x39c] ;  /* 0x00007380ff0677ac */ /* 0x000e640008000800 */
[----:B------:R-:W-:Y:S01]  /*59620*/  IMAD.WIDE R6, R4, 0x2, R2 ;  /* 0x0000000204067825 */ /* 0x000fe200078e0202 */
[----:B------:R-:W-:Y:S01]  /*59630*/  ISETP.GE.AND P6, PT, R8, UR59, PT ;  /* 0x0000003b08007c0c */ /* 0x000fe2000bfc6270 */
[----:B------:R0:W-:Y:S01]  /*59640*/  @P2 STG.E.U16 desc[UR8][R10.64], R9 ;  /* 0x000000090a002986 */ /* 0x0001e2000c101508 */
[----:B------:R-:W-:Y:S01]  /*59650*/  ISETP.LT.AND P3, PT, R58, UR30, !P3 ;  /* 0x0000001e3a007c0c */ /* 0x000fe2000df61270 */
[C---:B------:R-:W-:Y:S01]  /*59660*/  VIADD R5, R4.reuse, UR54 ;  /* 0x0000003604057c36 */ /* 0x040fe20008000000 */
[----:B------:R-:W-:Y:S01]  /*59670*/  ISETP.LT.AND P2, PT, R61, UR39, !P6 ;  /* 0x000000273d007c0c */ /* 0x000fe2000f741270 */
[----:B------:R-:W1:Y:S01]  /*59680*/  LDCU UR58, c[0x0][0x398] ;  /* 0x00007300ff3a77ac */ /* 0x000e620008000800 */
[----:B------:R-:W1:Y:S01]  /*59690*/  LDCU UR39, c[0x0][0x39c] ;  /* 0x00007380ff2777ac */ /* 0x000e620008000800 */
[C---:B0-----:R-:W-:Y:S01]  /*596a0*/  IMAD.WIDE R8, R4.reuse, 0x2, R44 ;  /* 0x0000000204087825 */ /* 0x041fe200078e022c */
[----:B------:R-:W0:Y:S01]  /*596b0*/  LDCU UR38, c[0x0][0x398] ;  /* 0x00007300ff2677ac */ /* 0x000e220008000800 */
[----:B------:R-:W0:Y:S01]  /*596c0*/  LDCU UR30, c[0x0][0x398] ;  /* 0x00007300ff1e77ac */ /* 0x000e220008000800 */
[----:B------:R-:W0:Y:S01]  /*596d0*/  LDCU UR54, c[0x0][0x398] ;  /* 0x00007300ff3677ac */ /* 0x000e220008000800 */
[----:B------:R-:W0:Y:S01]  /*596e0*/  LDCU UR59, c[0x0][0x3b8] ;  /* 0x00007700ff3b77ac */ /* 0x000e220008000800 */
[----:B---3--:R-:W-:Y:S01]  /*596f0*/  PRMT R10, R55, 0x7632, R10 ;  /* 0x00007632370a7816 */ /* 0x008fe2000000000a */
[----:B------:R3:W-:Y:S04]  /*59700*/  @P1 STG.E.U16 desc[UR8][R6.64], R55 ;  /* 0x0000003706001986 */ /* 0x0007e8000c101508 */
[----:B------:R0:W-:Y:S04]  /*59710*/  @P4 STG.E.U16 desc[UR8][R8.64], R10 ;  /* 0x0000000a08004986 */ /* 0x0001e8000c101508 */
[----:B---3--:R-:W3:Y:S01]  /*59720*/  LDL.LU R55, [R1+0xf4] ;  /* 0x0000f40001377983 */ /* 0x008ee20000300800 */
[----:B0-----:R-:W-:-:S04]  /*59730*/  IMAD.WIDE R8, R4, 0x2, R46 ;  /* 0x0000000204087825 */ /* 0x001fc800078e022e */
[----:B------:R-:W-:Y:S01]  /*59740*/  IMAD.WIDE R10, R4, 0x2, R48 ;  /* 0x00000002040a7825 */ /* 0x000fe200078e0230 */
[----:B----4-:R-:W-:Y:S01]  /*59750*/  PRMT R4, R56, 0x7632, R4 ;  /* 0x0000763238047816 */ /* 0x010fe20000000004 */
[----:B------:R0:W-:Y:S04]  /*59760*/  @P5 STG.E.U16 desc[UR8][R8.64], R56 ;  /* 0x0000003808005986 */ /* 0x0001e8000c101508 */
[----:B0-----:R-:W4:Y:S01]  /*59770*/  LDL.LU R56, [R1+0x128] ;  /* 0x0001280001387983 */ /* 0x001f220000300800 */
[----:B------:R-:W-:-:S03]  /*59780*/  IMAD.WIDE R8, R5, 0x2, R2 ;  /* 0x0000000205087825 */ /* 0x000fc600078e0202 */
[----:B------:R0:W-:Y:S04]  /*59790*/  @P3 STG.E.U16 desc[UR8][R10.64], R4 ;  /* 0x000000040a003986 */ /* 0x0001e8000c101508 */
[----:B--2---:R2:W-:Y:S01]  /*597a0*/  @P2 STG.E.U16 desc[UR8][R8.64], R57 ;  /* 0x0000003908002986 */ /* 0x0045e2000c101508 */
[----:B0-----:R-:W-:-:S03]  /*597b0*/  PRMT R4, R57, 0x7632, R4 ;  /* 0x0000763239047816 */ /* 0x001fc60000000004 */
[----:B--2---:R-:W2:Y:S01]  /*597c0*/  LDL.LU R57, [R1+0x118] ;  /* 0x0001180001397983 */ /* 0x004ea20000300800 */
[----:B------:R-:W-:Y:S02]  /*597d0*/  ISETP.LT.AND P1, PT, R60, UR55, !P6 ;  /* 0x000000373c007c0c */ /* 0x000fe4000f721270 */
[----:B------:R-:W-:Y:S01]  /*597e0*/  ISETP.LT.AND P4, PT, R59, UR22, !P6 ;  /* 0x000000163b007c0c */ /* 0x000fe2000f781270 */
[----:B------:R-:W-:Y:S01]  /*597f0*/  VIADD R7, R15, 0x24 ;  /* 0x000000240f077836 */ /* 0x000fe20000000000 */
[----:B------:R-:W-:Y:S01]  /*59800*/  ISETP.LT.AND P6, PT, R58, UR31, !P6 ;  /* 0x0000001f3a007c0c */ /* 0x000fe2000f7c1270 */
[----:B------:R-:W-:Y:S01]  /*59810*/  IMAD.WIDE R10, R5, 0x2, R44 ;  /* 0x00000002050a7825 */ /* 0x000fe200078e022c */
[----:B------:R-:W0:Y:S02]  /*59820*/  LDCU UR55, c[0x0][0x398] ;  /* 0x00007300ff3777ac */ /* 0x000e240008000800 */
[----:B------:R-:W-:Y:S01]  /*59830*/  ISETP.GE.AND P5, PT, R7, UR56, PT ;  /* 0x0000003807007c0c */ /* 0x000fe2000bfa6270 */
[----:B------:R-:W-:Y:S01]  /*59840*/  IMAD.WIDE R8, R5, 0x2, R46 ;  /* 0x0000000205087825 */ /* 0x000fe200078e022e */
[----:B------:R-:W0:Y:S02]  /*59850*/  LDCU UR22, c[0x0][0x398] ;  /* 0x00007300ff1677ac */ /* 0x000e240008000800 */
[----:B------:R-:W-:Y:S01]  /*59860*/  ISETP.LT.AND P3, PT, R61, UR36, !P5 ;  /* 0x000000243d007c0c */ /* 0x000fe2000ef61270 */
[----:B------:R-:W-:Y:S01]  /*59870*/  VIADD R6, R5, UR51 ;  /* 0x0000003305067c36 */ /* 0x000fe20008000000 */
[----:B------:R1:W-:Y:S01]  /*59880*/  @P1 STG.E.U16 desc[UR8][R10.64], R4 ;  /* 0x000000040a001986 */ /* 0x0003e2000c101508 */
[----:B------:R-:W-:Y:S01]  /*59890*/  ISETP.LT.AND P2, PT, R60, UR52, !P5 ;  /* 0x000000343c007c0c */ /* 0x000fe2000ef41270 */
[----:B------:R-:W0:Y:S01]  /*598a0*/  LDCU UR31, c[0x0][0x398] ;  /* 0x00007300ff1f77ac */ /* 0x000e220008000800 */
[----:B------:R-:W-:Y:S01]  /*598b0*/  ISETP.LT.AND P1, PT, R59, UR53, !P5 ;  /* 0x000000353b007c0c */ /* 0x000fe2000ef21270 */
[----:B------:R-:W0:Y:S01]  /*598c0*/  LDCU UR36, c[0x0][0x39c] ;  /* 0x00007380ff2477ac */ /* 0x000e220008000800 */
[----:B------:R-:W0:Y:S01]  /*598d0*/  LDCU UR51, c[0x0][0x398] ;  /* 0x00007300ff3377ac */ /* 0x000e220008000800 */
[----:B-1----:R-:W-:Y:S01]  /*598e0*/  IMAD.WIDE R4, R5, 0x2, R48 ;  /* 0x0000000205047825 */ /* 0x002fe200078e0230 */
[----:B------:R-:W1:Y:S03]  /*598f0*/  LDCU UR56, c[0x0][0x3b8] ;  /* 0x00007700ff3877ac */ /* 0x000e660008000800 */
[----:B------:R-:W-:Y:S01]  /*59900*/  VIADD R10, R15, 0x25 ;  /* 0x000000250f0a7836 */ /* 0x000fe20000000000 */
[----:B---3--:R-:W-:Y:S01]  /*59910*/  PRMT R11, R55, 0x7632, R11 ;  /* 0x00007632370b7816 */ /* 0x008fe2000000000b */
[----:B------:R3:W-:Y:S01]  /*59920*/  @P4 STG.E.U16 desc[UR8][R8.64], R55 ;  /* 0x0000003708004986 */ /* 0x0007e2000c101508 */
[----:B------:R-:W-:Y:S01]  /*59930*/  IADD3 R7, PT, PT, R6, UR37, RZ ;  /* 0x0000002506077c10 */ /* 0x000fe2000fffe0ff */
[----:B------:R-:W0:Y:S02]  /*59940*/  LDCU UR52, c[0x0][0x398] ;  /* 0x00007300ff3477ac */ /* 0x000e240008000800 */
[----:B------:R1:W-:Y:S01]  /*59950*/  @P6 STG.E.U16 desc[UR8][R4.64], R11 ;  /* 0x0000000b04006986 */ /* 0x0003e2000c101508 */
[----:B------:R-:W0:Y:S03]  /*59960*/  LDCU UR53, c[0x0][0x398] ;  /* 0x00007300ff3577ac */ /* 0x000e260008000800 */
[----:B---3--:R-:W3:Y:S01]  /*59970*/  LDL.LU R55, [R1+0x108] ;  /* 0x0001080001377983 */ /* 0x008ee20000300800 */
[----:B------:R-:W-:Y:S01]  /*59980*/  ISETP.GE.AND P4, PT, R10, UR76, PT ;  /* 0x0000004c0a007c0c */ /* 0x000fe2000bf86270 */
[----:B------:R-:W-:Y:S01]  /*59990*/  IMAD.WIDE R8, R6, 0x2, R44 ;  /* 0x0000000206087825 */ /* 0x000fe200078e022c */
[----:B------:R-:W-:Y:S01]  /*599a0*/  ISETP.LT.AND P5, PT, R58, UR4, !P5 ;  /* 0x000000043a007c0c */ /* 0x000fe2000efa1270 */
[----:B------:R-:W0:Y:S02]  /*599b0*/  LDCU UR4, c[0x0][0x398] ;  /* 0x00007300ff0477ac */ /* 0x000e240008000800 */
[----:B-1----:R-:W-:Y:S01]  /*599c0*/  IMAD.WIDE R4, R6, 0x2, R2 ;  /* 0x0000000206047825 */ /* 0x002fe200078e0202 */
[----:B------:R-:W1:Y:S03]  /*599d0*/  LDCU UR37, c[0x0][0x398] ;  /* 0x00007300ff2577ac */ /* 0x000e660008000800 */
[----:B------:R-:W-:Y:S01]  /*599e0*/  VIADD R11, R15, 0x26 ;  /* 0x000000260f0b7836 */ /* 0x000fe20000000000 */
[----:B------:R-:W0:Y:S01]  /*599f0*/  LDCU UR76, c[0x0][0x3b8] ;  /* 0x00007700ff4c77ac */ /* 0x000e220008000800 */
[----:B----4-:R-:W-:Y:S01]  /*59a00*/  PRMT R10, R56, 0x7632, R10 ;  /* 0x00007632380a7816 */ /* 0x010fe2000000000a */
[----:B------:R4:W-:Y:S04]  /*59a10*/  @P3 STG.E.U16 desc[UR8][R4.64], R56 ;  /* 0x0000003804003986 */ /* 0x0009e8000c101508 */
[----:B------:R0:W-:Y:S04]  /*59a20*/  @P2 STG.E.U16 desc[UR8][R8.64], R10 ;  /* 0x0000000a08002986 */ /* 0x0001e8000c101508 */
[----:B----4-:R-:W4:Y:S01]  /*59a30*/  LDL.LU R56, [R1+0xf8] ;  /* 0x0000f80001387983 */ /* 0x010f220000300800 */
[----:B------:R-:W-:-:S04]  /*59a40*/  IMAD.WIDE R4, R6, 0x2, R46 ;  /* 0x0000000206047825 */ /* 0x000fc800078e022e */
[----:B0-----:R-:W-:Y:S01]  /*59a50*/  IMAD.WIDE R8, R6, 0x2, R48 ;  /* 0x0000000206087825 */ /* 0x001fe200078e0230 */
[----:B--2---:R-:W-:Y:S01]  /*59a60*/  PRMT R6, R57, 0x7632, R6 ;  /* 0x0000763239067816 */ /* 0x004fe20000000006 */
[----:B------:R0:W-:Y:S04]  /*59a70*/  @P1 STG.E.U16 desc[UR8][R4.64], R57 ;  /* 0x0000003904001986 */ /* 0x0001e8000c101508 */
[----:B0-----:R-:W2:Y:S01]  /*59a80*/  LDL.LU R57, [R1+0x12c] ;  /* 0x00012c0001397983 */ /* 0x001ea20000300800 */
[----:B------:R-:W-:Y:S01]  /*59a90*/  ISETP.LT.AND P6, PT, R61, UR49, !P4 ;  /* 0x000000313d007c0c */ /* 0x000fe2000e7c1270 */
[----:B------:R-:W-:Y:S01]  /*59aa0*/  IMAD.WIDE R4, R7, 0x2, R2 ;  /* 0x0000000207047825 */ /* 0x000fe200078e0202 */
[----:B------:R-:W-:Y:S01]  /*59ab0*/  ISETP.LT.AND P3, PT, R60, UR26, !P4 ;  /* 0x0000001a3c007c0c */ /* 0x000fe2000e761270 */
[----:B------:R0:W-:Y:S01]  /*59ac0*/  @P5 STG.E.U16 desc[UR8][R8.64], R6 ;  /* 0x0000000608005986 */ /* 0x0001e2000c101508 */
[----:B------:R-:W-:Y:S01]  /*59ad0*/  ISETP.LT.AND P2, PT, R59, UR74, !P4 ;  /* 0x0000004a3b007c0c */ /* 0x000fe2000e741270 */
[----:B------:R-:W-:Y:S01]  /*59ae0*/  VIADD R10, R7, UR34 ;  /* 0x00000022070a7c36 */ /* 0x000fe20008000000 */
[----:B------:R-:W-:Y:S01]  /*59af0*/  ISETP.GE.AND P1, PT, R11, UR75, PT ;  /* 0x0000004b0b007c0c */ /* 0x000fe2000bf26270 */
[----:B------:R-:W1:Y:S01]  /*59b00*/  LDCU UR49, c[0x0][0x39c] ;  /* 0x00007380ff3177ac */ /* 0x000e620008000800 */
[----:B------:R-:W-:-:S02]  /*59b10*/  ISETP.LT.AND P4, PT, R58, UR48, !P4 ;  /* 0x000000303a007c0c */ /* 0x000fc4000e781270 */
[----:B------:R-:W-:Y:S01]  /*59b20*/  ISETP.LT.AND P5, PT, R61, UR45, !P1 ;  /* 0x0000002d3d007c0c */ /* 0x000fe2000cfa1270 */
[----:B------:R-:W1:Y:S01]  /*59b30*/  LDCU UR26, c[0x0][0x398] ;  /* 0x00007300ff1a77ac */ /* 0x000e620008000800 */
[----:B0-----:R-:W-:Y:S01]  /*59b40*/  IMAD.WIDE R8, R7, 0x2, R44 ;  /* 0x0000000207087825 */ /* 0x001fe200078e022c */
[----:B------:R-:W0:Y:S01]  /*59b50*/  LDCU UR74, c[0x0][0x398] ;  /* 0x00007300ff4a77ac */ /* 0x000e220008000800 */
[----:B------:R-:W0:Y:S01]  /*59b60*/  LDCU UR48, c[0x0][0x398] ;  /* 0x00007300ff3077ac */ /* 0x000e220008000800 */
[----:B------:R-:W0:Y:S01]  /*59b70*/  LDCU UR45, c[0x0][0x39c] ;  /* 0x00007380ff2d77ac */ /* 0x000e220008000800 */
[----:B------:R-:W0:Y:S01]  /*59b80*/  LDCU UR34, c[0x0][0x398] ;  /* 0x00007300ff2277ac */ /* 0x000e220008000800 */
[----:B------:R-:W0:Y:S01]  /*59b90*/  LDCU UR75, c[0x0][0x3b8] ;  /* 0x00007700ff4b77ac */ /* 0x000e220008000800 */
[----:B---3--:R-:W-:Y:S01]  /*59ba0*/  PRMT R6, R55, 0x7632, R6 ;  /* 0x0000763237067816 */ /* 0x008fe20000000006 */
[----:B------:R3:W-:Y:S04]  /*59bb0*/  @P6 STG.E.U16 desc[UR8][R4.64], R55 ;  /* 0x0000003704006986 */ /* 0x0007e8000c101508 */
[----:B---3--:R-:W3:Y:S01]  /*59bc0*/  LDL.LU R55, [R1+0x11c] ;  /* 0x00011c0001377983 */ /* 0x008ee20000300800 */
[----:B------:R-:W-:-:S03]  /*59bd0*/  IMAD.WIDE R4, R7, 0x2, R46 ;  /* 0x0000000207047825 */ /* 0x000fc600078e022e */
[----:B------:R0:W-:Y:S02]  /*59be0*/  @P3 STG.E.U16 desc[UR8][R8.64], R6 ;  /* 0x0000000608003986 */ /* 0x0001e4000c101508 */
[----:B0-----:R-:W-:Y:S02]  /*59bf0*/  VIADD R9, R15, 0x27 ;  /* 0x000000270f097836 */ /* 0x001fe40000000000 */
[----:B------:R-:W-:Y:S01]  /*59c00*/  IMAD.WIDE R6, R7, 0x2, R48 ;  /* 0x0000000207067825 */ /* 0x000fe200078e0230 */
[----:B----4-:R-:W-:Y:S01]  /*59c10*/  PRMT R11, R56, 0x7632, R11 ;  /* 0x00007632380b7816 */ /* 0x010fe2000000000b */
[----:B------:R0:W-:Y:S01]  /*59c20*/  @P2 STG.E.U16 desc[UR8][R4.64], R56 ;  /* 0x0000003804002986 */ /* 0x0001e2000c101508 */
[----:B------:R-:W-:Y:S02]  /*59c30*/  ISETP.GE.AND P2, PT, R9, UR72, PT ;  /* 0x0000004809007c0c */ /* 0x000fe4000bf46270 */
[----:B------:R-:W-:Y:S01]  /*59c40*/  ISETP.LT.AND P6, PT, R60, UR50, !P1 ;  /* 0x000000323c007c0c */ /* 0x000fe2000cfc1270 */
[----:B0-----:R-:W4:Y:S01]  /*59c50*/  LDL.LU R56, [R1+0x10c] ;  /* 0x00010c0001387983 */ /* 0x001f220000300800 */
[----:B------:R-:W-:Y:S01]  /*59c60*/  IMAD.WIDE R4, R10, 0x2, R2 ;  /* 0x000000020a047825 */ /* 0x000fe200078e0202 */
[----:B------:R-:W-:Y:S01]  /*59c70*/  ISETP.LT.AND P3, PT, R59, UR71, !P1 ;  /* 0x000000473b007c0c */ /* 0x000fe2000cf61270 */
[----:B------:R-:W0:Y:S01]  /*59c80*/  LDCU UR50, c[0x0][0x398] ;  /* 0x00007300ff3277ac */ /* 0x000e220008000800 */
[----:B------:R-:W-:Y:S01]  /*59c90*/  @P4 STG.E.U16 desc[UR8][R6.64], R11 ;  /* 0x0000000b06004986 */ /* 0x000fe2000c101508 */
[----:B--2---:R-:W-:-:S03]  /*59ca0*/  PRMT R9, R57, 0x7632, R9 ;  /* 0x0000763239097816 */ /* 0x004fc60000000009 */
[----:B------:R2:W-:Y:S01]  /*59cb0*/  @P5 STG.E.U16 desc[UR8][R4.64], R57 ;  /* 0x0000003904005986 */ /* 0x0005e2000c101508 */
[C---:B------:R-:W-:Y:S01]  /*59cc0*/  VIADD R8, R10.reuse, UR16 ;  /* 0x000000100a087c36 */ /* 0x040fe20008000000 */
[----:B------:R-:W0:Y:S01]  /*59cd0*/  LDCU UR71, c[0x0][0x398] ;  /* 0x00007300ff4777ac */ /* 0x000e220008000800 */
[----:B------:R-:W0:Y:S01]  /*59ce0*/  LDCU UR72, c[0x0][0x3b8] ;  /* 0x00007700ff4877ac */ /* 0x000e220008000800 */
[----:B--2---:R-:W2:Y:S01]  /*59cf0*/  LDL.LU R57, [R1+0xfc] ;  /* 0x0000fc0001397983 */ /* 0x004ea20000300800 */
[----:B------:R-:W-:Y:S01]  /*59d00*/  IMAD.WIDE R6, R10, 0x2, R44 ;  /* 0x000000020a067825 */ /* 0x000fe200078e022c */
[----:B------:R-:W-:Y:S01]  /*59d10*/  ISETP.LT.AND P1, PT, R58, UR28, !P1 ;  /* 0x0000001c3a007c0c */ /* 0x000fe2000cf21270 */
[----:B------:R-:W0:Y:S02]  /*59d20*/  LDCU UR28, c[0x0][0x398] ;  /* 0x00007300ff1c77ac */ /* 0x000e240008000800 */
[----:B------:R-:W-:Y:S01]  /*59d30*/  IMAD.WIDE R4, R10, 0x2, R46 ;  /* 0x000000020a047825 */ /* 0x000fe200078e022e */
[----:B------:R-:W-:Y:S01]  /*59d40*/  ISETP.LT.AND P4, PT, R61, UR46, !P2 ;  /* 0x0000002e3d007c0c */ /* 0x000fe2000d781270 */
[----:B------:R1:W-:Y:S01]  /*59d50*/  @P6 STG.E.U16 desc[UR8][R6.64], R9 ;  /* 0x0000000906006986 */ /* 0x0003e2000c101508 */
[----:B------:R-:W-:Y:S01]  /*59d60*/  ISETP.LT.AND P5, PT, R60, UR35, !P2 ;  /* 0x000000233c007c0c */ /* 0x000fe2000d7a1270 */
[----:B------:R-:W-:Y:S01]  /*59d70*/  VIADD R11, R15, 0x28 ;  /* 0x000000280f0b7836 */ /* 0x000fe20000000000 */
[----:B------:R-:W0:Y:S01]  /*59d80*/  LDCU UR46, c[0x0][0x39c] ;  /* 0x00007380ff2e77ac */ /* 0x000e220008000800 */
[----:B------:R-:W0:Y:S01]  /*59d90*/  LDCU UR16, c[0x0][0x398] ;  /* 0x00007300ff1077ac */ /* 0x000e220008000800 */
[----:B-1----:R-:W-:Y:S01]  /*59da0*/  IMAD.WIDE R6, R10, 0x2, R48 ;  /* 0x000000020a067825 */ /* 0x002fe200078e0230 */
[----:B------:R-:W-:Y:S01]  /*59db0*/  ISETP.LT.AND P6, PT, R59, UR68, !P2 ;  /* 0x000000443b007c0c */ /* 0x000fe2000d7c1270 */
[----:B------:R-:W1:Y:S01]  /*59dc0*/  LDCU UR35, c[0x0][0x398] ;  /* 0x00007300ff2377ac */ /* 0x000e620008000800 */
[----:B---3--:R-:W-:Y:S01]  /*59dd0*/  PRMT R10, R55, 0x7632, R10 ;  /* 0x00007632370a7816 */ /* 0x008fe2000000000a */
[----:B------:R3:W-:Y:S01]  /*59de0*/  @P3 STG.E.U16 desc[UR8][R4.64], R55 ;  /* 0x0000003704003986 */ /* 0x0007e2000c101508 */
[C---:B------:R-:W-:Y:S01]  /*59df0*/  VIADD R9, R8.reuse, UR29 ;  /* 0x0000001d08097c36 */ /* 0x040fe20008000000 */
[----:B------:R-:W0:Y:S02]  /*59e00*/  LDCU UR68, c[0x0][0x398] ;  /* 0x00007300ff4477ac */ /* 0x000e240008000800 */
[----:B---3--:R-:W3:Y:S01]  /*59e10*/  LDL.LU R55, [R1+0xe0] ;  /* 0x0000e00001377983 */ /* 0x008ee20000300800 */
[----:B------:R-:W-:Y:S01]  /*59e20*/  IMAD.WIDE R4, R8, 0x2, R2 ;  /* 0x0000000208047825 */ /* 0x000fe200078e0202 */
[----:B------:R-:W-:Y:S01]  /*59e30*/  ISETP.GE.AND P3, PT, R11, UR69, PT ;  /* 0x000000450b007c0c */ /* 0x000fe2000bf66270 */
[----:B------:R-:W0:Y:S01]  /*59e40*/  LDCU UR29, c[0x0][0x398] ;  /* 0x00007300ff1d77ac */ /* 0x000e220008000800 */
[----:B------:R1:W-:Y:S01]  /*59e50*/  @P1 STG.E.U16 desc[UR8][R6.64], R10 ;  /* 0x0000000a06001986 */ /* 0x0003e2000c101508 */
[----:B------:R-:W-:Y:S01]  /*59e60*/  ISETP.LT.AND P2, PT, R58, UR73, !P2 ;  /* 0x000000493a007c0c */ /* 0x000fe2000d741270 */
[----:B------:R-:W-:Y:S01]  /*59e70*/  VIADD R11, R15, 0x29 ;  /* 0x000000290f0b7836 */ /* 0x000fe20000000000 */
[----:B------:R-:W0:Y:S01]  /*59e80*/  LDCU UR69, c[0x0][0x3b8] ;  /* 0x00007700ff4577ac */ /* 0x000e220008000800 */
[----:B-1----:R-:W-:Y:S01]  /*59e90*/  IMAD.WIDE R6, R8, 0x2, R44 ;  /* 0x0000000208067825 */ /* 0x002fe200078e022c */
[----:B----4-:R-:W-:Y:S01]  /*59ea0*/  PRMT R10, R56, 0x7632, R10 ;  /* 0x00007632380a7816 */ /* 0x010fe2000000000a */
[----:B------:R1:W-:Y:S01]  /*59eb0*/  @P4 STG.E.U16 desc[UR8][R4.64], R56 ;  /* 0x0000003804004986 */ /* 0x0003e2000c101508 */
[----:B------:R-:W-:Y:S01]  /*59ec0*/  ISETP.LT.AND P1, PT, R61, UR42, !P3 ;  /* 0x0000002a3d007c0c */ /* 0x000fe2000df21270 */
[----:B------:R-:W4:Y:S02]  /*59ed0*/  LDCU UR73, c[0x0][0x398] ;  /* 0x00007300ff4977ac */ /* 0x000f240008000800 */
[----:B------:R0:W-:Y:S04]  /*59ee0*/  @P5 STG.E.U16 desc[UR8][R6.64], R10 ;  /* 0x0000000a06005986 */ /* 0x0001e8000c101508 */
[----:B-1----:R-:W4:Y:S01]  /*59ef0*/  LDL.LU R56, [R1+0xd0] ;  /* 0x0000d00001387983 */ /* 0x002f220000300800 */
[----:B------:R-:W-:Y:S01]  /*59f00*/  IMAD.WIDE R4, R8, 0x2, R46 ;  /* 0x0000000208047825 */ /* 0x000fe200078e022e */
[----:B------:R-:W-:Y:S01]  /*59f10*/  ISETP.LT.AND P4, PT, R60, UR47, !P3 ;  /* 0x0000002f3c007c0c */ /* 0x000fe2000df81270 */
[----:B------:R-:W1:Y:S02]  /*59f20*/  LDCU UR42, c[0x0][0x39c] ;  /* 0x00007380ff2a77ac */ /* 0x000e640008000800 */
[----:B0-----:R-:W-:Y:S01]  /*59f30*/  IMAD.WIDE R6, R8, 0x2, R48 ;  /* 0x0000000208067825 */ /* 0x001fe200078e0230 */
[----:B--2---:R-:W-:Y:S01]  /*59f40*/  PRMT R8, R57, 0x7632, R8 ;  /* 0x0000763239087816 */ /* 0x004fe20000000008 */
[----:B------:R0:W-:Y:S01]  /*59f50*/  @P6 STG.E.U16 desc[UR8][R4.64], R57 ;  /* 0x0000003904006986 */ /* 0x0001e2000c101508 */
[----:B------:R-:W-:Y:S01]  /*59f60*/  ISETP.LT.AND P5, PT, R59, UR65, !P3 ;  /* 0x000000413b007c0c */ /* 0x000fe2000dfa1270 */
[C---:B------:R-:W-:Y:S01]  /*59f70*/  VIADD R10, R9.reuse, UR25 ;  /* 0x00000019090a7c36 */ /* 0x040fe20008000000 */
[----:B------:R-:W2:Y:S01]  /*59f80*/  LDCU UR47, c[0x0][0x398] ;  /* 0x00007300ff2f77ac */ /* 0x000ea20008000800 */
[----:B0-----:R-:W2:Y:S01]  /*59f90*/  LDL.LU R57, [R1+0xc0] ;  /* 0x0000c00001397983 */ /* 0x001ea20000300800 */
[----:B------:R-:W-:-:S03]  /*59fa0*/  IMAD.WIDE R4, R9, 0x2, R2 ;  /* 0x0000000209047825 */ /* 0x000fc600078e0202 */
[----:B------:R0:W-:Y:S01]  /*59fb0*/  @P2 STG.E.U16 desc[UR8][R6.64], R8 ;  /* 0x0000000806002986 */ /* 0x0001e2000c101508 */
[----:B------:R-:W-:Y:S01]  /*59fc0*/  ISETP.GE.AND P6, PT, R11, UR66, PT ;  /* 0x000000420b007c0c */ /* 0x000fe2000bfc6270 */
[----:B------:R-:W1:Y:S01]  /*59fd0*/  LDCU UR65, c[0x0][0x398] ;  /* 0x00007300ff4177ac */ /* 0x000e620008000800 */
[----:B------:R-:W-:Y:S01]  /*59fe0*/  ISETP.LT.AND P3, PT, R58, UR70, !P3 ;  /* 0x000000463a007c0c */ /* 0x000fe2000df61270 */
[----:B------:R-:W1:Y:S01]  /*59ff0*/  LDCU UR25, c[0x0][0x398] ;  /* 0x00007300ff1977ac */ /* 0x000e620008000800 */
[----:B0-----:R-:W-:Y:S01]  /*5a000*/  IMAD.WIDE R6, R9, 0x2, R44 ;  /* 0x0000000209067825 */ /* 0x001fe200078e022c */
        /* <DEDUP_REMOVED lines=9> */
[----:B------:R-:W-:Y:S02]  /*5a0a0*/  VIADD R5, R15, 0x2a ;  /* 0x0000002a0f057836 */ /* 0x000fe40000000000 */
[----:B------:R-:W-:Y:S01]  /*5a0b0*/  IMAD.WIDE R8, R9, 0x2, R48 ;  /* 0x0000000209087825 */ /* 0x000fe200078e0230 */
[----:B----4-:R-:W-:Y:S01]  /*5a0c0*/  PRMT R11, R56, 0x7632, R11 ;  /* 0x00007632380b7816 */ /* 0x010fe2000000000b */
[----:B------:R0:W-:Y:S01]  /*5a0d0*/  @P5 STG.E.U16 desc[UR8][R6.64], R56 ;  /* 0x0000003806005986 */ /* 0x0001e2000c101508 */
[----:B------:R-:W-:Y:S01]  /*5a0e0*/  ISETP.GE.AND P5, PT, R5, UR63, PT ;  /* 0x0000003f05007c0c */ /* 0x000fe2000bfa6270 */
[----:B------:R-:W-:Y:S01]  /*5a0f0*/  VIADD R4, R10, UR20 ;  /* 0x000000140a047c36 */ /* 0x000fe20008000000 */
        /* <DEDUP_REMOVED lines=8> */
[----:B------:R-:W0:Y:S01]  /*5a180*/  LDCU UR62, c[0x0][0x398] ;  /* 0x00007300ff3e77ac */ /* 0x000e220008000800 */
        /* <DEDUP_REMOVED lines=10> */
[----:B------:R-:W-:Y:S01]  /*5a230*/  IMAD.WIDE R10, R10, 0x2, R48 ;  /* 0x000000020a0a7825 */ /* 0x000fe200078e0230 */
[----:B------:R-:W-:Y:S01]  /*5a240*/  ISETP.LT.AND P1, PT, R59, UR24, !P5 ;  /* 0x000000183b007c0c */ /* 0x000fe2000ef21270 */
[----:B------:R-:W0:Y:S02]  /*5a250*/  LDCU UR40, c[0x0][0x39c] ;  /* 0x00007380ff2877ac */ /* 0x000e240008000800 */
[----:B-1----:R-:W-:-:S02]  /*5a260*/  VIADD R8, R15, 0x2b ;  /* 0x0000002b0f087836 */ /* 0x002fc40000000000 */
[----:B------:R-:W-:Y:S01]  /*5a270*/  VIADD R5, R4, UR64 ;  /* 0x0000004004057c36 */ /* 0x000fe20008000000 */
[----:B---3--:R-:W-:Y:S01]  /*5a280*/  PRMT R9, R55, 0x7632, R9 ;  /* 0x0000763237097816 */ /* 0x008fe20000000009 */
[----:B------:R1:W-:Y:S01]  /*5a290*/  @P4 STG.E.U16 desc[UR8][R6.64], R55 ;  /* 0x0000003706004986 */ /* 0x0003e2000c101508 */
[----:B------:R-:W-:Y:S01]  /*5a2a0*/  ISETP.GE.AND P4, PT, R8, UR33, PT ;  /* 0x0000002108007c0c */ /* 0x000fe2000bf86270 */
[----:B------:R-:W3:Y:S01]  /*5a2b0*/  LDCU UR44, c[0x0][0x398] ;  /* 0x00007300ff2c77ac */ /* 0x000ee20008000800 */
[----:B------:R-:W-:Y:S01]  /*5a2c0*/  ISETP.LT.AND P5, PT, R58, UR77, !P5 ;  /* 0x0000004d3a007c0c */ /* 0x000fe2000efa1270 */
[----:B------:R-:W0:Y:S01]  /*5a2d0*/  LDCU UR24, c[0x0][0x398] ;  /* 0x00007300ff1877ac */ /* 0x000e220008000800 */
[----:B------:R-:W0:Y:S01]  /*5a2e0*/  LDCU UR64, c[0x0][0x398] ;  /* 0x00007300ff4077ac */ /* 0x000e220008000800 */
[----:B-1----:R-:W3:Y:S01]  /*5a2f0*/  LDL.LU R55, [R1+0xc4] ;  /* 0x0000c40001377983 */ /* 0x002ee20000300800 */
[C---:B------:R-:W-:Y:S01]  /*5a300*/  IMAD.WIDE R6, R4.reuse, 0x2, R2 ;  /* 0x0000000204067825 */ /* 0x040fe200078e0202 */
[----:B------:R-:W1:Y:S02]  /*5a310*/  LDCU UR77, c[0x0][0x398] ;  /* 0x00007300ff4d77ac */ /* 0x000e640008000800 */
[----:B------:R0:W-:Y:S01]  /*5a320*/  @P6 STG.E.U16 desc[UR8][R10.64], R9 ;  /* 0x000000090a006986 */ /* 0x0001e2000c101508 */
[----:B------:R-:W1:Y:S01]  /*5a330*/  LDCU UR33, c[0x0][0x3b8] ;  /* 0x00007700ff2177ac */ /* 0x000e620008000800 */
[----:B0-----:R-:W-:Y:S01]  /*5a340*/  IMAD.WIDE R8, R4, 0x2, R44 ;  /* 0x0000000204087825 */ /* 0x001fe200078e022c */
[----:B----4-:R-:W-:Y:S01]  /*5a350*/  PRMT R10, R56, 0x7632, R10 ;  /* 0x00007632380a7816 */ /* 0x010fe2000000000a */
[----:B------:R0:W-:Y:S04]  /*5a360*/  @P3 STG.E.U16 desc[UR8][R6.64], R56 ;  /* 0x0000003806003986 */ /* 0x0001e8000c101508 */
[----:B------:R4:W-:Y:S04]  /*5a370*/  @P2 STG.E.U16 desc[UR8][R8.64], R10 ;  /* 0x0000000a08002986 */ /* 0x0009e8000c101508 */
[----:B0-----:R-:W3:Y:S01]  /*5a380*/  LDL.LU R56, [R1+0xb4] ;  /* 0x0000b40001387983 */ /* 0x001ee20000300800 */
[----:B----4-:R-:W-:-:S04]  /*5a390*/  IMAD.WIDE R8, R4, 0x2, R46 ;  /* 0x0000000204087825 */ /* 0x010fc800078e022e */
[----:B------:R-:W-:Y:S01]  /*5a3a0*/  IMAD.WIDE R10, R4, 0x2, R48 ;  /* 0x00000002040a7825 */ /* 0x000fe200078e0230 */
        /* <DEDUP_REMOVED lines=10> */
[----:B------:R-:W-:Y:S01]  /*5a450*/  VIADD R6, R5, UR61 ;  /* 0x0000003d05067c36 */ /* 0x000fe20008000000 */
[----:B------:R-:W4:Y:S02]  /*5a460*/  LDCU UR60, c[0x0][0x39c] ;  /* 0x00007380ff3c77ac */ /* 0x000f240008000800 */
[----:B------:R-:W-:Y:S01]  /*5a470*/  ISETP.GE.AND P1, PT, R7, UR6, PT ;  /* 0x0000000607007c0c */ /* 0x000fe2000bf26270 */
[----:B------:R-:W1:Y:S01]  /*5a480*/  LDCU UR41, c[0x0][0x398] ;  /* 0x00007300ff2977ac */ /* 0x000e620008000800 */
[----:B0-----:R-:W-:-:S02]  /*5a490*/  IMAD.WIDE R10, R5, 0x2, R44 ;  /* 0x00000002050a7825 */ /* 0x001fc400078e022c */
[----:B------:R-:W-:Y:S01]  /*5a4a0*/  ISETP.LT.AND P5, PT, R61, UR58, !P1 ;  /* 0x0000003a3d007c0c */ /* 0x000fe2000cfa1270 */
[----:B------:R-:W0:Y:S01]  /*5a4b0*/  LDCU UR27, c[0x0][0x398] ;  /* 0x00007300ff1b77ac */ /* 0x000e220008000800 */
[----:B---3--:R-:W-:Y:S01]  /*5a4c0*/  PRMT R4, R55, 0x7632, R4 ;  /* 0x0000763237047816 */ /* 0x008fe20000000004 */
[----:B------:R3:W-:Y:S01]  /*5a4d0*/  @P6 STG.E.U16 desc[UR8][R8.64], R55 ;  /* 0x0000003708006986 */ /* 0x0007e2000c101508 */
[----:B------:R-:W-:Y:S01]  /*5a4e0*/  VIADD R7, R6, UR59 ;  /* 0x0000003b06077c36 */ /* 0x000fe20008000000 */
[----:B------:R-:W0:Y:S01]  /*5a4f0*/  LDCU UR57, c[0x0][0x398] ;  /* 0x00007300ff3977ac */ /* 0x000e220008000800 */
[----:B------:R-:W0:Y:S01]  /*5a500*/  LDCU UR58, c[0x0][0x39c] ;  /* 0x00007380ff3a77ac */ /* 0x000e220008000800 */
[----:B------:R-:W0:Y:S01]  /*5a510*/  LDCU UR61, c[0x0][0x398] ;  /* 0x00007300ff3d77ac */ /* 0x000e220008000800 */
[----:B---3--:R-:W3:Y:S01]  /*5a520*/  LDL.LU R55, [R1+0xd8] ;  /* 0x0000d80001377983 */ /* 0x008ee20000300800 */
[C---:B------:R-:W-:Y:S01]  /*5a530*/  IMAD.WIDE R8, R5.reuse, 0x2, R46 ;  /* 0x0000000205087825 */ /* 0x040fe200078e022e */
[----:B------:R-:W-:Y:S01]  /*5a540*/  ISETP.LT.AND P6, PT, R60, UR38, !P1 ;  /* 0x000000263c007c0c */ /* 0x000fe2000cfc1270 */
[----:B------:R-:W0:Y:S01]  /*5a550*/  LDCU UR38, c[0x0][0x398] ;  /* 0x00007300ff2677ac */ /* 0x000e220008000800 */
[----:B------:R1:W-:Y:S01]  /*5a560*/  @P3 STG.E.U16 desc[UR8][R10.64], R4 ;  /* 0x000000040a003986 */ /* 0x0003e2000c101508 */
[----:B------:R-:W0:Y:S01]  /*5a570*/  LDCU UR6, c[0x0][0x3b8] ;  /* 0x00007700ff0677ac */ /* 0x000e220008000800 */
[----:B------:R-:W0:Y:S01]  /*5a580*/  LDCU UR59, c[0x0][0x398] ;  /* 0x00007300ff3b77ac */ /* 0x000e220008000800 */
[----:B-1----:R-:W-:-:S04]  /*5a590*/  IMAD.WIDE R4, R5, 0x2, R48 ;  /* 0x0000000205047825 */ /* 0x002fc800078e0230 */
[----:B------:R-:W-:Y:S01]  /*5a5a0*/  VIADD R10, R15, 0x2d ;  /* 0x0000002d0f0a7836 */ /* 0x000fe20000000000 */
[----:B------:R-:W-:Y:S01]  /*5a5b0*/  PRMT R11, R56, 0x7632, R11 ;  /* 0x00007632380b7816 */ /* 0x000fe2000000000b */
[----:B------:R1:W-:Y:S04]  /*5a5c0*/  @P2 STG.E.U16 desc[UR8][R8.64], R56 ;  /* 0x0000003808002986 */ /* 0x0003e8000c101508 */
[----:B------:R0:W-:Y:S04]  /*5a5d0*/  @P4 STG.E.U16 desc[UR8][R4.64], R11 ;  /* 0x0000000b04004986 */ /* 0x0001e8000c101508 */
[----:B-1----:R-:W4:Y:S01]  /*5a5e0*/  LDL.LU R56, [R1+0xc8] ;  /* 0x0000c80001387983 */ /* 0x002f220000300800 */
[----:B0-----:R-:W-:Y:S01]  /*5a5f0*/  IMAD.WIDE R4, R6, 0x2, R2 ;  /* 0x0000000206047825 */ /* 0x001fe200078e0202 */
[----:B------:R-:W-:Y:S01]  /*5a600*/  ISETP.GE.AND P2, PT, R10, UR39, PT ;  /* 0x000000270a007c0c */ /* 0x000fe2000bf46270 */
[----:B------:R-:W0:Y:S01]  /*5a610*/  LDCU UR39, c[0x0][0x3b8] ;  /* 0x00007700ff2777ac */ /* 0x000e220008000800 */
[----:B--2---:R-:W-:-:S02]  /*5a620*/  PRMT R10, R57, 0x7632, R10 ;  /* 0x00007632390a7816 */ /* 0x004fc4000000000a */
[----:B------:R1:W-:Y:S04]  /*5a630*/  @P5 STG.E.U16 desc[UR8][R4.64], R57 ;  /* 0x0000003904005986 */ /* 0x0003e8000c101508 */
[----:B-1----:R-:W2:Y:S01]  /*5a640*/  LDL.LU R57, [R1+0xb8] ;  /* 0x0000b80001397983 */ /* 0x002ea20000300800 */
[----:B------:R-:W-:Y:S01]  /*5a650*/  ISETP.LT.AND P3, PT, R59, UR30, !P1 ;  /* 0x0000001e3b007c0c */ /* 0x000fe2000cf61270 */
[----:B------:R-:W-:Y:S01]  /*5a660*/  IMAD.WIDE R8, R6, 0x2, R44 ;  /* 0x0000000206087825 */ /* 0x000fe200078e022c */
[----:B------:R-:W-:Y:S01]  /*5a670*/  ISETP.LT.AND P1, PT, R58, UR54, !P1 ;  /* 0x000000363a007c0c */ /* 0x000fe2000cf21270 */
[----:B------:R-:W1:Y:S02]  /*5a680*/  LDCU UR30, c[0x0][0x398] ;  /* 0x00007300ff1e77ac */ /* 0x000e640008000800 */
[----:B------:R-:W-:Y:S01]  /*5a690*/  IMAD.WIDE R4, R6, 0x2, R46 ;  /* 0x0000000206047825 */ /* 0x000fe200078e022e */
[----:B------:R-:W-:Y:S01]  /*5a6a0*/  ISETP.LT.AND P4, PT, R61, UR55, !P2 ;  /* 0x000000373d007c0c */ /* 0x000fe2000d781270 */
[----:B------:R0:W-:Y:S01]  /*5a6b0*/  @P6 STG.E.U16 desc[UR8][R8.64], R10 ;  /* 0x0000000a08006986 */ /* 0x0001e2000c101508 */
[----:B------:R-:W-:Y:S01]  /*5a6c0*/  ISETP.LT.AND P5, PT, R60, UR22, !P2 ;  /* 0x000000163c007c0c */ /* 0x000fe2000d7a1270 */
[----:B------:R-:W-:Y:S01]  /*5a6d0*/  VIADD R11, R15, 0x2e ;  /* 0x0000002e0f0b7836 */ /* 0x000fe20000000000 */
[----:B------:R-:W1:Y:S01]  /*5a6e0*/  LDCU UR54, c[0x0][0x398] ;  /* 0x00007300ff3677ac */ /* 0x000e620008000800 */
[----:B------:R-:W1:Y:S01]  /*5a6f0*/  LDCU UR55, c[0x0][0x39c] ;  /* 0x00007380ff3777ac */ /* 0x000e620008000800 */
[----:B0-----:R-:W-:Y:S01]  /*5a700*/  IMAD.WIDE R8, R6, 0x2, R48 ;  /* 0x0000000206087825 */ /* 0x001fe200078e0230 */
[----:B------:R-:W-:Y:S01]  /*5a710*/  ISETP.LT.AND P6, PT, R59, UR31, !P2 ;  /* 0x0000001f3b007c0c */ /* 0x000fe2000d7c1270 */
[----:B------:R-:W0:Y:S01]  /*5a720*/  LDCU UR22, c[0x0][0x398] ;  /* 0x00007300ff1677ac */ /* 0x000e220008000800 */
        /* <DEDUP_REMOVED lines=10> */
[----:B------:R-:W0:Y:S01]  /*5a7d0*/  LDCU UR36, c[0x0][0x3b8] ;  /* 0x00007700ff2477ac */ /* 0x000e220008000800 */
[----:B-1----:R-:W-:Y:S01]  /*5a7e0*/  IMAD.WIDE R8, R7, 0x2, R44 ;  /* 0x0000000207087825 */ /* 0x002fe200078e022c */
[----:B----4-:R-:W-:Y:S01]  /*5a7f0*/  PRMT R6, R56, 0x7632, R6 ;  /* 0x0000763238067816 */ /* 0x010fe20000000006 */
[----:B------:R1:W-:Y:S01]  /*5a800*/  @P4 STG.E.U16 desc[UR8][R4.64], R56 ;  /* 0x0000003804004986 */ /* 0x0003e2000c101508 */
[----:B--2---:R-:W-:-:S03]  /*5a810*/  PRMT R11, R57, 0x7632, R11 ;  /* 0x00007632390b7816 */ /* 0x004fc6000000000b */
[----:B-1----:R-:W2:Y:S01]  /*5a820*/  LDL.LU R56, [R1+0xdc] ;  /* 0x0000dc0001387983 */ /* 0x002ea20000300800 */
[----:B------:R-:W-:Y:S01]  /*5a830*/  IMAD.WIDE R4, R7, 0x2, R46 ;  /* 0x0000000207047825 */ /* 0x000fe200078e022e */
[----:B------:R-:W-:Y:S01]  /*5a840*/  ISETP.LT.AND P1, PT, R61, UR52, !P3 ;  /* 0x000000343d007c0c */ /* 0x000fe2000df21270 */
[----:B------:R-:W1:Y:S01]  /*5a850*/  LDCU UR51, c[0x0][0x398] ;  /* 0x00007300ff3377ac */ /* 0x000e620008000800 */
[----:B------:R4:W-:Y:S01]  /*5a860*/  @P5 STG.E.U16 desc[UR8][R8.64], R6 ;  /* 0x0000000608005986 */ /* 0x0009e2000c101508 */
[----:B------:R-:W-:Y:S02]  /*5a870*/  ISETP.LT.AND P4, PT, R60, UR53, !P3 ;  /* 0x000000353c007c0c */ /* 0x000fe4000df81270 */
[----:B------:R-:W-:Y:S01]  /*5a880*/  ISETP.LT.AND P5, PT, R59, UR4, !P3 ;  /* 0x000000043b007c0c */ /* 0x000fe2000dfa1270 */
[----:B------:R0:W-:Y:S01]  /*5a890*/  @P6 STG.E.U16 desc[UR8][R4.64], R57 ;  /* 0x0000003904006986 */ /* 0x0001e2000c101508 */
[----:B------:R-:W1:Y:S01]  /*5a8a0*/  LDCU UR52, c[0x0][0x39c] ;  /* 0x00007380ff3477ac */ /* 0x000e620008000800 */
[----:B------:R-:W1:Y:S01]  /*5a8b0*/  LDCU UR53, c[0x0][0x398] ;  /* 0x00007300ff3577ac */ /* 0x000e620008000800 */
[----:B----4-:R-:W-:Y:S01]  /*5a8c0*/  VIADD R9, R15, 0x2f ;  /* 0x0000002f0f097836 */ /* 0x010fe20000000000 */
[----:B------:R-:W4:Y:S01]  /*5a8d0*/  LDCU UR4, c[0x0][0x398] ;  /* 0x00007300ff0477ac */ /* 0x000f220008000800 */
[----:B0-----:R-:W4:Y:S01]  /*5a8e0*/  LDL.LU R57, [R1+0xcc] ;  /* 0x0000cc0001397983 */ /* 0x001f220000300800 */
[----:B------:R-:W-:-:S04]  /*5a8f0*/  IMAD.WIDE R6, R7, 0x2, R48 ;  /* 0x0000000207067825 */ /* 0x000fc800078e0230 */
        /* <DEDUP_REMOVED lines=17> */
[----:B--2---:R-:W-:Y:S01]  /*5aa10*/  PRMT R10, R56, 0x7632, R10 ;  /* 0x00007632380a7816 */ /* 0x004fe2000000000a */
[----:B------:R0:W-:Y:S04]  /*5aa20*/  @P5 STG.E.U16 desc[UR8][R4.64], R56 ;  /* 0x0000003804005986 */ /* 0x0001e8000c101508 */
[----:B0-----:R-:W2:Y:S01]  /*5aa30*/  LDL.LU R56, [R1+0xa0] ;  /* 0x0000a00001387983 */ /* 0x001ea20000300800 */
[----:B------:R-:W-:-:S03]  /*5aa40*/  IMAD.WIDE R4, R8, 0x2, R2 ;  /* 0x0000000208047825 */ /* 0x000fc600078e0202 */
[----:B------:R0:W-:Y:S04]  /*5aa50*/  @P3 STG.E.U16 desc[UR8][R6.64], R10 ;  /* 0x0000000a06003986 */ /* 0x0001e8000c101508 */
[----:B----4-:R4:W-:Y:S01]  /*5aa60*/  @P2 STG.E.U16 desc[UR8][R4.64], R57 ;  /* 0x0000003904002986 */ /* 0x0109e2000c101508 */
[----:B0-----:R-:W-:-:S03]  /*5aa70*/  PRMT R10, R57, 0x7632, R10 ;  /* 0x00007632390a7816 */ /* 0x001fc6000000000a */
[----:B----4-:R-:W4:Y:S01]  /*5aa80*/  LDL.LU R57, [R1+0x290] ;  /* 0x0002900001397983 */ /* 0x010f220000300800 */
[----:B------:R-:W-:Y:S02]  /*5aa90*/  ISETP.LT.AND P1, PT, R60, UR74, !P6 ;  /* 0x0000004a3c007c0c */ /* 0x000fe4000f721270 */
[----:B------:R-:W-:Y:S01]  /*5aaa0*/  ISETP.LT.AND P4, PT, R59, UR48, !P6 ;  /* 0x000000303b007c0c */ /* 0x000fe2000f781270 */
[----:B------:R-:W-:Y:S02]  /*5aab0*/  VIADD R11, R15, 0x30 ;  /* 0x000000300f0b7836 */ /* 0x000fe40000000000 */
[C---:B------:R-:W-:Y:S01]  /*5aac0*/  IMAD.WIDE R6, R8.reuse, 0x2, R44 ;  /* 0x0000000208067825 */ /* 0x040fe200078e022c */
[----:B------:R-:W0:Y:S02]  /*5aad0*/  LDCU UR74, c[0x0][0x398] ;  /* 0x00007300ff4a77ac */ /* 0x000e240008000800 */
[----:B------:R-:W-:Y:S01]  /*5aae0*/  ISETP.GE.AND P5, PT, R11, UR45, PT ;  /* 0x0000002d0b007c0c */ /* 0x000fe2000bfa6270 */
[----:B------:R-:W-:Y:S01]  /*5aaf0*/  IMAD.WIDE R4, R8, 0x2, R46 ;  /* 0x0000000208047825 */ /* 0x000fe200078e022e */
[----:B------:R-:W-:Y:S01]  /*5ab00*/  ISETP.LT.AND P6, PT, R58, UR34, !P6 ;  /* 0x000000223a007c0c */ /* 0x000fe2000f7c1270 */
[----:B------:R-:W0:Y:S01]  /*5ab10*/  LDCU UR48, c[0x0][0x398] ;  /* 0x00007300ff3077ac */ /* 0x000e220008000800 */
[----:B------:R-:W-:Y:S01]  /*5ab20*/  ISETP.LT.AND P3, PT, R61, UR50, !P5 ;  /* 0x000000323d007c0c */ /* 0x000fe2000ef61270 */
[----:B------:R1:W-:Y:S01]  /*5ab30*/  @P1 STG.E.U16 desc[UR8][R6.64], R10 ;  /* 0x0000000a06001986 */ /* 0x0003e2000c101508 */
[----:B------:R-:W-:Y:S01]  /*5ab40*/  VIADD R9, R8, UR75 ;  /* 0x0000004b08097c36 */ /* 0x000fe20008000000 */
        /* <DEDUP_REMOVED lines=10> */
[----:B------:R-:W0:Y:S01]  /*5abf0*/  LDCU UR71, c[0x0][0x398] ;  /* 0x00007300ff4777ac */ /* 0x000e220008000800 */
[----:B------:R-:W0:Y:S01]  /*5ac00*/  LDCU UR45, c[0x0][0x3b8] ;  /* 0x00007700ff2d77ac */ /* 0x000e220008000800 */
[----:B------:R-:W0:Y:S01]  /*5ac10*/  LDCU UR28, c[0x0][0x398] ;  /* 0x00007300ff1c77ac */ /* 0x000e220008000800 */
        /* <DEDUP_REMOVED lines=8> */
[----:B--2---:R-:W-:Y:S01]  /*5aca0*/  PRMT R8, R56, 0x7632, R8 ;  /* 0x0000763238087816 */ /* 0x004fe20000000008 */
[----:B------:R1:W-:Y:S01]  /*5acb0*/  @P3 STG.E.U16 desc[UR8][R4.64], R56 ;  /* 0x0000003804003986 */ /* 0x0003e2000c101508 */
[----:B----4-:R-:W-:-:S03]  /*5acc0*/  PRMT R11, R57, 0x7632, R11 ;  /* 0x00007632390b7816 */ /* 0x010fc6000000000b */
[----:B-1----:R-:W2:Y:S01]  /*5acd0*/  LDL.LU R56, [R1+0x90] ;  /* 0x0000900001387983 */ /* 0x002ea20000300800 */
[----:B------:R-:W-:Y:S01]  /*5ace0*/  ISETP.LT.AND P6, PT, R61, UR35, !P4 ;  /* 0x000000233d007c0c */ /* 0x000fe2000e7c1270 */
[----:B------:R-:W-:Y:S01]  /*5acf0*/  VIADD R5, R15, 0x32 ;  /* 0x000000320f057836 */ /* 0x000fe20000000000 */
[----:B------:R-:W-:Y:S01]  /*5ad00*/  ISETP.LT.AND P3, PT, R60, UR68, !P4 ;  /* 0x000000443c007c0c */ /* 0x000fe2000e761270 */
[----:B------:R1:W-:Y:S01]  /*5ad10*/  @P2 STG.E.U16 desc[UR8][R6.64], R8 ;  /* 0x0000000806002986 */ /* 0x0003e2000c101508 */
[----:B------:R-:W-:Y:S01]  /*5ad20*/  IADD3 R4, PT, PT, R10, UR69, RZ ;  /* 0x000000450a047c10 */ /* 0x000fe2000fffe0ff */
[----:B------:R-:W4:Y:S01]  /*5ad30*/  LDCU UR16, c[0x0][0x398] ;  /* 0x00007300ff1077ac */ /* 0x000f220008000800 */
[----:B------:R-:W0:Y:S01]  /*5ad40*/  LDCU UR35, c[0x0][0x39c] ;  /* 0x00007380ff2377ac */ /* 0x000e220008000800 */
[----:B------:R-:W0:Y:S01]  /*5ad50*/  LDCU UR68, c[0x0][0x398] ;  /* 0x00007300ff4477ac */ /* 0x000e220008000800 */
[----:B-1----:R-:W-:Y:S01]  /*5ad60*/  IMAD.WIDE R6, R9, 0x2, R46 ;  /* 0x0000000209067825 */ /* 0x002fe200078e022e */
[----:B------:R-:W-:Y:S01]  /*5ad70*/  ISETP.LT.AND P2, PT, R59, UR73, !P4 ;  /* 0x000000493b007c0c */ /* 0x000fe2000e741270 */
[----:B------:R-:W1:Y:S03]  /*5ad80*/  LDCU UR73, c[0x0][0x398] ;  /* 0x00007300ff4977ac */ /* 0x000e660008000800 */
[----:B------:R0:W-:Y:S01]  /*5ad90*/  @P1 STG.E.U16 desc[UR8][R6.64], R57 ;  /* 0x0000003906001986 */ /* 0x0001e2000c101508 */
[----:B------:R-:W1:Y:S03]  /*5ada0*/  LDCU UR69, c[0x0][0x398] ;  /* 0x00007300ff4577ac */ /* 0x000e660008000800 */
[----:B0-----:R-:W4:Y:S01]  /*5adb0*/  LDL.LU R57, [R1+0xa4] ;  /* 0x0000a40001397983 */ /* 0x001f220000300800 */
[----:B------:R-:W-:-:S04]  /*5adc0*/  IMAD.WIDE R8, R9, 0x2, R48 ;  /* 0x0000000209087825 */ /* 0x000fc800078e0230 */
[----:B------:R-:W-:Y:S01]  /*5add0*/  IMAD.WIDE R6, R10, 0x2, R2 ;  /* 0x000000020a067825 */ /* 0x000fe200078e0202 */
[----:B------:R-:W-:Y:S01]  /*5ade0*/  ISETP.GE.AND P1, PT, R5, UR42, PT ;  /* 0x0000002a05007c0c */ /* 0x000fe2000bf26270 */
[----:B------:R0:W-:Y:S01]  /*5adf0*/  @P5 STG.E.U16 desc[UR8][R8.64], R11 ;  /* 0x0000000b08005986 */ /* 0x0001e2000c101508 */
[----:B------:R-:W-:Y:S01]  /*5ae00*/  ISETP.LT.AND P4, PT, R58, UR29, !P4 ;  /* 0x0000001d3a007c0c */ /* 0x000fe2000e781270 */
[----:B------:R-:W1:Y:S01]  /*5ae10*/  LDCU UR29, c[0x0][0x398] ;  /* 0x00007300ff1d77ac */ /* 0x000e620008000800 */
[----:B---3--:R-:W-:Y:S01]  /*5ae20*/  PRMT R5, R55, 0x7632, R5 ;  /* 0x0000763237057816 */ /* 0x008fe20000000005 */
[----:B------:R3:W-:Y:S01]  /*5ae30*/  @P6 STG.E.U16 desc[UR8][R6.64], R55 ;  /* 0x0000003706006986 */ /* 0x0007e2000c101508 */
[----:B------:R-:W-:Y:S01]  /*5ae40*/  ISETP.LT.AND P5, PT, R61, UR47, !P1 ;  /* 0x0000002f3d007c0c */ /* 0x000fe2000cfa1270 */
[----:B------:R-:W1:Y:S01]  /*5ae50*/  LDCU UR47, c[0x0][0x39c] ;  /* 0x00007380ff2f77ac */ /* 0x000e620008000800 */
[----:B------:R-:W1:Y:S01]  /*5ae60*/  LDCU UR42, c[0x0][0x3b8] ;  /* 0x00007700ff2a77ac */ /* 0x000e620008000800 */
[C---:B0-----:R-:W-:Y:S01]  /*5ae70*/  IMAD.WIDE R8, R10.reuse, 0x2, R44 ;  /* 0x000000020a087825 */ /* 0x041fe200078e022c */
[----:B---3--:R-:W3:Y:S03]  /*5ae80*/  LDL.LU R55, [R1+0x294] ;  /* 0x0002940001377983 */ /* 0x008ee60000300800 */
[C---:B------:R-:W-:Y:S01]  /*5ae90*/  IMAD.WIDE R6, R10.reuse, 0x2, R46 ;  /* 0x000000020a067825 */ /* 0x040fe200078e022e */
[----:B------:R2:W-:Y:S03]  /*5aea0*/  @P3 STG.E.U16 desc[UR8][R8.64], R5 ;  /* 0x0000000508003986 */ /* 0x0005e6000c101508 */
[----:B------:R-:W-:Y:S01]  /*5aeb0*/  IMAD.WIDE R10, R10, 0x2, R48 ;  /* 0x000000020a0a7825 */ /* 0x000fe200078e0230 */
[----:B--2---:R-:W-:Y:S01]  /*5aec0*/  PRMT R9, R56, 0x7632, R9 ;  /* 0x0000763238097816 */ /* 0x004fe20000000009 */
[----:B------:R0:W-:Y:S04]  /*5aed0*/  @P2 STG.E.U16 desc[UR8][R6.64], R56 ;  /* 0x0000003806002986 */ /* 0x0001e8000c101508 */
[----:B0-----:R-:W2:Y:S01]  /*5aee0*/  LDL.LU R56, [R1+0x2a4] ;  /* 0x0002a40001387983 */ /* 0x001ea20000300800 */
[----:B------:R-:W-:-:S03]  /*5aef0*/  IMAD.WIDE R6, R4, 0x2, R2 ;  /* 0x0000000204067825 */ /* 0x000fc600078e0202 */
[----:B------:R4:W-:Y:S02]  /*5af00*/  @P4 STG.E.U16 desc[UR8][R10.64], R9 ;  /* 0x000000090a004986 */ /* 0x0009e4000c101508 */
[----:B----4-:R-:W-:Y:S02]  /*5af10*/  PRMT R10, R57, 0x7632, R10 ;  /* 0x00007632390a7816 */ /* 0x010fe4000000000a */
[----:B------:R0:W-:Y:S04]  /*5af20*/  @P5 STG.E.U16 desc[UR8][R6.64], R57 ;  /* 0x0000003906005986 */ /* 0x0001e8000c101508 */
[----:B0-----:R-:W4:Y:S01]  /*5af30*/  LDL.LU R57, [R1+0x94] ;  /* 0x0000940001397983 */ /* 0x001f220000300800 */
[----:B------:R-:W-:Y:S01]  /*5af40*/  ISETP.LT.AND P6, PT, R60, UR65, !P1 ;  /* 0x000000413c007c0c */ /* 0x000fe2000cfc1270 */
[----:B------:R-:W-:Y:S01]  /*5af50*/  VIADD R8, R15, 0x33 ;  /* 0x000000330f087836 */ /* 0x000fe20000000000 */
[----:B------:R-:W-:Y:S01]  /*5af60*/  ISETP.LT.AND P3, PT, R59, UR70, !P1 ;  /* 0x000000463b007c0c */ /* 0x000fe2000cf61270 */
[----:B------:R-:W-:Y:S01]  /*5af70*/  VIADD R5, R4, UR66 ;  /* 0x0000004204057c36 */ /* 0x000fe20008000000 */
[----:B------:R-:W0:Y:S02]  /*5af80*/  LDCU UR65, c[0x0][0x398] ;  /* 0x00007300ff4177ac */ /* 0x000e240008000800 */
[----:B------:R-:W-:Y:S01]  /*5af90*/  ISETP.GE.AND P2, PT, R8, UR43, PT ;  /* 0x0000002b08007c0c */ /* 0x000fe2000bf46270 */
[----:B------:R-:W-:Y:S01]  /*5afa0*/  IMAD.WIDE R8, R4, 0x2, R44 ;  /* 0x0000000204087825 */ /* 0x000fe200078e022c */
[----:B------:R-:W-:Y:S01]  /*5afb0*/  ISETP.LT.AND P1, PT, R58, UR25, !P1 ;  /* 0x000000193a007c0c */ /* 0x000fe2000cf21270 */
[----:B------:R-:W0:Y:S04]  /*5afc0*/  LDCU UR70, c[0x0][0x398] ;  /* 0x00007300ff4677ac */ /* 0x000e280008000800 */
[----:B------:R1:W-:Y:S01]  /*5afd0*/  @P6 STG.E.U16 desc[UR8][R8.64], R10 ;  /* 0x0000000a08006986 */ /* 0x0003e2000c101508 */
[----:B------:R-:W-:Y:S01]  /*5afe0*/  ISETP.LT.AND P4, PT, R61, UR32, !P2 ;  /* 0x000000203d007c0c */ /* 0x000fe2000d781270 */
[----:B------:R-:W-:Y:S01]  /*5aff0*/  VIADD R7, R15, 0x34 ;  /* 0x000000340f077836 */ /* 0x000fe20000000000 */
[----:B------:R-:W-:Y:S01]  /*5b000*/  ISETP.LT.AND P5, PT, R60, UR62, !P2 ;  /* 0x0000003e3c007c0c */ /* 0x000fe2000d7a1270 */
[----:B------:R-:W-:Y:S01]  /*5b010*/  VIADD R6, R5, UR63 ;  /* 0x0000003f05067c36 */ /* 0x000fe20008000000 */
[----:B------:R-:W0:Y:S01]  /*5b020*/  LDCU UR25, c[0x0][0x398] ;  /* 0x00007300ff1977ac */ /* 0x000e220008000800 */
[----:B------:R-:W0:Y:S01]  /*5b030*/  LDCU UR43, c[0x0][0x3b8] ;  /* 0x00007700ff2b77ac */ /* 0x000e220008000800 */
[C---:B-1----:R-:W-:Y:S01]  /*5b040*/  IMAD.WIDE R8, R4.reuse, 0x2, R46 ;  /* 0x0000000204087825 */ /* 0x042fe200078e022e */
[----:B------:R-:W1:Y:S03]  /*5b050*/  LDCU UR66, c[0x0][0x398] ;  /* 0x00007300ff4277ac */ /* 0x000e660008000800 */
[----:B------:R-:W-:Y:S01]  /*5b060*/  IMAD.WIDE R10, R4, 0x2, R48 ;  /* 0x00000002040a7825 */ /* 0x000fe200078e0230 */
[----:B---3--:R-:W-:Y:S01]  /*5b070*/  PRMT R4, R55, 0x7632, R4 ;  /* 0x0000763237047816 */ /* 0x008fe20000000004 */
[----:B------:R3:W-:Y:S01]  /*5b080*/  @P3 STG.E.U16 desc[UR8][R8.64], R55 ;  /* 0x0000003708003986 */ /* 0x0007e2000c101508 */
[----:B------:R-:W-:Y:S01]  /*5b090*/  ISETP.LT.AND P6, PT, R59, UR67, !P2 ;  /* 0x000000433b007c0c */ /* 0x000fe2000d7c1270 */
[----:B------:R-:W0:Y:S01]  /*5b0a0*/  LDCU UR32, c[0x0][0x39c] ;  /* 0x00007380ff2077ac */ /* 0x000e220008000800 */
[----:B------:R-:W0:Y:S01]  /*5b0b0*/  LDCU UR62, c[0x0][0x398] ;  /* 0x00007300ff3e77ac */ /* 0x000e220008000800 */
[----:B------:R-:W0:Y:S01]  /*5b0c0*/  LDCU UR63, c[0x0][0x398] ;  /* 0x00007300ff3f77ac */ /* 0x000e220008000800 */
[----:B---3--:R-:W3:Y:S01]  /*5b0d0*/  LDL.LU R55, [R1+0xa8] ;  /* 0x0000a80001377983 */ /* 0x008ee20000300800 */
[----:B------:R-:W-:-:S03]  /*5b0e0*/  IMAD.WIDE R8, R5, 0x2, R2 ;  /* 0x0000000205087825 */ /* 0x000fc600078e0202 */
[----:B------:R0:W-:Y:S01]  /*5b0f0*/  @P1 STG.E.U16 desc[UR8][R10.64], R4 ;  /* 0x000000040a001986 */ /* 0x0001e2000c101508 */
[----:B------:R-:W-:Y:S01]  /*5b100*/  ISETP.GE.AND P3, PT, R7, UR40, PT ;  /* 0x0000002807007c0c */ /* 0x000fe2000bf66270 */
[----:B------:R-:W1:Y:S01]  /*5b110*/  LDCU UR67, c[0x0][0x398] ;  /* 0x00007300ff4377ac */ /* 0x000e620008000800 */
[C---:B0-----:R-:W-:Y:S01]  /*5b120*/  IMAD.WIDE R10, R5.reuse, 0x2, R44 ;  /* 0x00000002050a7825 */ /* 0x041fe200078e022c */
[----:B--2---:R-:W-:Y:S01]  /*5b130*/  PRMT R4, R56, 0x7632, R4 ;  /* 0x0000763238047816 */ /* 0x004fe20000000004 */
[----:B------:R0:W-:Y:S01]  /*5b140*/  @P4 STG.E.U16 desc[UR8][R8.64], R56 ;  /* 0x0000003808004986 */ /* 0x0001e2000c101508 */
[----:B------:R-:W-:Y:S01]  /*5b150*/  ISETP.LT.AND P2, PT, R58, UR20, !P2 ;  /* 0x000000143a007c0c */ /* 0x000fe2000d741270 */
[----:B------:R-:W-:Y:S01]  /*5b160*/  VIADD R7, R6, UR33 ;  /* 0x0000002106077c36 */ /* 0x000fe20008000000 */
[----:B------:R-:W2:Y:S01]  /*5b170*/  LDCU UR40, c[0x0][0x3b8] ;  /* 0x00007700ff2877ac */ /* 0x000ea20008000800 */
[----:B0-----:R-:W2:Y:S01]  /*5b180*/  LDL.LU R56, [R1+0x298] ;  /* 0x0002980001387983 */ /* 0x001ea20000300800 */
[----:B------:R-:W-:Y:S01]  /*5b190*/  IMAD.WIDE R8, R5, 0x2, R46 ;  /* 0x0000000205087825 */ /* 0x000fe200078e022e */
[----:B------:R-:W-:Y:S01]  /*5b1a0*/  ISETP.LT.AND P1, PT, R61, UR44, !P3 ;  /* 0x0000002c3d007c0c */ /* 0x000fe2000df21270 */
[----:B------:R-:W0:Y:S01]  /*5b1b0*/  LDCU UR20, c[0x0][0x398] ;  /* 0x00007300ff1477ac */ /* 0x000e220008000800 */
[----:B------:R4:W-:Y:S01]  /*5b1c0*/  @P5 STG.E.U16 desc[UR8][R10.64], R4 ;  /* 0x000000040a005986 */ /* 0x0009e2000c101508 */
[----:B------:R-:W-:Y:S01]  /*5b1d0*/  ISETP.LT.AND P4, PT, R60, UR24, !P3 ;  /* 0x000000183c007c0c */ /* 0x000fe2000df81270 */
[----:B------:R-:W0:Y:S01]  /*5b1e0*/  LDCU UR44, c[0x0][0x39c] ;  /* 0x00007380ff2c77ac */ /* 0x000e220008000800 */
[----:B------:R-:W0:Y:S01]  /*5b1f0*/  LDCU UR33, c[0x0][0x398] ;  /* 0x00007300ff2177ac */ /* 0x000e220008000800 */
[----:B----4-:R-:W-:Y:S01]  /*5b200*/  PRMT R11, R57, 0x7632, R11 ;  /* 0x00007632390b7816 */ /* 0x010fe2000000000b */
[----:B------:R4:W-:Y:S01]  /*5b210*/  @P6 STG.E.U16 desc[UR8][R8.64], R57 ;  /* 0x0000003908006986 */ /* 0x0009e2000c101508 */
[----:B------:R-:W-:-:S04]  /*5b220*/  IMAD.WIDE R4, R5, 0x2, R48 ;  /* 0x0000000205047825 */ /* 0x000fc800078e0230 */
[----:B------:R-:W-:Y:S01]  /*5b230*/  VIADD R10, R15, 0x35 ;  /* 0x000000350f0a7836 */ /* 0x000fe20000000000 */
[----:B------:R-:W-:Y:S01]  /*5b240*/  ISETP.LT.AND P5, PT, R59, UR77, !P3 ;  /* 0x0000004d3b007c0c */ /* 0x000fe2000dfa1270 */
[----:B------:R-:W0:Y:S01]  /*5b250*/  LDCU UR24, c[0x0][0x398] ;  /* 0x00007300ff1877ac */ /* 0x000e220008000800 */
[----:B----4-:R-:W4:Y:S04]  /*5b260*/  LDL.LU R57, [R1+0x2a8] ;  /* 0x0002a80001397983 */ /* 0x010f280000300800 */
[----:B------:R0:W-:Y:S01]  /*5b270*/  @P2 STG.E.U16 desc[UR8][R4.64], R11 ;  /* 0x0000000b04002986 */ /* 0x0001e2000c101508 */
[----:B------:R-:W-:Y:S01]  /*5b280*/  ISETP.GE.AND P6, PT, R10, UR60, PT ;  /* 0x0000003c0a007c0c */ /* 0x000fe2000bfc6270 */
[----:B------:R-:W-:Y:S01]  /*5b290*/  IMAD.WIDE R8, R6, 0x2, R44 ;  /* 0x0000000206087825 */ /* 0x000fe200078e022c */
[----:B------:R-:W-:Y:S01]  /*5b2a0*/  ISETP.LT.AND P3, PT, R58, UR64, !P3 ;  /* 0x000000403a007c0c */ /* 0x000fe2000df61270 */
[----:B------:R-:W1:Y:S02]  /*5b2b0*/  LDCU UR77, c[0x0][0x398] ;  /* 0x00007300ff4d77ac */ /* 0x000e640008000800 */
[C---:B0-----:R-:W-:Y:S01]  /*5b2c0*/  IMAD.WIDE R4, R6.reuse, 0x2, R2 ;  /* 0x0000000206047825 */ /* 0x041fe200078e0202 */
[----:B------:R-:W-:Y:S01]  /*5b2d0*/  ISETP.LT.AND P2, PT, R61, UR41, !P6 ;  /* 0x000000293d007c0c */ /* 0x000fe2000f741270 */
[----:B------:R-:W0:Y:S02]  /*5b2e0*/  LDCU UR41, c[0x0][0x39c] ;  /* 0x00007380ff2977ac */ /* 0x000e240008000800 */
[----:B------:R-:W-:Y:S01]  /*5b2f0*/  VIADD R11, R15, 0x36 ;  /* 0x000000360f0b7836 */ /* 0x000fe20000000000 */
        /* <DEDUP_REMOVED lines=16> */
[----:B------:R-:W-:Y:S02]  /*5b400*/  ISETP.LT.AND P1, PT, R60, UR27, !P6 ;  /* 0x0000001b3c007c0c */ /* 0x000fe4000f721270 */
[----:B------:R-:W-:Y:S01]  /*5b410*/  ISETP.LT.AND P4, PT, R59, UR57, !P6 ;  /* 0x000000393b007c0c */ /* 0x000fe2000f781270 */
[----:B------:R-:W-:Y:S01]  /*5b420*/  IMAD.WIDE R8, R7, 0x2, R44 ;  /* 0x0000000207087825 */ /* 0x000fe200078e022c */
[----:B------:R-:W-:Y:S01]  /*5b430*/  ISETP.GE.AND P5, PT, R11, UR58, PT ;  /* 0x0000003a0b007c0c */ /* 0x000fe2000bfa6270 */
[----:B------:R-:W0:Y:S02]  /*5b440*/  LDCU UR27, c[0x0][0x398] ;  /* 0x00007300ff1b77ac */ /* 0x000e240008000800 */
[----:B------:R-:W-:Y:S01]  /*5b450*/  IMAD.WIDE R4, R7, 0x2, R46 ;  /* 0x0000000207047825 */ /* 0x000fe200078e022e */
[----:B------:R-:W-:Y:S01]  /*5b460*/  ISETP.LT.AND P6, PT, R58, UR61, !P6 ;  /* 0x0000003d3a007c0c */ /* 0x000fe2000f7c1270 */
[----:B------:R-:W0:Y:S01]  /*5b470*/  LDCU UR57, c[0x0][0x398] ;  /* 0x00007300ff3977ac */ /* 0x000e220008000800 */
[----:B------:R-:W-:-:S03]  /*5b480*/  ISETP.LT.AND P3, PT, R61, UR38, !P5 ;  /* 0x000000263d007c0c */ /* 0x000fc6000ef61270 */
[----:B------:R1:W-:Y:S01]  /*5b490*/  @P1 STG.E.U16 desc[UR8][R8.64], R6 ;  /* 0x0000000608001986 */ /* 0x0003e2000c101508 */
[----:B------:R-:W-:Y:S01]  /*5b4a0*/  VIADD R10, R7, UR6 ;  /* 0x00000006070a7c36 */ /* 0x000fe20008000000 */
[----:B------:R-:W-:Y:S01]  /*5b4b0*/  ISETP.LT.AND P2, PT, R60, UR30, !P5 ;  /* 0x0000001e3c007c0c */ /* 0x000fe2000ef41270 */
[----:B------:R-:W0:Y:S01]  /*5b4c0*/  LDCU UR61, c[0x0][0x398] ;  /* 0x00007300ff3d77ac */ /* 0x000e220008000800 */
[----:B------:R-:W-:Y:S01]  /*5b4d0*/  ISETP.LT.AND P1, PT, R59, UR54, !P5 ;  /* 0x000000363b007c0c */ /* 0x000fe2000ef21270 */
[----:B------:R-:W0:Y:S01]  /*5b4e0*/  LDCU UR58, c[0x0][0x3b8] ;  /* 0x00007700ff3a77ac */ /* 0x000e220008000800 */
[----:B------:R-:W0:Y:S01]  /*5b4f0*/  LDCU UR38, c[0x0][0x39c] ;  /* 0x00007380ff2677ac */ /* 0x000e220008000800 */
[----:B-1----:R-:W-:Y:S01]  /*5b500*/  VIADD R9, R15, 0x37 ;  /* 0x000000370f097836 */ /* 0x002fe20000000000 */
[----:B---3--:R-:W-:Y:S01]  /*5b510*/  PRMT R11, R55, 0x7632, R11 ;  /* 0x00007632370b7816 */ /* 0x008fe2000000000b */
[----:B------:R1:W-:Y:S01]  /*5b520*/  @P4 STG.E.U16 desc[UR8][R4.64], R55 ;  /* 0x0000003704004986 */ /* 0x0003e2000c101508 */
[----:B------:R-:W-:-:S02]  /*5b530*/  IMAD.WIDE R6, R7, 0x2, R48 ;  /* 0x0000000207067825 */ /* 0x000fc400078e0230 */
[----:B------:R-:W-:Y:S01]  /*5b540*/  ISETP.GE.AND P4, PT, R9, UR55, PT ;  /* 0x0000003709007c0c */ /* 0x000fe2000bf86270 */
[----:B------:R-:W3:Y:S01]  /*5b550*/  LDCU UR6, c[0x0][0x398] ;  /* 0x00007300ff0677ac */ /* 0x000ee20008000800 */
[C---:B------:R-:W-:Y:S01]  /*5b560*/  VIADD R8, R10.reuse, UR39 ;  /* 0x000000270a087c36 */ /* 0x040fe20008000000 */
[----:B------:R-:W0:Y:S01]  /*5b570*/  LDCU UR30, c[0x0][0x398] ;  /* 0x00007300ff1e77ac */ /* 0x000e220008000800 */
[----:B------:R-:W0:Y:S01]  /*5b580*/  LDCU UR54, c[0x0][0x398] ;  /* 0x00007300ff3677ac */ /* 0x000e220008000800 */
[----:B-1----:R-:W3:Y:S01]  /*5b590*/  LDL.LU R55, [R1+0x2ac] ;  /* 0x0002ac0001377983 */ /* 0x002ee20000300800 */
[----:B------:R-:W-:Y:S01]  /*5b5a0*/  IMAD.WIDE R4, R10, 0x2, R2 ;  /* 0x000000020a047825 */ /* 0x000fe200078e0202 */
[----:B------:R-:W-:Y:S01]  /*5b5b0*/  ISETP.LT.AND P5, PT, R58, UR59, !P5 ;  /* 0x0000003b3a007c0c */ /* 0x000fe2000efa1270 */
[----:B------:R-:W1:Y:S01]  /*5b5c0*/  LDCU UR59, c[0x0][0x398] ;  /* 0x00007300ff3b77ac */ /* 0x000e620008000800 */
[----:B------:R0:W-:Y:S01]  /*5b5d0*/  @P6 STG.E.U16 desc[UR8][R6.64], R11 ;  /* 0x0000000b06006986 */ /* 0x0001e2000c101508 */
[----:B------:R-:W1:Y:S01]  /*5b5e0*/  LDCU UR39, c[0x0][0x398] ;  /* 0x00007300ff2777ac */ /* 0x000e620008000800 */
[----:B------:R-:W1:Y:S01]  /*5b5f0*/  LDCU UR55, c[0x0][0x3b8] ;  /* 0x00007700ff3777ac */ /* 0x000e620008000800 */
[----:B0-----:R-:W-:Y:S01]  /*5b600*/  IMAD.WIDE R6, R10, 0x2, R44 ;  /* 0x000000020a067825 */ /* 0x001fe200078e022c */
[----:B--2---:R-:W-:Y:S01]  /*5b610*/  PRMT R9, R56, 0x7632, R9 ;  /* 0x0000763238097816 */ /* 0x004fe20000000009 */
[----:B------:R0:W-:Y:S04]  /*5b620*/  @P3 STG.E.U16 desc[UR8][R4.64], R56 ;  /* 0x0000003804003986 */ /* 0x0001e8000c101508 */
[----:B------:R2:W-:Y:S04]  /*5b630*/  @P2 STG.E.U16 desc[UR8][R6.64], R9 ;  /* 0x0000000906002986 */ /* 0x0005e8000c101508 */
[----:B0-----:R-:W3:Y:S01]  /*5b640*/  LDL.LU R56, [R1+0x9c] ;  /* 0x00009c0001387983 */ /* 0x001ee20000300800 */
[----:B------:R-:W-:-:S04]  /*5b650*/  IMAD.WIDE R4, R10, 0x2, R46 ;  /* 0x000000020a047825 */ /* 0x000fc800078e022e */
[----:B--2---:R-:W-:Y:S01]  /*5b660*/  IMAD.WIDE R6, R10, 0x2, R48 ;  /* 0x000000020a067825 */ /* 0x004fe200078e0230 */
[----:B----4-:R-:W-:Y:S01]  /*5b670*/  PRMT R10, R57, 0x7632, R10 ;  /* 0x00007632390a7816 */ /* 0x010fe2000000000a */
        /* <DEDUP_REMOVED lines=18> */
[----:B------:R-:W-:Y:S01]  /*5b7a0*/  VIADD R11, R15, 0x39 ;  /* 0x000000390f0b7836 */ /* 0x000fe20000000000 */
[----:B------:R-:W0:Y:S02]  /*5b7b0*/  LDCU UR51, c[0x0][0x398] ;  /* 0x00007300ff3377ac */ /* 0x000e240008000800 */
[----:B------:R1:W-:Y:S01]  /*5b7c0*/  @P3 STG.E.U16 desc[UR8][R6.64], R10 ;  /* 0x0000000a06003986 */ /* 0x0003e2000c101508 */
[----:B------:R-:W0:Y:S01]  /*5b7d0*/  LDCU UR56, c[0x0][0x398] ;  /* 0x00007300ff3877ac */ /* 0x000e220008000800 */
[----:B------:R-:W0:Y:S02]  /*5b7e0*/  LDCU UR36, c[0x0][0x398] ;  /* 0x00007300ff2477ac */ /* 0x000e240008000800 */
[----:B---3--:R-:W3:Y:S01]  /*5b7f0*/  LDL.LU R55, [R1+0x370] ;  /* 0x0003700001377983 */ /* 0x008ee20000300800 */
[C---:B------:R-:W-:Y:S01]  /*5b800*/  IMAD.WIDE R4, R8.reuse, 0x2, R46 ;  /* 0x0000000208047825 */ /* 0x040fe200078e022e */
[----:B------:R-:W0:Y:S03]  /*5b810*/  LDCU UR52, c[0x0][0x3b8] ;  /* 0x00007700ff3477ac */ /* 0x000e260008000800 */
[----:B-1----:R-:W-:Y:S01]  /*5b820*/  IMAD.WIDE R6, R8, 0x2, R48 ;  /* 0x0000000208067825 */ /* 0x002fe200078e0230 */
[----:B------:R-:W-:Y:S01]  /*5b830*/  PRMT R8, R56, 0x7632, R8 ;  /* 0x0000763238087816 */ /* 0x000fe20000000008 */
[----:B------:R1:W-:Y:S04]  /*5b840*/  @P2 STG.E.U16 desc[UR8][R4.64], R56 ;  /* 0x0000003804002986 */ /* 0x0003e8000c101508 */
[----:B-1----:R-:W4:Y:S01]  /*5b850*/  LDL.LU R56, [R1+0x380] ;  /* 0x0003800001387983 */ /* 0x002f220000300800 */
[----:B------:R-:W-:-:S03]  /*5b860*/  IMAD.WIDE R4, R9, 0x2, R2 ;  /* 0x0000000209047825 */ /* 0x000fc600078e0202 */
[----:B------:R2:W-:Y:S02]  /*5b870*/  @P4 STG.E.U16 desc[UR8][R6.64], R8 ;  /* 0x0000000806004986 */ /* 0x0005e4000c101508 */
[----:B--2---:R-:W-:Y:S02]  /*5b880*/  PRMT R8, R57, 0x7632, R8 ;  /* 0x0000763239087816 */ /* 0x004fe40000000008 */
[----:B------:R1:W-:Y:S04]  /*5b890*/  @P5 STG.E.U16 desc[UR8][R4.64], R57 ;  /* 0x0000003904005986 */ /* 0x0003e8000c101508 */
[----:B-1----:R-:W2:Y:S01]  /*5b8a0*/  LDL.LU R57, [R1+0x2b0] ;  /* 0x0002b00001397983 */ /* 0x002ea20000300800 */
[----:B------:R-:W-:Y:S02]  /*5b8b0*/  ISETP.LT.AND P6, PT, R60, UR4, !P1 ;  /* 0x000000043c007c0c */ /* 0x000fe4000cfc1270 */
[----:B------:R-:W-:Y:S01]  /*5b8c0*/  ISETP.LT.AND P3, PT, R59, UR37, !P1 ;  /* 0x000000253b007c0c */ /* 0x000fe2000cf61270 */
[----:B------:R-:W-:Y:S01]  /*5b8d0*/  IMAD.WIDE R6, R9, 0x2, R44 ;  /* 0x0000000209067825 */ /* 0x000fe200078e022c */
[----:B------:R-:W-:Y:S01]  /*5b8e0*/  ISETP.GE.AND P2, PT, R11, UR26, PT ;  /* 0x0000001a0b007c0c */ /* 0x000fe2000bf46270 */
[----:B------:R-:W1:Y:S01]  /*5b8f0*/  LDCU UR4, c[0x0][0x398] ;  /* 0x00007300ff0477ac */ /* 0x000e620008000800 */
[----:B------:R-:W-:-:S02]  /*5b900*/  ISETP.LT.AND P1, PT, R58, UR76, !P1 ;  /* 0x0000004c3a007c0c */ /* 0x000fc4000cf21270 */
[----:B------:R-:W-:Y:S01]  /*5b910*/  ISETP.LT.AND P4, PT, R61, UR74, !P2 ;  /* 0x0000004a3d007c0c */ /* 0x000fe2000d781270 */
[----:B------:R-:W-:Y:S01]  /*5b920*/  VIADD R10, R9, UR49 ;  /* 0x00000031090a7c36 */ /* 0x000fe20008000000 */
[----:B------:R-:W0:Y:S03]  /*5b930*/  LDCU UR37, c[0x0][0x398] ;  /* 0x00007300ff2577ac */ /* 0x000e260008000800 */
[----:B------:R0:W-:Y:S01]  /*5b940*/  @P6 STG.E.U16 desc[UR8][R6.64], R8 ;  /* 0x0000000806006986 */ /* 0x0001e2000c101508 */
[----:B------:R-:W-:Y:S01]  /*5b950*/  VIADD R5, R15, 0x3a ;  /* 0x0000003a0f057836 */ /* 0x000fe20000000000 */
[----:B------:R-:W-:Y:S02]  /*5b960*/  ISETP.LT.AND P5, PT, R60, UR48, !P2 ;  /* 0x000000303c007c0c */ /* 0x000fe4000d7a1270 */
[----:B---3--:R-:W-:Y:S01]  /*5b970*/  PRMT R11, R55, 0x7632, R11 ;  /* 0x00007632370b7816 */ /* 0x008fe2000000000b */
[----:B0-----:R-:W-:Y:S01]  /*5b980*/  IMAD.WIDE R6, R9, 0x2, R46 ;  /* 0x0000000209067825 */ /* 0x001fe200078e022e */
[----:B------:R-:W-:Y:S01]  /*5b990*/  ISETP.LT.AND P6, PT, R59, UR34, !P2 ;  /* 0x000000223b007c0c */ /* 0x000fe2000d7c1270 */
[----:B------:R-:W0:Y:S03]  /*5b9a0*/  LDCU UR76, c[0x0][0x398] ;  /* 0x00007300ff4c77ac */ /* 0x000e260008000800 */
[----:B------:R3:W-:Y:S01]  /*5b9b0*/  @P3 STG.E.U16 desc[UR8][R6.64], R55 ;  /* 0x0000003706003986 */ /* 0x0007e2000c101508 */
[----:B------:R-:W-:Y:S01]  /*5b9c0*/  IMAD.WIDE R8, R9, 0x2, R48 ;  /* 0x0000000209087825 */ /* 0x000fe200078e0230 */
[----:B------:R-:W-:Y:S01]  /*5b9d0*/  ISETP.GE.AND P3, PT, R5, UR50, PT ;  /* 0x0000003205007c0c */ /* 0x000fe2000bf66270 */
[----:B------:R-:W0:Y:S02]  /*5b9e0*/  LDCU UR74, c[0x0][0x39c] ;  /* 0x00007380ff4a77ac */ /* 0x000e240008000800 */
[C---:B------:R-:W-:Y:S01]  /*5b9f0*/  VIADD R4, R10.reuse, UR45 ;  /* 0x0000002d0a047c36 */ /* 0x040fe20008000000 */
[----:B------:R-:W0:Y:S01]  /*5ba00*/  LDCU UR26, c[0x0][0x3b8] ;  /* 0x00007700ff1a77ac */ /* 0x000e220008000800 */
[----:B------:R-:W0:Y:S01]  /*5ba10*/  LDCU UR49, c[0x0][0x398] ;  /* 0x00007300ff3177ac */ /* 0x000e220008000800 */
[----:B---3--:R-:W3:Y:S01]  /*5ba20*/  LDL.LU R55, [R1+0x2c4] ;  /* 0x0002c40001377983 */ /* 0x008ee20000300800 */
[----:B------:R-:W-:Y:S01]  /*5ba30*/  IMAD.WIDE R6, R10, 0x2, R2 ;  /* 0x000000020a067825 */ /* 0x000fe200078e0202 */
[----:B------:R-:W-:Y:S01]  /*5ba40*/  ISETP.LT.AND P2, PT, R58, UR75, !P2 ;  /* 0x0000004b3a007c0c */ /* 0x000fe2000d741270 */
[----:B------:R-:W0:Y:S01]  /*5ba50*/  LDCU UR48, c[0x0][0x398] ;  /* 0x00007300ff3077ac */ /* 0x000e220008000800 */
[----:B------:R1:W-:Y:S01]  /*5ba60*/  @P1 STG.E.U16 desc[UR8][R8.64], R11 ;  /* 0x0000000b08001986 */ /* 0x0003e2000c101508 */
[----:B------:R-:W0:Y:S01]  /*5ba70*/  LDCU UR34, c[0x0][0x398] ;  /* 0x00007300ff2277ac */ /* 0x000e220008000800 */
[----:B------:R-:W0:Y:S01]  /*5ba80*/  LDCU UR75, c[0x0][0x398] ;  /* 0x00007300ff4b77ac */ /* 0x000e220008000800 */
[----:B------:R-:W0:Y:S01]  /*5ba90*/  LDCU UR45, c[0x0][0x398] ;  /* 0x00007300ff2d77ac */ /* 0x000e220008000800 */
[----:B-1----:R-:W-:Y:S01]  /*5baa0*/  IMAD.WIDE R8, R10, 0x2, R44 ;  /* 0x000000020a087825 */ /* 0x002fe200078e022c */
[----:B------:R-:W1:Y:S01]  /*5bab0*/  LDCU UR50, c[0x0][0x3b8] ;  /* 0x00007700ff3277ac */ /* 0x000e620008000800 */
[----:B----4-:R-:W-:Y:S01]  /*5bac0*/  PRMT R5, R56, 0x7632, R5 ;  /* 0x0000763238057816 */ /* 0x010fe20000000005 */
[----:B------:R4:W-:Y:S04]  /*5bad0*/  @P4 STG.E.U16 desc[UR8][R6.64], R56 ;  /* 0x0000003806004986 */ /* 0x0009e8000c101508 */
[----:B----4-:R-:W4:Y:S01]  /*5bae0*/  LDL.LU R56, [R1+0x374] ;  /* 0x0003740001387983 */ /* 0x010f220000300800 */
[----:B------:R-:W-:-:S03]  /*5baf0*/  IMAD.WIDE R6, R10, 0x2, R46 ;  /* 0x000000020a067825 */ /* 0x000fc600078e022e */
[----:B------:R2:W-:Y:S02]  /*5bb00*/  @P5 STG.E.U16 desc[UR8][R8.64], R5 ;  /* 0x0000000508005986 */ /* 0x0005e4000c101508 */
[----:B--2---:R-:W-:Y:S02]  /*5bb10*/  PRMT R9, R57, 0x7632, R9 ;  /* 0x0000763239097816 */ /* 0x004fe40000000009 */
[----:B------:R2:W-:Y:S04]  /*5bb20*/  @P6 STG.E.U16 desc[UR8][R6.64], R57 ;  /* 0x0000003906006986 */ /* 0x0005e8000c101508 */
[----:B--2---:R-:W2:Y:S01]  /*5bb30*/  LDL.LU R57, [R1+0x384] ;  /* 0x0003840001397983 */ /* 0x004ea20000300800 */
[----:B------:R-:W-:Y:S02]  /*5bb40*/  ISETP.LT.AND P1, PT, R61, UR71, !P3 ;  /* 0x000000473d007c0c */ /* 0x000fe4000df21270 */
[----:B------:R-:W-:Y:S01]  /*5bb50*/  ISETP.LT.AND P4, PT, R60, UR28, !P3 ;  /* 0x0000001c3c007c0c */ /* 0x000fe2000df81270 */
[----:B------:R-:W-:-:S02]  /*5bb60*/  VIADD R8, R15, 0x3b ;  /* 0x0000003b0f087836 */ /* 0x000fc40000000000 */
[----:B------:R-:W-:Y:S01]  /*5bb70*/  IMAD.WIDE R10, R10, 0x2, R48 ;  /* 0x000000020a0a7825 */ /* 0x000fe200078e0230 */
[----:B------:R-:W-:Y:S01]  /*5bb80*/  ISETP.LT.AND P5, PT, R59, UR16, !P3 ;  /* 0x000000103b007c0c */ /* 0x000fe2000dfa1270 */
[----:B------:R-:W0:Y:S02]  /*5bb90*/  LDCU UR71, c[0x0][0x39c] ;  /* 0x00007380ff4777ac */ /* 0x000e240008000800 */
[----:B------:R-:W-:Y:S01]  /*5bba0*/  IMAD.WIDE R6, R4, 0x2, R2 ;  /* 0x0000000204067825 */ /* 0x000fe200078e0202 */
[----:B------:R-:W-:Y:S01]  /*5bbb0*/  ISETP.GE.AND P6, PT, R8, UR35, PT ;  /* 0x0000002308007c0c */ /* 0x000fe2000bfc6270 */
[----:B------:R1:W-:Y:S01]  /*5bbc0*/  @P2 STG.E.U16 desc[UR8][R10.64], R9 ;  /* 0x000000090a002986 */ /* 0x0003e2000c101508 */
[----:B------:R-:W-:Y:S01]  /*5bbd0*/  ISETP.LT.AND P3, PT, R58, UR72, !P3 ;  /* 0x000000483a007c0c */ /* 0x000fe2000df61270 */
[C---:B------:R-:W-:Y:S01]  /*5bbe0*/  VIADD R5, R4.reuse, UR46 ;  /* 0x0000002e04057c36 */ /* 0x040fe20008000000 */
[----:B------:R-:W-:Y:S01]  /*5bbf0*/  ISETP.LT.AND P2, PT, R61, UR68, !P6 ;  /* 0x000000443d007c0c */ /* 0x000fe2000f741270 */
[----:B------:R-:W0:Y:S01]  /*5bc00*/  LDCU UR28, c[0x0][0x398] ;  /* 0x00007300ff1c77ac */ /* 0x000e220008000800 */
[----:B------:R-:W0:Y:S01]  /*5bc10*/  LDCU UR68, c[0x0][0x39c] ;  /* 0x00007380ff4477ac */ /* 0x000e220008000800 */
[C---:B-1----:R-:W-:Y:S01]  /*5bc20*/  IMAD.WIDE R8, R4.reuse, 0x2, R44 ;  /* 0x0000000204087825 */ /* 0x042fe200078e022c */
[----:B------:R-:W1:Y:S01]  /*5bc30*/  LDCU UR16, c[0x0][0x398] ;  /* 0x00007300ff1077ac */ /* 0x000e620008000800 */
[----:B------:R-:W0:Y:S01]  /*5bc40*/  LDCU UR72, c[0x0][0x398] ;  /* 0x00007300ff4877ac */ /* 0x000e220008000800 */
[----:B------:R-:W0:Y:S01]  /*5bc50*/  LDCU UR46, c[0x0][0x398] ;  /* 0x00007300ff2e77ac */ /* 0x000e220008000800 */
[----:B---3--:R-:W-:Y:S01]  /*5bc60*/  PRMT R10, R55, 0x7632, R10 ;  /* 0x00007632370a7816 */ /* 0x008fe2000000000a */
[----:B------:R3:W-:Y:S01]  /*5bc70*/  @P1 STG.E.U16 desc[UR8][R6.64], R55 ;  /* 0x0000003706001986 */ /* 0x0007e2000c101508 */
[----:B------:R-:W0:Y:S03]  /*5bc80*/  LDCU UR35, c[0x0][0x3b8] ;  /* 0x00007700ff2377ac */ /* 0x000e260008000800 */
[----:B------:R1:W-:Y:S04]  /*5bc90*/  @P4 STG.E.U16 desc[UR8][R8.64], R10 ;  /* 0x0000000a08004986 */ /* 0x0003e8000c101508 */
[----:B---3--:R-:W3:Y:S01]  /*5bca0*/  LDL.LU R55, [R1+0x2b4] ;  /* 0x0002b40001377983 */ /* 0x008ee20000300800 */
[----:B-1----:R-:W-:-:S04]  /*5bcb0*/  IMAD.WIDE R8, R4, 0x2, R46 ;  /* 0x0000000204087825 */ /* 0x002fc800078e022e */
[----:B------:R-:W-:Y:S01]  /*5bcc0*/  IMAD.WIDE R10, R4, 0x2, R48 ;  /* 0x00000002040a7825 */ /* 0x000fe200078e0230 */
[----:B----4-:R-:W-:Y:S01]  /*5bcd0*/  PRMT R4, R56, 0x7632, R4 ;  /* 0x0000763238047816 */ /* 0x010fe20000000004 */
        /* <DEDUP_REMOVED lines=9> */
[----:B------:R-:W-:Y:S01]  /*5bd70*/  VIADD R7, R15, 0x3c ;  /* 0x0000003c0f077836 */ /* 0x000fe20000000000 */
[----:B------:R-:W-:Y:S01]  /*5bd80*/  ISETP.LT.AND P6, PT, R58, UR69, !P6 ;  /* 0x000000453a007c0c */ /* 0x000fe2000f7c1270 */
[----:B------:R-:W-:Y:S01]  /*5bd90*/  IMAD.WIDE R10, R5, 0x2, R44 ;  /* 0x00000002050a7825 */ /* 0x000fe200078e022c */
[----:B------:R-:W1:Y:S02]  /*5bda0*/  LDCU UR73, c[0x0][0x398] ;  /* 0x00007300ff4977ac */ /* 0x000e640008000800 */
        /* <DEDUP_REMOVED lines=16> */
[----:B------:R-:W-:-:S02]  /*5beb0*/  VIADD R7, R6, UR43 ;  /* 0x0000002b06077c36 */ /* 0x000fc40008000000 */
[----:B------:R-:W-:Y:S01]  /*5bec0*/  ISETP.GE.AND P4, PT, R10, UR32, PT ;  /* 0x000000200a007c0c */ /* 0x000fe2000bf86270 */
[----:B------:R-:W0:Y:S01]  /*5bed0*/  LDCU UR70, c[0x0][0x398] ;  /* 0x00007300ff4677ac */ /* 0x000e220008000800 */
[----:B------:R1:W-:Y:S01]  /*5bee0*/  @P6 STG.E.U16 desc[UR8][R4.64], R11 ;  /* 0x0000000b04006986 */ /* 0x0003e2000c101508 */
[----:B------:R-:W-:Y:S01]  /*5bef0*/  ISETP.LT.AND P5, PT, R58, UR66, !P5 ;  /* 0x000000423a007c0c */ /* 0x000fe2000efa1270 */
[----:B------:R-:W0:Y:S01]  /*5bf00*/  LDCU UR25, c[0x0][0x398] ;  /* 0x00007300ff1977ac */ /* 0x000e220008000800 */
[----:B------:R-:W0:Y:S01]  /*5bf10*/  LDCU UR43, c[0x0][0x398] ;  /* 0x00007300ff2b77ac */ /* 0x000e220008000800 */
[----:B---3--:R-:W3:Y:S01]  /*5bf20*/  LDL.LU R55, [R1+0x388] ;  /* 0x0003880001377983 */ /* 0x008ee20000300800 */
[C---:B------:R-:W-:Y:S01]  /*5bf30*/  IMAD.WIDE R8, R6.reuse, 0x2, R44 ;  /* 0x0000000206087825 */ /* 0x040fe200078e022c */
[----:B------:R-:W0:Y:S03]  /*5bf40*/  LDCU UR32, c[0x0][0x3b8] ;  /* 0x00007700ff2077ac */ /* 0x000e260008000800 */
[----:B-1----:R-:W-:Y:S01]  /*5bf50*/  IMAD.WIDE R4, R6, 0x2, R2 ;  /* 0x0000000206047825 */ /* 0x002fe200078e0202 */
[----:B----4-:R-:W-:-:S04]  /*5bf60*/  PRMT R10, R56, 0x7632, R10 ;  /* 0x00007632380a7816 */ /* 0x010fc8000000000a */
[----:B------:R1:W-:Y:S01]  /*5bf70*/  @P3 STG.E.U16 desc[UR8][R4.64], R56 ;  /* 0x0000003804003986 */ /* 0x0003e2000c101508 */
[----:B------:R-:W-:Y:S01]  /*5bf80*/  ISETP.LT.AND P6, PT, R61, UR62, !P4 ;  /* 0x0000003e3d007c0c */ /* 0x000fe2000e7c1270 */
[----:B------:R-:W-:Y:S01]  /*5bf90*/  VIADD R11, R15, 0x3e ;  /* 0x0000003e0f0b7836 */ /* 0x000fe20000000000 */
[----:B------:R-:W4:Y:S01]  /*5bfa0*/  LDCU UR66, c[0x0][0x398] ;  /* 0x00007300ff4277ac */ /* 0x000f220008000800 */
[----:B------:R0:W-:Y:S04]  /*5bfb0*/  @P2 STG.E.U16 desc[UR8][R8.64], R10 ;  /* 0x0000000a08002986 */ /* 0x0001e8000c101508 */
        /* <DEDUP_REMOVED lines=16> */
[----:B------:R-:W-:-:S02]  /*5c0c0*/  ISETP.LT.AND P4, PT, R58, UR63, !P4 ;  /* 0x0000003f3a007c0c */ /* 0x000fc4000e781270 */
[----:B------:R-:W-:Y:S01]  /*5c0d0*/  ISETP.LT.AND P5, PT, R61, UR24, !P1 ;  /* 0x000000183d007c0c */ /* 0x000fe2000cfa1270 */
[----:B------:R-:W0:Y:S01]  /*5c0e0*/  LDCU UR63, c[0x0][0x398] ;  /* 0x00007300ff3f77ac */ /* 0x000e220008000800 */
[----:B------:R-:W0:Y:S01]  /*5c0f0*/  LDCU UR24, c[0x0][0x39c] ;  /* 0x00007380ff1877ac */ /* 0x000e220008000800 */
[----:B-1----:R-:W-:Y:S01]  /*5c100*/  IMAD.WIDE R8, R7, 0x2, R44 ;  /* 0x0000000207087825 */ /* 0x002fe200078e022c */
[----:B------:R-:W1:Y:S01]  /*5c110*/  LDCU UR44, c[0x0][0x3b8] ;  /* 0x00007700ff2c77ac */ /* 0x000e620008000800 */
        /* <DEDUP_REMOVED lines=9> */
[----:B------:R-:W-:Y:S01]  /*5c1b0*/  ISETP.GE.AND P2, PT, R9, UR41, PT ;  /* 0x0000002909007c0c */ /* 0x000fe2000bf46270 */
[----:B------:R-:W4:Y:S02]  /*5c1c0*/  LDCU UR41, c[0x0][0x3b8] ;  /* 0x00007700ff2977ac */ /* 0x000f240008000800 */
[----:B0-----:R-:W4:Y:S01]  /*5c1d0*/  LDL.LU R56, [R1+0x38c] ;  /* 0x00038c0001387983 */ /* 0x001f220000300800 */
[----:B------:R-:W-:-:S03]  /*5c1e0*/  IMAD.WIDE R4, R10, 0x2, R2 ;  /* 0x000000020a047825 */ /* 0x000fc600078e0202 */
[----:B------:R-:W-:Y:S01]  /*5c1f0*/  @P4 STG.E.U16 desc[UR8][R6.64], R11 ;  /* 0x0000000b06004986 */ /* 0x000fe2000c101508 */
[----:B--2---:R-:W-:-:S03]  /*5c200*/  PRMT R9, R57, 0x7632, R9 ;  /* 0x0000763239097816 */ /* 0x004fc60000000009 */
[----:B------:R0:W-:Y:S04]  /*5c210*/  @P5 STG.E.U16 desc[UR8][R4.64], R57 ;  /* 0x0000003904005986 */ /* 0x0001e8000c101508 */
[----:B0-----:R-:W2:Y:S01]  /*5c220*/  LDL.LU R57, [R1+0x2bc] ;  /* 0x0002bc0001397983 */ /* 0x001ea20000300800 */
[----:B------:R-:W-:Y:S02]  /*5c230*/  ISETP.LT.AND P6, PT, R60, UR77, !P1 ;  /* 0x0000004d3c007c0c */ /* 0x000fe4000cfc1270 */
[----:B------:R-:W-:Y:S01]  /*5c240*/  ISETP.LT.AND P3, PT, R59, UR64, !P1 ;  /* 0x000000403b007c0c */ /* 0x000fe2000cf61270 */
[----:B------:R-:W-:Y:S01]  /*5c250*/  IMAD.WIDE R6, R10, 0x2, R44 ;  /* 0x000000020a067825 */ /* 0x000fe200078e022c */
[----:B------:R-:W-:Y:S01]  /*5c260*/  ISETP.LT.AND P1, PT, R58, UR33, !P1 ;  /* 0x000000213a007c0c */ /* 0x000fe2000cf21270 */
[----:B------:R-:W0:Y:S02]  /*5c270*/  LDCU UR77, c[0x0][0x398] ;  /* 0x00007300ff4d77ac */ /* 0x000e240008000800 */
[C---:B------:R-:W-:Y:S01]  /*5c280*/  IMAD.WIDE R4, R10.reuse, 0x2, R46 ;  /* 0x000000020a047825 */ /* 0x040fe200078e022e */
[----:B------:R-:W-:Y:S01]  /*5c290*/  ISETP.LT.AND P4, PT, R61, UR27, !P2 ;  /* 0x0000001b3d007c0c */ /* 0x000fe2000d781270 */
[----:B------:R-:W0:Y:S01]  /*5c2a0*/  LDCU UR64, c[0x0][0x398] ;  /* 0x00007300ff4077ac */ /* 0x000e220008000800 */
[----:B------:R-:W-:-:S03]  /*5c2b0*/  IADD3 R8, PT, PT, R10, UR60, RZ ;  /* 0x0000003c0a087c10 */ /* 0x000fc6000fffe0ff */
[----:B------:R1:W-:Y:S01]  /*5c2c0*/  @P6 STG.E.U16 desc[UR8][R6.64], R9 ;  /* 0x0000000906006986 */ /* 0x0003e2000c101508 */
[----:B------:R-:W-:Y:S01]  /*5c2d0*/  ISETP.LT.AND P5, PT, R60, UR57, !P2 ;  /* 0x000000393c007c0c */ /* 0x000fe2000d7a1270 */
[----:B------:R-:W-:Y:S01]  /*5c2e0*/  VIADD R11, R15, 0x40 ;  /* 0x000000400f0b7836 */ /* 0x000fe20000000000 */
[----:B------:R-:W0:Y:S01]  /*5c2f0*/  LDCU UR33, c[0x0][0x398] ;  /* 0x00007300ff2177ac */ /* 0x000e220008000800 */
        /* <DEDUP_REMOVED lines=58> */
[C---:B------:R-:W-:Y:S01]  /*5c6a0*/  IMAD.WIDE R6, R10.reuse, 0x2, R2 ;  /* 0x000000020a067825 */ /* 0x040fe200078e0202 */
[----:B------:R-:W-:Y:S01]  /*5c6b0*/  ISETP.LT.AND P4, PT, R59, UR56, !P6 ;  /* 0x000000383b007c0c */ /* 0x000fe2000f781270 */
[----:B------:R-:W0:Y:S01]  /*5c6c0*/  LDCU UR51, c[0x0][0x398] ;  /* 0x00007300ff3377ac */ /* 0x000e220008000800 */
[----:B------:R-:W-:Y:S01]  /*5c6d0*/  @P3 STG.E.U16 desc[UR8][R8.64], R11 ;  /* 0x0000000b08003986 */ /* 0x000fe2000c101508 */
[----:B------:R-:W0:Y:S01]  /*5c6e0*/  LDCU UR56, c[0x0][0x398] ;  /* 0x00007300ff3877ac */ /* 0x000e220008000800 */
[----:B------:R-:W0:Y:S01]  /*5c6f0*/  LDCU UR52, c[0x0][0x398] ;  /* 0x00007300ff3477ac */ /* 0x000e220008000800 */
[----:B------:R-:W0:Y:S01]  /*5c700*/  LDCU UR53, c[0x0][0x3b8] ;  /* 0x00007700ff3577ac */ /* 0x000e220008000800 */
[----:B--2---:R-:W-:Y:S01]  /*5c710*/  PRMT R5, R57, 0x7632, R5 ;  /* 0x0000763239057816 */ /* 0x004fe20000000005 */
[----:B------:R2:W-:Y:S04]  /*5c720*/  @P2 STG.E.U16 desc[UR8][R6.64], R57 ;  /* 0x0000003906002986 */ /* 0x0005e8000c101508 */
        /* <DEDUP_REMOVED lines=11> */
[----:B-1----:R-:W-:Y:S01]  /*5c7e0*/  VIADD R8, R15, 0x43 ;  /* 0x000000430f087836 */ /* 0x002fe20000000000 */
[----:B---3--:R-:W-:Y:S01]  /*5c7f0*/  PRMT R9, R55, 0x7632, R9 ;  /* 0x0000763237097816 */ /* 0x008fe20000000009 */
[----:B------:R1:W-:Y:S03]  /*5c800*/  @P4 STG.E.U16 desc[UR8][R6.64], R55 ;  /* 0x0000003706004986 */ /* 0x0003e6000c101508 */
[----:B------:R-:W-:Y:S01]  /*5c810*/  ISETP.GE.AND P4, PT, R8, UR74, PT ;  /* 0x0000004a08007c0c */ /* 0x000fe2000bf86270 */
[----:B------:R-:W-:Y:S01]  /*5c820*/  VIADD R5, R4, UR26 ;  /* 0x0000001a04057c36 */ /* 0x000fe20008000000 */
[----:B------:R-:W-:Y:S01]  /*5c830*/  ISETP.LT.AND P5, PT, R58, UR49, !P5 ;  /* 0x000000313a007c0c */ /* 0x000fe2000efa1270 */
[----:B------:R-:W3:Y:S01]  /*5c840*/  LDCU UR37, c[0x0][0x398] ;  /* 0x00007300ff2577ac */ /* 0x000ee20008000800 */
[----:B------:R-:W0:Y:S01]  /*5c850*/  LDCU UR76, c[0x0][0x398] ;  /* 0x00007300ff4c77ac */ /* 0x000e220008000800 */
[----:B-1----:R-:W3:Y:S01]  /*5c860*/  LDL.LU R55, [R1+0x3c4] ;  /* 0x0003c40001377983 */ /* 0x002ee20000300800 */
[C---:B------:R-:W-:Y:S01]  /*5c870*/  IMAD.WIDE R6, R4.reuse, 0x2, R2 ;  /* 0x0000000204067825 */ /* 0x040fe200078e0202 */
[----:B------:R-:W1:Y:S02]  /*5c880*/  LDCU UR49, c[0x0][0x398] ;  /* 0x00007300ff3177ac */ /* 0x000e640008000800 */
[----:B------:R0:W-:Y:S01]  /*5c890*/  @P6 STG.E.U16 desc[UR8][R10.64], R9 ;  /* 0x000000090a006986 */ /* 0x0001e2000c101508 */
[----:B------:R-:W1:Y:S01]  /*5c8a0*/  LDCU UR26, c[0x0][0x398] ;  /* 0x00007300ff1a77ac */ /* 0x000e620008000800 */
        /* <DEDUP_REMOVED lines=136> */
[----:B---3--:R1:W-:Y:S01]  /*5d130*/  @P4 STG.E.U16 desc[UR8][R4.64], R55 ;  /* 0x0000003704004986 */ /* 0x0083e2000c101508 */
[----:B------:R-:W-:Y:S01]  /*5d140*/  PRMT R8, R55, 0x7632, R8 ;  /* 0x0000763237087816 */ /* 0x000fe20000000008 */
[C---:B------:R-:W-:Y:S01]  /*5d150*/  VIADD R10, R9.reuse, UR41 ;  /* 0x00000029090a7c36 */ /* 0x040fe20008000000 */
[----:B------:R-:W3:Y:S01]  /*5d160*/  LDCU UR44, c[0x0][0x398] ;  /* 0x00007300ff2c77ac */ /* 0x000ee20008000800 */
[----:B------:R-:W0:Y:S01]  /*5d170*/  LDCU UR64, c[0x0][0x398] ;  /* 0x00007300ff4077ac */ /* 0x000e220008000800 */
[----:B------:R-:W0:Y:S01]  /*5d180*/  LDCU UR24, c[0x0][0x3b8] ;  /* 0x00007700ff1877ac */ /* 0x000e220008000800 */
[----:B-1----:R-:W3:Y:S01]  /*5d190*/  LDL.LU R55, [R1+0x190] ;  /* 0x0001900001377983 */ /* 0x002ee20000300800 */
[----:B------:R-:W-:Y:S01]  /*5d1a0*/  IMAD.WIDE R4, R9, 0x2, R2 ;  /* 0x0000000209047825 */ /* 0x000fe200078e0202 */
[----:B------:R-:W-:Y:S01]  /*5d1b0*/  ISETP.GE.AND P4, PT, R11, UR27, PT ;  /* 0x0000001b0b007c0c */ /* 0x000fe2000bf86270 */
[----:B------:R-:W1:Y:S01]  /*5d1c0*/  LDCU UR33, c[0x0][0x398] ;  /* 0x00007300ff2177ac */ /* 0x000e620008000800 */
[----:B------:R0:W-:Y:S01]  /*5d1d0*/  @P6 STG.E.U16 desc[UR8][R6.64], R8 ;  /* 0x0000000806006986 */ /* 0x0001e2000c101508 */
[----:B------:R-:W-:Y:S01]  /*5d1e0*/  ISETP.LT.AND P5, PT, R58, UR60, !P5 ;  /* 0x0000003c3a007c0c */ /* 0x000fe2000efa1270 */
[----:B------:R-:W1:Y:S01]  /*5d1f0*/  LDCU UR41, c[0x0][0x398] ;  /* 0x00007300ff2977ac */ /* 0x000e620008000800 */
[----:B------:R-:W1:Y:S01]  /*5d200*/  LDCU UR27, c[0x0][0x3b8] ;  /* 0x00007700ff1b77ac */ /* 0x000e620008000800 */
[----:B0-----:R-:W-:Y:S01]  /*5d210*/  IMAD.WIDE R6, R9, 0x2, R44 ;  /* 0x0000000209067825 */ /* 0x001fe200078e022c */
[----:B--2---:R-:W-:Y:S01]  /*5d220*/  PRMT R8, R56, 0x7632, R8 ;  /* 0x0000763238087816 */ /* 0x004fe20000000008 */
[----:B------:R0:W-:Y:S01]  /*5d230*/  @P3 STG.E.U16 desc[UR8][R4.64], R56 ;  /* 0x0000003804003986 */ /* 0x0001e2000c101508 */
[----:B----4-:R-:W-:-:S03]  /*5d240*/  PRMT R11, R57, 0x7632, R11 ;  /* 0x00007632390b7816 */ /* 0x010fc6000000000b */
[----:B0-----:R-:W2:Y:S01]  /*5d250*/  LDL.LU R56, [R1+0x170] ;  /* 0x0001700001387983 */ /* 0x001ea20000300800 */
[----:B------:R-:W-:Y:S01]  /*5d260*/  ISETP.LT.AND P6, PT, R61, UR57, !P4 ;  /* 0x000000393d007c0c */ /* 0x000fe2000e7c1270 */
[----:B------:R-:W-:Y:S01]  /*5d270*/  VIADD R5, R15, 0x4a ;  /* 0x0000004a0f057836 */ /* 0x000fe20000000000 */
[----:B------:R-:W-:Y:S01]  /*5d280*/  ISETP.LT.AND P3, PT, R60, UR61, !P4 ;  /* 0x0000003d3c007c0c */ /* 0x000fe2000e761270 */
[----:B------:R0:W-:Y:S01]  /*5d290*/  @P2 STG.E.U16 desc[UR8][R6.64], R8 ;  /* 0x0000000806002986 */ /* 0x0001e2000c101508 */
[----:B------:R-:W-:Y:S01]  /*5d2a0*/  VIADD R4, R10, UR38 ;  /* 0x000000260a047c36 */ /* 0x000fe20008000000 */
[----:B------:R-:W4:Y:S01]  /*5d2b0*/  LDCU UR60, c[0x0][0x398] ;  /* 0x00007300ff3c77ac */ /* 0x000f220008000800 */
[----:B------:R-:W1:Y:S01]  /*5d2c0*/  LDCU UR57, c[0x0][0x39c] ;  /* 0x00007380ff3977ac */ /* 0x000e620008000800 */
[----:B------:R-:W1:Y:S01]  /*5d2d0*/  LDCU UR61, c[0x0][0x398] ;  /* 0x00007300ff3d77ac */ /* 0x000e620008000800 */
[----:B0-----:R-:W-:Y:S01]  /*5d2e0*/  IMAD.WIDE R6, R9, 0x2, R46 ;  /* 0x0000000209067825 */ /* 0x001fe200078e022e */
[----:B------:R-:W-:Y:S01]  /*5d2f0*/  ISETP.LT.AND P2, PT, R59, UR6, !P4 ;  /* 0x000000063b007c0c */ /* 0x000fe2000e741270 */
[----:B------:R-:W0:Y:S03]  /*5d300*/  LDCU UR6, c[0x0][0x398] ;  /* 0x00007300ff0677ac */ /* 0x000e260008000800 */
[----:B------:R1:W-:Y:S01]  /*5d310*/  @P1 STG.E.U16 desc[UR8][R6.64], R57 ;  /* 0x0000003906001986 */ /* 0x0003e2000c101508 */
[----:B------:R-:W0:Y:S03]  /*5d320*/  LDCU UR38, c[0x0][0x398] ;  /* 0x00007300ff2677ac */ /* 0x000e260008000800 */
[----:B-1----:R-:W4:Y:S01]  /*5d330*/  LDL.LU R57, [R1+0x3d4] ;  /* 0x0003d40001397983 */ /* 0x002f220000300800 */
[----:B------:R-:W-:-:S04]  /*5d340*/  IMAD.WIDE R8, R9, 0x2, R48 ;  /* 0x0000000209087825 */ /* 0x000fc800078e0230 */
[----:B------:R-:W-:Y:S01]  /*5d350*/  IMAD.WIDE R6, R10, 0x2, R2 ;  /* 0x000000020a067825 */ /* 0x000fe200078e0202 */
[----:B------:R-:W-:Y:S01]  /*5d360*/  ISETP.GE.AND P1, PT, R5, UR30, PT ;  /* 0x0000001e05007c0c */ /* 0x000fe2000bf26270 */
[----:B------:R1:W-:Y:S01]  /*5d370*/  @P5 STG.E.U16 desc[UR8][R8.64], R11 ;  /* 0x0000000b08005986 */ /* 0x0003e2000c101508 */
[----:B---3--:R-:W-:Y:S01]  /*5d380*/  PRMT R5, R55, 0x7632, R5 ;  /* 0x0000763237057816 */ /* 0x008fe20000000005 */
[----:B------:R-:W3:Y:S02]  /*5d390*/  LDCU UR30, c[0x0][0x3b8] ;  /* 0x00007700ff1e77ac */ /* 0x000ee40008000800 */
[----:B------:R0:W-:Y:S01]  /*5d3a0*/  @P6 STG.E.U16 desc[UR8][R6.64], R55 ;  /* 0x0000003706006986 */ /* 0x0001e2000c101508 */
[----:B------:R-:W-:Y:S01]  /*5d3b0*/  ISETP.LT.AND P4, PT, R58, UR58, !P4 ;  /* 0x0000003a3a007c0c */ /* 0x000fe2000e781270 */
[----:B------:R-:W2:Y:S01]  /*5d3c0*/  LDCU UR58, c[0x0][0x398] ;  /* 0x00007300ff3a77ac */ /* 0x000ea20008000800 */
[----:B------:R-:W-:Y:S01]  /*5d3d0*/  ISETP.LT.AND P5, PT, R61, UR54, !P1 ;  /* 0x000000363d007c0c */ /* 0x000fe2000cfa1270 */
[C---:B-1----:R-:W-:Y:S01]  /*5d3e0*/  IMAD.WIDE R8, R10.reuse, 0x2, R44 ;  /* 0x000000020a087825 */ /* 0x042fe200078e022c */
[----:B0-----:R-:W3:Y:S03]  /*5d3f0*/  LDL.LU R55, [R1+0x3e4] ;  /* 0x0003e40001377983 */ /* 0x001ee60000300800 */
[----:B------:R-:W-:Y:S01]  /*5d400*/  IMAD.WIDE R6, R10, 0x2, R46 ;  /* 0x000000020a067825 */ /* 0x000fe200078e022e */
[----:B------:R-:W-:Y:S01]  /*5d410*/  ISETP.LT.AND P6, PT, R60, UR59, !P1 ;  /* 0x0000003b3c007c0c */ /* 0x000fe2000cfc1270 */
[----:B------:R-:W0:Y:S01]  /*5d420*/  LDCU UR54, c[0x0][0x39c] ;  /* 0x00007380ff3677ac */ /* 0x000e220008000800 */
[----:B------:R2:W-:Y:S01]  /*5d430*/  @P3 STG.E.U16 desc[UR8][R8.64], R5 ;  /* 0x0000000508003986 */ /* 0x0005e2000c101508 */
[----:B------:R-:W-:Y:S01]  /*5d440*/  IMAD.WIDE R10, R10, 0x2, R48 ;  /* 0x000000020a0a7825 */ /* 0x000fe200078e0230 */
[----:B------:R-:W1:Y:S01]  /*5d450*/  LDCU UR59, c[0x0][0x398] ;  /* 0x00007300ff3b77ac */ /* 0x000e620008000800 */
[----:B--2---:R-:W-:Y:S01]  /*5d460*/  PRMT R9, R56, 0x7632, R9 ;  /* 0x0000763238097816 */ /* 0x004fe20000000009 */
[----:B------:R2:W-:Y:S04]  /*5d470*/  @P2 STG.E.U16 desc[UR8][R6.64], R56 ;  /* 0x0000003806002986 */ /* 0x0005e8000c101508 */
[----:B--2---:R-:W2:Y:S01]  /*5d480*/  LDL.LU R56, [R1+0x194] ;  /* 0x0001940001387983 */ /* 0x004ea20000300800 */
[----:B------:R-:W-:-:S03]  /*5d490*/  IMAD.WIDE R6, R4, 0x2, R2 ;  /* 0x0000000204067825 */ /* 0x000fc600078e0202 */
[----:B------:R4:W-:Y:S02]  /*5d4a0*/  @P4 STG.E.U16 desc[UR8][R10.64], R9 ;  /* 0x000000090a004986 */ /* 0x0009e4000c101508 */
[----:B----4-:R-:W-:Y:S02]  /*5d4b0*/  PRMT R10, R57, 0x7632, R10 ;  /* 0x00007632390a7816 */ /* 0x010fe4000000000a */
[----:B------:R4:W-:Y:S04]  /*5d4c0*/  @P5 STG.E.U16 desc[UR8][R6.64], R57 ;  /* 0x0000003906005986 */ /* 0x0009e8000c101508 */
[----:B----4-:R-:W4:Y:S01]  /*5d4d0*/  LDL.LU R57, [R1+0x174] ;  /* 0x0001740001397983 */ /* 0x010f220000300800 */
[----:B------:R-:W-:Y:S01]  /*5d4e0*/  VIADD R8, R15, 0x4b ;  /* 0x0000004b0f087836 */ /* 0x000fe20000000000 */
[----:B------:R-:W-:Y:S01]  /*5d4f0*/  ISETP.LT.AND P3, PT, R59, UR39, !P1 ;  /* 0x000000273b007c0c */ /* 0x000fe2000cf61270 */
[----:B------:R-:W-:-:S03]  /*5d500*/  VIADD R5, R4, UR22 ;  /* 0x0000001604057c36 */ /* 0x000fc60008000000 */
[----:B------:R-:W-:Y:S01]  /*5d510*/  ISETP.GE.AND P2, PT, R8, UR31, PT ;  /* 0x0000001f08007c0c */ /* 0x000fe2000bf46270 */
[----:B------:R-:W-:Y:S01]  /*5d520*/  IMAD.WIDE R8, R4, 0x2, R44 ;  /* 0x0000000204087825 */ /* 0x000fe200078e022c */
[----:B------:R-:W-:Y:S01]  /*5d530*/  ISETP.LT.AND P1, PT, R58, UR55, !P1 ;  /* 0x000000373a007c0c */ /* 0x000fe2000cf21270 */
[----:B------:R-:W0:Y:S03]  /*5d540*/  LDCU UR39, c[0x0][0x398] ;  /* 0x00007300ff2777ac */ /* 0x000e260008000800 */
[----:B------:R1:W-:Y:S01]  /*5d550*/  @P6 STG.E.U16 desc[UR8][R8.64], R10 ;  /* 0x0000000a08006986 */ /* 0x0003e2000c101508 */
[----:B------:R-:W-:Y:S01]  /*5d560*/  ISETP.LT.AND P4, PT, R61, UR51, !P2 ;  /* 0x000000333d007c0c */ /* 0x000fe2000d781270 */
[----:B------:R-:W-:Y:S01]  /*5d570*/  VIADD R7, R15, 0x4c ;  /* 0x0000004c0f077836 */ /* 0x000fe20000000000 */
[----:B------:R-:W-:Y:S01]  /*5d580*/  ISETP.LT.AND P5, PT, R60, UR56, !P2 ;  /* 0x000000383c007c0c */ /* 0x000fe2000d7a1270 */
[----:B------:R-:W0:Y:S01]  /*5d590*/  LDCU UR55, c[0x0][0x398] ;  /* 0x00007300ff3777ac */ /* 0x000e220008000800 */
[----:B------:R-:W-:Y:S01]  /*5d5a0*/  IADD3 R6, PT, PT, R5, UR53, RZ ;  /* 0x0000003505067c10 */ /* 0x000fe2000fffe0ff */
        /* <DEDUP_REMOVED lines=73> */
[----:B------:R-:W1:Y:S01]  /*5da40*/  LDCU UR50, c[0x0][0x398] ;  /* 0x00007300ff3277ac */ /* 0x000e620008000800 */
[----:B------:R-:W-:Y:S01]  /*5da50*/  ISETP.LT.AND P1, PT, R59, UR46, !P5 ;  /* 0x0000002e3b007c0c */ /* 0x000fe2000ef21270 */
[----:B------:R-:W1:Y:S01]  /*5da60*/  LDCU UR28, c[0x0][0x3b8] ;  /* 0x00007700ff1c77ac */ /* 0x000e620008000800 */
[----:B------:R-:W1:Y:S01]  /*5da70*/  LDCU UR16, c[0x0][0x39c] ;  /* 0x00007380ff1077ac */ /* 0x000e620008000800 */
[----:B---3--:R-:W-:Y:S01]  /*5da80*/  PRMT R11, R55, 0x7632, R11 ;  /* 0x00007632370b7816 */ /* 0x008fe2000000000b */
[----:B------:R3:W-:Y:S01]  /*5da90*/  @P4 STG.E.U16 desc[UR8][R4.64], R55 ;  /* 0x0000003704004986 */ /* 0x0007e2000c101508 */
[----:B0-----:R-:W-:Y:S01]  /*5daa0*/  VIADD R9, R15, 0x4f ;  /* 0x0000004f0f097836 */ /* 0x001fe20000000000 */
[----:B------:R-:W0:Y:S01]  /*5dab0*/  LDCU UR71, c[0x0][0x398] ;  /* 0x00007300ff4777ac */ /* 0x000e220008000800 */
[----:B------:R-:W-:Y:S01]  /*5dac0*/  IMAD.WIDE R6, R7, 0x2, R48 ;  /* 0x0000000207067825 */ /* 0x000fe200078e0230 */
[----:B------:R-:W0:Y:S03]  /*5dad0*/  LDCU UR72, c[0x0][0x398] ;  /* 0x00007300ff4877ac */ /* 0x000e260008000800 */
[C---:B------:R-:W-:Y:S01]  /*5dae0*/  VIADD R8, R10.reuse, UR68 ;  /* 0x000000440a087c36 */ /* 0x040fe20008000000 */
        /* <DEDUP_REMOVED lines=11> */
[----:B------:R-:W-:Y:S01]  /*5dba0*/  ISETP.LT.AND P6, PT, R61, UR29, !P4 ;  /* 0x0000001d3d007c0c */ /* 0x000fe2000e7c1270 */
[----:B------:R-:W-:Y:S01]  /*5dbb0*/  VIADD R11, R15, 0x50 ;  /* 0x000000500f0b7836 */ /* 0x000fe20000000000 */
[----:B------:R-:W2:Y:S01]  /*5dbc0*/  LDCU UR35, c[0x0][0x398] ;  /* 0x00007300ff2377ac */ /* 0x000ea20008000800 */
[----:B------:R0:W-:Y:S04]  /*5dbd0*/  @P2 STG.E.U16 desc[UR8][R6.64], R9 ;  /* 0x0000000906002986 */ /* 0x0001e8000c101508 */
[----:B-1----:R-:W2:Y:S01]  /*5dbe0*/  LDL.LU R56, [R1+0x17c] ;  /* 0x00017c0001387983 */ /* 0x002ea20000300800 */
[----:B------:R-:W-:Y:S01]  /*5dbf0*/  IMAD.WIDE R4, R10, 0x2, R46 ;  /* 0x000000020a047825 */ /* 0x000fe200078e022e */
[----:B------:R-:W-:Y:S01]  /*5dc00*/  ISETP.LT.AND P3, PT, R60, UR69, !P4 ;  /* 0x000000453c007c0c */ /* 0x000fe2000e761270 */
[----:B------:R-:W1:Y:S02]  /*5dc10*/  LDCU UR29, c[0x0][0x39c] ;  /* 0x00007380ff1d77ac */ /* 0x000e640008000800 */
[----:B0-----:R-:W-:Y:S01]  /*5dc20*/  IMAD.WIDE R6, R10, 0x2, R48 ;  /* 0x000000020a067825 */ /* 0x001fe200078e0230 */
[----:B------:R-:W-:Y:S01]  /*5dc30*/  ISETP.LT.AND P2, PT, R59, UR42, !P4 ;  /* 0x0000002a3b007c0c */ /* 0x000fe2000e741270 */
[----:B------:R-:W0:Y:S01]  /*5dc40*/  LDCU UR69, c[0x0][0x398] ;  /* 0x00007300ff4577ac */ /* 0x000e220008000800 */
[----:B----4-:R-:W-:Y:S01]  /*5dc50*/  PRMT R10, R57, 0x7632, R10 ;  /* 0x00007632390a7816 */ /* 0x010fe2000000000a */
[----:B------:R4:W-:Y:S01]  /*5dc60*/  @P1 STG.E.U16 desc[UR8][R4.64], R57 ;  /* 0x0000003904001986 */ /* 0x0009e2000c101508 */
[C---:B------:R-:W-:Y:S01]  /*5dc70*/  VIADD R9, R8.reuse, UR65 ;  /* 0x0000004108097c36 */ /* 0x040fe20008000000 */
[----:B------:R-:W0:Y:S02]  /*5dc80*/  LDCU UR42, c[0x0][0x398] ;  /* 0x00007300ff2a77ac */ /* 0x000e240008000800 */
[----:B----4-:R-:W4:Y:S01]  /*5dc90*/  LDL.LU R57, [R1+0x1a0] ;  /* 0x0001a00001397983 */ /* 0x010f220000300800 */
[----:B------:R-:W-:Y:S01]  /*5dca0*/  IMAD.WIDE R4, R8, 0x2, R2 ;  /* 0x0000000208047825 */ /* 0x000fe200078e0202 */
[----:B------:R-:W-:Y:S01]  /*5dcb0*/  ISETP.GE.AND P1, PT, R11, UR70, PT ;  /* 0x000000460b007c0c */ /* 0x000fe2000bf26270 */
[----:B------:R-:W0:Y:S01]  /*5dcc0*/  LDCU UR65, c[0x0][0x398] ;  /* 0x00007300ff4177ac */ /* 0x000e220008000800 */
[----:B------:R1:W-:Y:S01]  /*5dcd0*/  @P5 STG.E.U16 desc[UR8][R6.64], R10 ;  /* 0x0000000a06005986 */ /* 0x0003e2000c101508 */
[----:B------:R-:W-:-:S02]  /*5dce0*/  ISETP.LT.AND P4, PT, R58, UR47, !P4 ;  /* 0x0000002f3a007c0c */ /* 0x000fc4000e781270 */
[----:B------:R-:W-:Y:S01]  /*5dcf0*/  ISETP.LT.AND P5, PT, R61, UR25, !P1 ;  /* 0x000000193d007c0c */ /* 0x000fe2000cfa1270 */
[----:B------:R-:W-:Y:S01]  /*5dd00*/  VIADD R11, R15, 0x51 ;  /* 0x000000510f0b7836 */ /* 0x000fe20000000000 */
[----:B------:R-:W0:Y:S01]  /*5dd10*/  LDCU UR25, c[0x0][0x39c] ;  /* 0x00007380ff1977ac */ /* 0x000e220008000800 */
[----:B------:R-:W0:Y:S01]  /*5dd20*/  LDCU UR47, c[0x0][0x398] ;  /* 0x00007300ff2f77ac */ /* 0x000e220008000800 */
[C---:B-1----:R-:W-:Y:S01]  /*5dd30*/  IMAD.WIDE R6, R8.reuse, 0x2, R44 ;  /* 0x0000000208067825 */ /* 0x042fe200078e022c */
[----:B------:R-:W1:Y:S01]  /*5dd40*/  LDCU UR70, c[0x0][0x3b8] ;  /* 0x00007700ff4677ac */ /* 0x000e620008000800 */
        /* <DEDUP_REMOVED lines=18> */
[----:B------:R-:W0:Y:S01]  /*5de70*/  LDCU UR66, c[0x0][0x398] ;  /* 0x00007300ff4277ac */ /* 0x000e220008000800 */
        /* <DEDUP_REMOVED lines=8> */
[----:B-1----:R-:W-:Y:S01]  /*5df00*/  IMAD.WIDE R6, R9, 0x2, R46 ;  /* 0x0000000209067825 */ /* 0x002fe200078e022e */
[----:B------:R-:W-:Y:S01]  /*5df10*/  ISETP.LT.AND P6, PT, R59, UR40, !P2 ;  /* 0x000000283b007c0c */ /* 0x000fe2000d7c1270 */
[----:B------:R-:W1:Y:S03]  /*5df20*/  LDCU UR32, c[0x0][0x398] ;  /* 0x00007300ff2077ac */ /* 0x000e660008000800 */
        /* <DEDUP_REMOVED lines=50> */
[----:B--2---:R-:W-:Y:S01]  /*5e250*/  PRMT R4, R56, 0x7632, R4 ;  /* 0x0000763238047816 */ /* 0x004fe20000000004 */
[----:B------:R1:W-:Y:S04]  /*5e260*/  @P5 STG.E.U16 desc[UR8][R8.64], R56 ;  /* 0x0000003808005986 */ /* 0x0003e8000c101508 */
[----:B-1----:R-:W2:Y:S01]  /*5e270*/  LDL.LU R56, [R1+0x1a8] ;  /* 0x0001a80001387983 */ /* 0x002ea20000300800 */
[----:B------:R-:W-:-:S03]  /*5e280*/  IMAD.WIDE R8, R5, 0x2, R2 ;  /* 0x0000000205087825 */ /* 0x000fc600078e0202 */
[----:B------:R4:W-:Y:S02]  /*5e290*/  @P3 STG.E.U16 desc[UR8][R10.64], R4 ;  /* 0x000000040a003986 */ /* 0x0009e4000c101508 */
[----:B----4-:R-:W-:Y:S02]  /*5e2a0*/  PRMT R4, R57, 0x7632, R4 ;  /* 0x0000763239047816 */ /* 0x010fe40000000004 */
[----:B------:R1:W-:Y:S04]  /*5e2b0*/  @P2 STG.E.U16 desc[UR8][R8.64], R57 ;  /* 0x0000003908002986 */ /* 0x0003e8000c101508 */
[----:B-1----:R-:W4:Y:S01]  /*5e2c0*/  LDL.LU R57, [R1+0x1b8] ;  /* 0x0001b80001397983 */ /* 0x002f220000300800 */
        /* <DEDUP_REMOVED lines=18> */
[----:B------:R-:W1:Y:S01]  /*5e3f0*/  LDCU UR54, c[0x0][0x3b8] ;  /* 0x00007700ff3677ac */ /* 0x000e620008000800 */
[----:B---3--:R-:W-:Y:S01]  /*5e400*/  PRMT R11, R55, 0x7632, R11 ;  /* 0x00007632370b7816 */ /* 0x008fe2000000000b */
[----:B------:R3:W-:Y:S01]  /*5e410*/  @P4 STG.E.U16 desc[UR8][R8.64], R55 ;  /* 0x0000003708004986 */ /* 0x0007e2000c101508 */
[C---:B------:R-:W-:Y:S01]  /*5e420*/  VIADD R10, R15.reuse, 0x55 ;  /* 0x000000550f0a7836 */ /* 0x040fe20000000000 */
[----:B------:R-:W0:Y:S02]  /*5e430*/  LDCU UR39, c[0x0][0x398] ;  /* 0x00007300ff2777ac */ /* 0x000e240008000800 */
[----:B------:R1:W-:Y:S01]  /*5e440*/  @P6 STG.E.U16 desc[UR8][R4.64], R11 ;  /* 0x0000000b04006986 */ /* 0x0003e2000c101508 */
[----:B------:R-:W-:Y:S01]  /*5e450*/  VIADD R7, R6, UR31 ;  /* 0x0000001f06077c36 */ /* 0x000fe20008000000 */
[----:B------:R-:W0:Y:S02]  /*5e460*/  LDCU UR55, c[0x0][0x398] ;  /* 0x00007300ff3777ac */ /* 0x000e240008000800 */
        /* <DEDUP_REMOVED lines=9> */
[----:B--2---:R-:W-:Y:S01]  /*5e500*/  PRMT R10, R56, 0x7632, R10 ;  /* 0x00007632380a7816 */ /* 0x004fe2000000000a */
[----:B------:R2:W-:Y:S04]  /*5e510*/  @P3 STG.E.U16 desc[UR8][R4.64], R56 ;  /* 0x0000003804003986 */ /* 0x0005e8000c101508 */
[----:B------:R0:W-:Y:S04]  /*5e520*/  @P2 STG.E.U16 desc[UR8][R8.64], R10 ;  /* 0x0000000a08002986 */ /* 0x0001e8000c101508 */
[----:B--2---:R-:W2:Y:S01]  /*5e530*/  LDL.LU R56, [R1+0x188] ;  /* 0x0001880001387983 */ /* 0x004ea20000300800 */
[----:B------:R-:W-:-:S04]  /*5e540*/  IMAD.WIDE R4, R6, 0x2, R46 ;  /* 0x0000000206047825 */ /* 0x000fc800078e022e */
[----:B0-----:R-:W-:Y:S01]  /*5e550*/  IMAD.WIDE R8, R6, 0x2, R48 ;  /* 0x0000000206087825 */ /* 0x001fe200078e0230 */
[----:B----4-:R-:W-:Y:S01]  /*5e560*/  PRMT R6, R57, 0x7632, R6 ;  /* 0x0000763239067816 */ /* 0x010fe20000000006 */
[----:B------:R0:W-:Y:S04]  /*5e570*/  @P1 STG.E.U16 desc[UR8][R4.64], R57 ;  /* 0x0000003904001986 */ /* 0x0001e8000c101508 */
[----:B0-----:R-:W4:Y:S01]  /*5e580*/  LDL.LU R57, [R1+0x1ac] ;  /* 0x0001ac0001397983 */ /* 0x001f220000300800 */
        /* <DEDUP_REMOVED lines=24> */
[----:B--2---:R-:W-:Y:S01]  /*5e710*/  PRMT R11, R56, 0x7632, R11 ;  /* 0x00007632380b7816 */ /* 0x004fe2000000000b */
[----:B------:R0:W-:Y:S01]  /*5e720*/  @P2 STG.E.U16 desc[UR8][R4.64], R56 ;  /* 0x0000003804002986 */ /* 0x0001e2000c101508 */
[----:B------:R-:W-:Y:S02]  /*5e730*/  ISETP.GE.AND P2, PT, R9, UR34, PT ;  /* 0x0000002209007c0c */ /* 0x000fe4000bf46270 */
[----:B------:R-:W-:Y:S01]  /*5e740*/  ISETP.LT.AND P6, PT, R60, UR49, !P1 ;  /* 0x000000313c007c0c */ /* 0x000fe2000cfc1270 */
[----:B0-----:R-:W2:Y:S01]  /*5e750*/  LDL.LU R56, [R1+0x1dc] ;  /* 0x0001dc0001387983 */ /* 0x001ea20000300800 */
[C---:B------:R-:W-:Y:S01]  /*5e760*/  IMAD.WIDE R4, R10.reuse, 0x2, R2 ;  /* 0x000000020a047825 */ /* 0x040fe200078e0202 */
[----:B------:R-:W-:Y:S01]  /*5e770*/  ISETP.LT.AND P3, PT, R59, UR26, !P1 ;  /* 0x0000001a3b007c0c */ /* 0x000fe2000cf61270 */
[----:B------:R-:W0:Y:S01]  /*5e780*/  LDCU UR49, c[0x0][0x398] ;  /* 0x00007300ff3177ac */ /* 0x000e220008000800 */
[----:B------:R0:W-:Y:S01]  /*5e790*/  @P4 STG.E.U16 desc[UR8][R6.64], R11 ;  /* 0x0000000b06004986 */ /* 0x0001e2000c101508 */
[----:B------:R-:W-:Y:S01]  /*5e7a0*/  VIADD R8, R10, UR48 ;  /* 0x000000300a087c36 */ /* 0x000fe20008000000 */
[----:B----4-:R-:W-:-:S02]  /*5e7b0*/  PRMT R9, R57, 0x7632, R9 ;  /* 0x0000763239097816 */ /* 0x010fc40000000009 */
[----:B------:R4:W-:Y:S01]  /*5e7c0*/  @P5 STG.E.U16 desc[UR8][R4.64], R57 ;  /* 0x0000003904005986 */ /* 0x0009e2000c101508 */
[----:B0-----:R-:W-:Y:S01]  /*5e7d0*/  IMAD.WIDE R6, R10, 0x2, R44 ;  /* 0x000000020a067825 */ /* 0x001fe200078e022c */
[----:B------:R-:W-:Y:S01]  /*5e7e0*/  ISETP.LT.AND P1, PT, R58, UR74, !P1 ;  /* 0x0000004a3a007c0c */ /* 0x000fe2000cf21270 */
[----:B------:R-:W0:Y:S01]  /*5e7f0*/  LDCU UR26, c[0x0][0x398] ;  /* 0x00007300ff1a77ac */ /* 0x000e220008000800 */
[----:B------:R-:W-:Y:S01]  /*5e800*/  ISETP.LT.AND P4, PT, R61, UR75, !P2 ;  /* 0x0000004b3d007c0c */ /* 0x000fe2000d781270 */
[----:B------:R-:W-:Y:S01]  /*5e810*/  VIADD R11, R15, 0x58 ;  /* 0x000000580f0b7836 */ /* 0x000fe20000000000 */
[----:B------:R-:W0:Y:S01]  /*5e820*/  LDCU UR48, c[0x0][0x398] ;  /* 0x00007300ff3077ac */ /* 0x000e220008000800 */
[----:B------:R-:W0:Y:S01]  /*5e830*/  LDCU UR34, c[0x0][0x3b8] ;  /* 0x00007700ff2277ac */ /* 0x000e220008000800 */
[----:B----4-:R-:W4:Y:S01]  /*5e840*/  LDL.LU R57, [R1+0x18c] ;  /* 0x00018c0001397983 */ /* 0x010f220000300800 */
[----:B------:R-:W-:Y:S01]  /*5e850*/  IMAD.WIDE R4, R10, 0x2, R46 ;  /* 0x000000020a047825 */ /* 0x000fe200078e022e */
[----:B------:R-:W-:Y:S01]  /*5e860*/  ISETP.LT.AND P5, PT, R60, UR45, !P2 ;  /* 0x0000002d3c007c0c */ /* 0x000fe2000d7a1270 */
[----:B------:R-:W0:Y:S01]  /*5e870*/  LDCU UR74, c[0x0][0x398] ;  /* 0x00007300ff4a77ac */ /* 0x000e220008000800 */
[----:B------:R1:W-:Y:S01]  /*5e880*/  @P6 STG.E.U16 desc[UR8][R6.64], R9 ;  /* 0x0000000906006986 */ /* 0x0003e2000c101508 */
        /* <DEDUP_REMOVED lines=9> */
[----:B------:R0:W-:Y:S01]  /*5e920*/  @P1 STG.E.U16 desc[UR8][R6.64], R10 ;  /* 0x0000000a06001986 */ /* 0x0001e2000c101508 */
[C---:B------:R-:W-:Y:S01]  /*5e930*/  VIADD R9, R8.reuse, UR28 ;  /* 0x0000001c08097c36 */ /* 0x040fe20008000000 */
[----:B------:R-:W-:Y:S01]  /*5e940*/  ISETP.GE.AND P3, PT, R11, UR16, PT ;  /* 0x000000100b007c0c */ /* 0x000fe2000bf66270 */
[----:B0-----:R-:W-:Y:S01]  /*5e950*/  IMAD.WIDE R6, R8, 0x2, R44 ;  /* 0x0000000208067825 */ /* 0x001fe200078e022c */
[----:B--2---:R-:W-:Y:S01]  /*5e960*/  PRMT R10, R56, 0x7632, R10 ;  /* 0x00007632380a7816 */ /* 0x004fe2000000000a */
[----:B------:R0:W-:Y:S01]  /*5e970*/  @P4 STG.E.U16 desc[UR8][R4.64], R56 ;  /* 0x0000003804004986 */ /* 0x0001e2000c101508 */
[----:B------:R-:W-:Y:S01]  /*5e980*/  ISETP.LT.AND P2, PT, R58, UR71, !P2 ;  /* 0x000000473a007c0c */ /* 0x000fe2000d741270 */
[----:B------:R-:W-:Y:S01]  /*5e990*/  VIADD R11, R15, 0x59 ;  /* 0x000000590f0b7836 */ /* 0x000fe20000000000 */
[----:B------:R-:W2:Y:S01]  /*5e9a0*/  LDCU UR28, c[0x0][0x398] ;  /* 0x00007300ff1c77ac */ /* 0x000ea20008000800 */
[----:B------:R1:W-:Y:S01]  /*5e9b0*/  @P5 STG.E.U16 desc[UR8][R6.64], R10 ;  /* 0x0000000a06005986 */ /* 0x0003e2000c101508 */
[----:B------:R-:W2:Y:S03]  /*5e9c0*/  LDCU UR16, c[0x0][0x3b8] ;  /* 0x00007700ff1077ac */ /* 0x000ea60008000800 */
[----:B0-----:R-:W2:Y:S01]  /*5e9d0*/  LDL.LU R56, [R1+0x1f0] ;  /* 0x0001f00001387983 */ /* 0x001ea20000300800 */
[C---:B------:R-:W-:Y:S01]  /*5e9e0*/  IMAD.WIDE R4, R8.reuse, 0x2, R46 ;  /* 0x0000000208047825 */ /* 0x040fe200078e022e */
[----:B------:R-:W-:Y:S01]  /*5e9f0*/  ISETP.LT.AND P1, PT, R61, UR72, !P3 ;  /* 0x000000483d007c0c */ /* 0x000fe2000df21270 */
[----:B------:R-:W0:Y:S02]  /*5ea00*/  LDCU UR71, c[0x0][0x398] ;  /* 0x00007300ff4777ac */ /* 0x000e240008000800 */
[----:B-1----:R-:W-:Y:S01]  /*5ea10*/  IMAD.WIDE R6, R8, 0x2, R48 ;  /* 0x0000000208067825 */ /* 0x002fe200078e0230 */
[----:B------:R-:W-:Y:S01]  /*5ea20*/  ISETP.LT.AND P4, PT, R60, UR46, !P3 ;  /* 0x0000002e3c007c0c */ /* 0x000fe2000df81270 */
[----:B------:R-:W1:Y:S01]  /*5ea30*/  LDCU UR72, c[0x0][0x39c] ;  /* 0x00007380ff4877ac */ /* 0x000e620008000800 */
[----:B------:R-:W-:-:S02]  /*5ea40*/  ISETP.LT.AND P5, PT, R59, UR35, !P3 ;  /* 0x000000233b007c0c */ /* 0x000fc4000dfa1270 */
[----:B----4-:R-:W-:Y:S01]  /*5ea50*/  PRMT R8, R57, 0x7632, R8 ;  /* 0x0000763239087816 */ /* 0x010fe20000000008 */
[----:B------:R4:W-:Y:S01]  /*5ea60*/  @P6 STG.E.U16 desc[UR8][R4.64], R57 ;  /* 0x0000003904006986 */ /* 0x0009e2000c101508 */
[C---:B------:R-:W-:Y:S01]  /*5ea70*/  IADD3 R10, PT, PT, R9.reuse, UR73, RZ ;  /* 0x00000049090a7c10 */ /* 0x040fe2000fffe0ff */
[----:B------:R-:W0:Y:S01]  /*5ea80*/  LDCU UR46, c[0x0][0x398] ;  /* 0x00007300ff2e77ac */ /* 0x000e220008000800 */
[----:B------:R-:W0:Y:S01]  /*5ea90*/  LDCU UR35, c[0x0][0x398] ;  /* 0x00007300ff2377ac */ /* 0x000e220008000800 */
[----:B----4-:R-:W4:Y:S01]  /*5eaa0*/  LDL.LU R57, [R1+0x210] ;  /* 0x0002100001397983 */ /* 0x010f220000300800 */
        /* <DEDUP_REMOVED lines=17> */
[----:B--2---:R-:W-:Y:S01]  /*5ebc0*/  PRMT R11, R56, 0x7632, R11 ;  /* 0x00007632380b7816 */ /* 0x004fe2000000000b */
[----:B------:R0:W-:Y:S01]  /*5ebd0*/  @P5 STG.E.U16 desc[UR8][R6.64], R56 ;  /* 0x0000003806005986 */ /* 0x0001e2000c101508 */
[----:B------:R-:W-:Y:S01]  /*5ebe0*/  ISETP.GE.AND P5, PT, R5, UR25, PT ;  /* 0x0000001905007c0c */ /* 0x000fe2000bfa6270 */
[----:B------:R-:W-:Y:S01]  /*5ebf0*/  VIADD R4, R10, UR70 ;  /* 0x000000460a047c36 */ /* 0x000fe20008000000 */
[----:B------:R-:W-:Y:S01]  /*5ec00*/  ISETP.LT.AND P1, PT, R60, UR42, !P6 ;  /* 0x0000002a3c007c0c */ /* 0x000fe2000f721270 */
[----:B0-----:R-:W2:Y:S01]  /*5ec10*/  LDL.LU R56, [R1+0x1e4] ;  /* 0x0001e40001387983 */ /* 0x001ea20000300800 */
[C---:B------:R-:W-:Y:S01]  /*5ec20*/  IMAD.WIDE R6, R10.reuse, 0x2, R2 ;  /* 0x000000020a067825 */ /* 0x040fe200078e0202 */
[----:B------:R-:W-:Y:S01]  /*5ec30*/  ISETP.LT.AND P4, PT, R59, UR47, !P6 ;  /* 0x0000002f3b007c0c */ /* 0x000fe2000f781270 */
[----:B------:R-:W0:Y:S01]  /*5ec40*/  LDCU UR42, c[0x0][0x398] ;  /* 0x00007300ff2a77ac */ /* 0x000e220008000800 */
[----:B------:R-:W-:Y:S01]  /*5ec50*/  @P3 STG.E.U16 desc[UR8][R8.64], R11 ;  /* 0x0000000b08003986 */ /* 0x000fe2000c101508 */
[----:B------:R-:W0:Y:S01]  /*5ec60*/  LDCU UR47, c[0x0][0x398] ;  /* 0x00007300ff2f77ac */ /* 0x000e220008000800 */
[----:B------:R-:W0:Y:S01]  /*5ec70*/  LDCU UR70, c[0x0][0x398] ;  /* 0x00007300ff4677ac */ /* 0x000e220008000800 */
[----:B------:R-:W0:Y:S01]  /*5ec80*/  LDCU UR25, c[0x0][0x3b8] ;  /* 0x00007700ff1977ac */ /* 0x000e220008000800 */
[----:B----4-:R-:W-:Y:S01]  /*5ec90*/  PRMT R5, R57, 0x7632, R5 ;  /* 0x0000763239057816 */ /* 0x010fe20000000005 */
[----:B------:R4:W-:Y:S04]  /*5eca0*/  @P2 STG.E.U16 desc[UR8][R6.64], R57 ;  /* 0x0000003906002986 */ /* 0x0009e8000c101508 */
[----:B----4-:R-:W4:Y:S01]  /*5ecb0*/  LDL.LU R57, [R1+0x1f4] ;  /* 0x0001f40001397983 */ /* 0x010f220000300800 */
        /* <DEDUP_REMOVED lines=29> */
[----:B--2---:R-:W-:-:S04]  /*5ee90*/  IMAD.WIDE R8, R4, 0x2, R46 ;  /* 0x0000000204087825 */ /* 0x004fc800078e022e */
[----:B------:R-:W-:Y:S01]  /*5eea0*/  IMAD.WIDE R10, R4, 0x2, R48 ;  /* 0x00000002040a7825 */ /* 0x000fe200078e0230 */
        /* <DEDUP_REMOVED lines=127> */
[----:B---3--:R-:W-:Y:S01]  /*5f6a0*/  PRMT R8, R55, 0x7632, R8 ;  /* 0x0000763237087816 */ /* 0x008fe20000000008 */
[----:B------:R1:W-:Y:S01]  /*5f6b0*/  @P4 STG.E.U16 desc[UR8][R4.64], R55 ;  /* 0x0000003704004986 */ /* 0x0003e2000c101508 */
[----:B------:R-:W-:Y:S01]  /*5f6c0*/  ISETP.LT.AND P1, PT, R59, UR74, !P5 ;  /* 0x0000004a3b007c0c */ /* 0x000fe2000ef21270 */
[C---:B------:R-:W-:Y:S01]  /*5f6d0*/  VIADD R10, R9.reuse, UR34 ;  /* 0x00000022090a7c36 */ /* 0x040fe20008000000 */
[----:B------:R-:W3:Y:S01]  /*5f6e0*/  LDCU UR37, c[0x0][0x398] ;  /* 0x00007300ff2577ac */ /* 0x000ee20008000800 */
[----:B------:R-:W0:Y:S01]  /*5f6f0*/  LDCU UR26, c[0x0][0x398] ;  /* 0x00007300ff1a77ac */ /* 0x000e220008000800 */
[----:B------:R-:W0:Y:S01]  /*5f700*/  LDCU UR76, c[0x0][0x3b8] ;  /* 0x00007700ff4c77ac */ /* 0x000e220008000800 */
[----:B-1----:R-:W3:Y:S01]  /*5f710*/  LDL.LU R55, [R1+0x250] ;  /* 0x0002500001377983 */ /* 0x002ee20000300800 */
[----:B------:R-:W-:-:S03]  /*5f720*/  IMAD.WIDE R4, R9, 0x2, R2 ;  /* 0x0000000209047825 */ /* 0x000fc600078e0202 */
[----:B------:R1:W-:Y:S01]  /*5f730*/  @P6 STG.E.U16 desc[UR8][R6.64], R8 ;  /* 0x0000000806006986 */ /* 0x0003e2000c101508 */
[----:B------:R-:W-:Y:S01]  /*5f740*/  ISETP.GE.AND P4, PT, R11, UR75, PT ;  /* 0x0000004b0b007c0c */ /* 0x000fe2000bf86270 */
[----:B------:R-:W0:Y:S01]  /*5f750*/  LDCU UR74, c[0x0][0x398] ;  /* 0x00007300ff4a77ac */ /* 0x000e220008000800 */
        /* <DEDUP_REMOVED lines=11> */
[C---:B------:R-:W-:Y:S01]  /*5f810*/  VIADD R4, R10.reuse, UR16 ;  /* 0x000000100a047c36 */ /* 0x040fe20008000000 */
[----:B------:R-:W4:Y:S01]  /*5f820*/  LDCU UR45, c[0x0][0x39c] ;  /* 0x00007380ff2d77ac */ /* 0x000f220008000800 */
[----:B------:R-:W0:Y:S01]  /*5f830*/  LDCU UR48, c[0x0][0x398] ;  /* 0x00007300ff3077ac */ /* 0x000e220008000800 */
[----:B------:R-:W0:Y:S01]  /*5f840*/  LDCU UR50, c[0x0][0x398] ;  /* 0x00007300ff3277ac */ /* 0x000e220008000800 */
[----:B-1----:R-:W-:Y:S01]  /*5f850*/  IMAD.WIDE R6, R9, 0x2, R46 ;  /* 0x0000000209067825 */ /* 0x002fe200078e022e */
[----:B------:R-:W-:Y:S01]  /*5f860*/  ISETP.LT.AND P2, PT, R59, UR71, !P4 ;  /* 0x000000473b007c0c */ /* 0x000fe2000e741270 */
[----:B------:R-:W1:Y:S03]  /*5f870*/  LDCU UR75, c[0x0][0x3b8] ;  /* 0x00007700ff4b77ac */ /* 0x000e660008000800 */
[----:B------:R0:W-:Y:S01]  /*5f880*/  @P1 STG.E.U16 desc[UR8][R6.64], R57 ;  /* 0x0000003906001986 */ /* 0x0001e2000c101508 */
[----:B------:R-:W-:Y:S01]  /*5f890*/  IMAD.WIDE R8, R9, 0x2, R48 ;  /* 0x0000000209087825 */ /* 0x000fe200078e0230 */
[----:B------:R-:W1:Y:S01]  /*5f8a0*/  LDCU UR71, c[0x0][0x398] ;  /* 0x00007300ff4777ac */ /* 0x000e620008000800 */
[----:B------:R-:W1:Y:S01]  /*5f8b0*/  LDCU UR16, c[0x0][0x398] ;  /* 0x00007300ff1077ac */ /* 0x000e620008000800 */
[----:B0-----:R-:W4:Y:S01]  /*5f8c0*/  LDL.LU R57, [R1+0x224] ;  /* 0x0002240001397983 */ /* 0x001f220000300800 */
[----:B------:R-:W-:Y:S01]  /*5f8d0*/  IMAD.WIDE R6, R10, 0x2, R2 ;  /* 0x000000020a067825 */ /* 0x000fe200078e0202 */
[----:B------:R-:W-:Y:S01]  /*5f8e0*/  ISETP.GE.AND P1, PT, R5, UR72, PT ;  /* 0x0000004805007c0c */ /* 0x000fe2000bf26270 */
[----:B------:R-:W0:Y:S01]  /*5f8f0*/  LDCU UR72, c[0x0][0x3b8] ;  /* 0x00007700ff4877ac */ /* 0x000e220008000800 */
[----:B------:R1:W-:Y:S01]  /*5f900*/  @P5 STG.E.U16 desc[UR8][R8.64], R11 ;  /* 0x0000000b08005986 */ /* 0x0003e2000c101508 */
[----:B---3--:R-:W-:-:S03]  /*5f910*/  PRMT R5, R55, 0x7632, R5 ;  /* 0x0000763237057816 */ /* 0x008fc60000000005 */
[----:B------:R3:W-:Y:S01]  /*5f920*/  @P6 STG.E.U16 desc[UR8][R6.64], R55 ;  /* 0x0000003706006986 */ /* 0x0007e2000c101508 */
[----:B------:R-:W-:Y:S01]  /*5f930*/  ISETP.LT.AND P4, PT, R58, UR28, !P4 ;  /* 0x0000001c3a007c0c */ /* 0x000fe2000e781270 */
[----:B------:R-:W0:Y:S01]  /*5f940*/  LDCU UR28, c[0x0][0x398] ;  /* 0x00007300ff1c77ac */ /* 0x000e220008000800 */
[----:B------:R-:W-:Y:S01]  /*5f950*/  ISETP.LT.AND P5, PT, R61, UR46, !P1 ;  /* 0x0000002e3d007c0c */ /* 0x000fe2000cfa1270 */
[C---:B-1----:R-:W-:Y:S01]  /*5f960*/  IMAD.WIDE R8, R10.reuse, 0x2, R44 ;  /* 0x000000020a087825 */ /* 0x042fe200078e022c */
[----:B---3--:R-:W3:Y:S03]  /*5f970*/  LDL.LU R55, [R1+0x234] ;  /* 0x0002340001377983 */ /* 0x008ee60000300800 */
[----:B------:R-:W-:Y:S01]  /*5f980*/  IMAD.WIDE R6, R10, 0x2, R46 ;  /* 0x000000020a067825 */ /* 0x000fe200078e022e */
[----:B------:R-:W-:Y:S01]  /*5f990*/  ISETP.LT.AND P6, PT, R60, UR35, !P1 ;  /* 0x000000233c007c0c */ /* 0x000fe2000cfc1270 */
[----:B------:R-:W1:Y:S01]  /*5f9a0*/  LDCU UR46, c[0x0][0x39c] ;  /* 0x00007380ff2e77ac */ /* 0x000e620008000800 */
[----:B------:R2:W-:Y:S01]  /*5f9b0*/  @P3 STG.E.U16 desc[UR8][R8.64], R5 ;  /* 0x0000000508003986 */ /* 0x0005e2000c101508 */
[----:B------:R-:W-:Y:S01]  /*5f9c0*/  IMAD.WIDE R10, R10, 0x2, R48 ;  /* 0x000000020a0a7825 */ /* 0x000fe200078e0230 */
[----:B------:R-:W0:Y:S01]  /*5f9d0*/  LDCU UR35, c[0x0][0x398] ;  /* 0x00007300ff2377ac */ /* 0x000e220008000800 */
        /* <DEDUP_REMOVED lines=61> */
[----:B------:R-:W4:Y:S01]  /*5fdb0*/  LDL.LU R54, [R1+0x208] ;  /* 0x0002080001367983 */ /* 0x000f220000300800 */
[----:B------:R-:W1:Y:S01]  /*5fdc0*/  LDCU UR62, c[0x0][0x398] ;  /* 0x00007300ff3e77ac */ /* 0x000e620008000800 */
        /* <DEDUP_REMOVED lines=21> */
[----:B------:R-:W-:-:S02]  /*5ff20*/  ISETP.LT.AND P4, PT, R59, UR24, !P6 ;  /* 0x000000183b007c0c */ /* 0x000fc4000f781270 */
[----:B------:R-:W-:Y:S01]  /*5ff30*/  ISETP.GE.AND P5, PT, R11, UR33, PT ;  /* 0x000000210b007c0c */ /* 0x000fe2000bfa6270 */
[----:B------:R-:W-:Y:S01]  /*5ff40*/  IMAD.WIDE R8, R7, 0x2, R44 ;  /* 0x0000000207087825 */ /* 0x000fe200078e022c */
[----:B------:R-:W-:Y:S01]  /*5ff50*/  ISETP.LT.AND P6, PT, R58, UR77, !P6 ;  /* 0x0000004d3a007c0c */ /* 0x000fe2000f7c1270 */
[----:B------:R-:W0:Y:S01]  /*5ff60*/  LDCU UR44, c[0x0][0x398] ;  /* 0x00007300ff2c77ac */ /* 0x000e220008000800 */
[----:B------:R-:W-:Y:S01]  /*5ff70*/  ISETP.LT.AND P3, PT, R61, UR60, !P5 ;  /* 0x0000003c3d007c0c */ /* 0x000fe2000ef61270 */
[C---:B------:R-:W-:Y:S01]  /*5ff80*/  IMAD.WIDE R4, R7.reuse, 0x2, R46 ;  /* 0x0000000207047825 */ /* 0x040fe200078e022e */
[----:B------:R-:W-:Y:S01]  /*5ff90*/  IADD3 R10, PT, PT, R7, UR64, RZ ;  /* 0x00000040070a7c10 */ /* 0x000fe2000fffe0ff */
[----:B------:R-:W0:Y:S01]  /*5ffa0*/  LDCU UR60, c[0x0][0x39c] ;  /* 0x00007380ff3c77ac */ /* 0x000e220008000800 */
[----:B------:R-:W-:Y:S01]  /*5ffb0*/  PRMT R11, R54, 0x7632, R11 ;  /* 0x00007632360b7816 */ /* 0x000fe2000000000b */
[----:B------:R1:W-:Y:S01]  /*5ffc0*/  @P1 STG.E.U16 desc[UR8][R8.64], R6 ;  /* 0x0000000608001986 */ /* 0x0003e2000c101508 */
[----:B------:R-:W-:Y:S01]  /*5ffd0*/  ISETP.LT.AND P2, PT, R60, UR41, !P5 ;  /* 0x000000293c007c0c */ /* 0x000fe2000ef41270 */
[----:B------:R-:W0:Y:S02]  /*5ffe0*/  LDCU UR24, c[0x0][0x398] ;  /* 0x00007300ff1877ac */ /* 0x000e240008000800 */
[----:B------:R3:W-:Y:S01]  /*5fff0*/  @P4 STG.E.U16 desc[UR8][R4.64], R54 ;  /* 0x0000003604004986 */ /* 0x0007e2000c101508 */
[----:B------:R-:W-:Y:S01]  /*60000*/  ISETP.LT.AND P1, PT, R59, UR27, !P5 ;  /* 0x0000001b3b007c0c */ /* 0x000fe2000ef21270 */
[----:B------:R-:W0:Y:S01]  /*60010*/  LDCU UR77, c[0x0][0x398] ;  /* 0x00007300ff4d77ac */ /* 0x000e220008000800 */
[----:B------:R-:W0:Y:S01]  /*60020*/  LDCU UR64, c[0x0][0x398] ;  /* 0x00007300ff4077ac */ /* 0x000e220008000800 */
[----:B-1----:R-:W-:-:S02]  /*60030*/  VIADD R9, R15, 0x67 ;  /* 0x000000670f097836 */ /* 0x002fc40000000000 */
[----:B------:R-:W-:Y:S01]  /*60040*/  IMAD.WIDE R6, R7, 0x2, R48 ;  /* 0x0000000207067825 */ /* 0x000fe200078e0230 */
[----:B------:R-:W1:Y:S01]  /*60050*/  LDCU UR41, c[0x0][0x398] ;  /* 0x00007300ff2977ac */ /* 0x000e620008000800 */
[----:B---3--:R-:W3:Y:S02]  /*60060*/  LDL.LU R54, [R1+0x20c] ;  /* 0x00020c0001367983 */ /* 0x008ee40000300800 */
[C---:B------:R-:W-:Y:S01]  /*60070*/  IMAD.WIDE R4, R10.reuse, 0x2, R2 ;  /* 0x000000020a047825 */ /* 0x040fe200078e0202 */
[----:B------:R-:W-:Y:S01]  /*60080*/  ISETP.GE.AND P4, PT, R9, UR6, PT ;  /* 0x0000000609007c0c */ /* 0x000fe2000bf86270 */
[----:B------:R0:W-:Y:S01]  /*60090*/  @P6 STG.E.U16 desc[UR8][R6.64], R11 ;  /* 0x0000000b06006986 */ /* 0x0001e2000c101508 */
[----:B------:R-:W-:Y:S01]  /*600a0*/  PRMT R9, R55, 0x7632, R9 ;  /* 0x0000763237097816 */ /* 0x000fe20000000009 */
[----:B------:R-:W-:Y:S01]  /*600b0*/  VIADD R8, R10, UR61 ;  /* 0x0000003d0a087c36 */ /* 0x000fe20008000000 */
[----:B------:R-:W-:Y:S01]  /*600c0*/  ISETP.LT.AND P5, PT, R58, UR57, !P5 ;  /* 0x000000393a007c0c */ /* 0x000fe2000efa1270 */
[----:B------:R1:W-:Y:S01]  /*600d0*/  @P3 STG.E.U16 desc[UR8][R4.64], R55 ;  /* 0x0000003704003986 */ /* 0x0003e2000c101508 */
[----:B------:R-:W-:Y:S01]  /*600e0*/  ISETP.LT.AND P6, PT, R61, UR58, !P4 ;  /* 0x0000003a3d007c0c */ /* 0x000fe2000e7c1270 */
[----:B------:R-:W2:Y:S01]  /*600f0*/  LDCU UR27, c[0x0][0x398] ;  /* 0x00007300ff1b77ac */ /* 0x000ea20008000800 */
[----:B------:R-:W2:Y:S01]  /*60100*/  LDCU UR33, c[0x0][0x3b8] ;  /* 0x00007700ff2177ac */ /* 0x000ea20008000800 */
[C---:B0-----:R-:W-:Y:S01]  /*60110*/  IMAD.WIDE R6, R10.reuse, 0x2, R44 ;  /* 0x000000020a067825 */ /* 0x041fe200078e022c */
[----:B------:R-:W0:Y:S01]  /*60120*/  LDCU UR57, c[0x0][0x398] ;  /* 0x00007300ff3977ac */ /* 0x000e220008000800 */
[----:B-1----:R-:W3:Y:S02]  /*60130*/  LDL.LU R55, [R1+0x3f0] ;  /* 0x0003f00001377983 */ /* 0x002ee40000300800 */
[----:B------:R-:W-:Y:S01]  /*60140*/  IMAD.WIDE R4, R10, 0x2, R46 ;  /* 0x000000020a047825 */ /* 0x000fe200078e022e */
[----:B------:R-:W-:Y:S01]  /*60150*/  ISETP.LT.AND P3, PT, R60, UR38, !P4 ;  /* 0x000000263c007c0c */ /* 0x000fe2000e761270 */
[----:B------:R-:W1:Y:S01]  /*60160*/  LDCU UR61, c[0x0][0x398] ;  /* 0x00007300ff3d77ac */ /* 0x000e620008000800 */
[----:B------:R0:W-:Y:S01]  /*60170*/  @P2 STG.E.U16 desc[UR8][R6.64], R9 ;  /* 0x0000000906002986 */ /* 0x0001e2000c101508 */
[----:B------:R-:W1:Y:S01]  /*60180*/  LDCU UR58, c[0x0][0x39c] ;  /* 0x00007380ff3a77ac */ /* 0x000e620008000800 */
[----:B------:R-:W1:Y:S01]  /*60190*/  LDCU UR38, c[0x0][0x398] ;  /* 0x00007300ff2677ac */ /* 0x000e620008000800 */
[----:B------:R-:W1:Y:S01]  /*601a0*/  LDCU UR6, c[0x0][0x3b8] ;  /* 0x00007700ff0677ac */ /* 0x000e620008000800 */
        /* <DEDUP_REMOVED lines=9> */
[----:B------:R-:W-:Y:S01]  /*60240*/  VIADD R9, R15, 0x68 ;  /* 0x000000680f097836 */ /* 0x000fe20000000000 */
[----:B------:R-:W-:Y:S01]  /*60250*/  ISETP.LT.AND P2, PT, R59, UR30, !P4 ;  /* 0x0000001e3b007c0c */ /* 0x000fe2000e741270 */
[----:B------:R-:W-:Y:S01]  /*60260*/  IMAD.WIDE R6, R8, 0x2, R44 ;  /* 0x0000000208067825 */ /* 0x000fe200078e022c */
[----:B------:R-:W-:Y:S01]  /*60270*/  ISETP.LT.AND P4, PT, R58, UR54, !P4 ;  /* 0x000000363a007c0c */ /* 0x000fe2000e781270 */
[----:B------:R-:W0:Y:S01]  /*60280*/  LDCU UR30, c[0x0][0x398] ;  /* 0x00007300ff1e77ac */ /* 0x000e220008000800 */
[----:B------:R-:W-:Y:S01]  /*60290*/  ISETP.GE.AND P1, PT, R9, UR39, PT ;  /* 0x0000002709007c0c */ /* 0x000fe2000bf26270 */
[----:B------:R-:W-:Y:S01]  /*602a0*/  VIADD R9, R15, 0x69 ;  /* 0x000000690f097836 */ /* 0x000fe20000000000 */
[----:B------:R1:W-:Y:S01]  /*602b0*/  @P3 STG.E.U16 desc[UR8][R6.64], R10 ;  /* 0x0000000a06003986 */ /* 0x0003e2000c101508 */
[----:B------:R-:W-:Y:S01]  /*602c0*/  IMAD.WIDE R4, R8, 0x2, R48 ;  /* 0x0000000208047825 */ /* 0x000fe200078e0230 */
[----:B------:R-:W-:Y:S01]  /*602d0*/  ISETP.LT.AND P6, PT, R61, UR55, !P1 ;  /* 0x000000373d007c0c */ /* 0x000fe2000cfc1270 */
[----:B------:R-:W0:Y:S01]  /*602e0*/  LDCU UR54, c[0x0][0x398] ;  /* 0x00007300ff3677ac */ /* 0x000e220008000800 */
[----:B------:R-:W-:-:S02]  /*602f0*/  ISETP.LT.AND P3, PT, R60, UR22, !P1 ;  /* 0x000000163c007c0c */ /* 0x000fc4000cf61270 */
[----:B------:R-:W-:Y:S01]  /*60300*/  ISETP.GE.AND P5, PT, R9, UR36, PT ;  /* 0x0000002409007c0c */ /* 0x000fe2000bfa6270 */
[----:B------:R-:W-:Y:S01]  /*60310*/  VIADD R9, R15, 0x6a ;  /* 0x0000006a0f097836 */ /* 0x000fe20000000000 */
[----:B------:R-:W0:Y:S01]  /*60320*/  LDCU UR39, c[0x0][0x398] ;  /* 0x00007300ff2777ac */ /* 0x000e220008000800 */
[----:B-1----:R-:W-:Y:S01]  /*60330*/  IMAD.WIDE R6, R8, 0x2, R46 ;  /* 0x0000000208067825 */ /* 0x002fe200078e022e */
[----:B---3--:R-:W-:Y:S01]  /*60340*/  PRMT R10, R54, 0x7632, R10 ;  /* 0x00007632360a7816 */ /* 0x008fe2000000000a */
[----:B------:R-:W1:Y:S02]  /*60350*/  LDCU UR22, c[0x0][0x39c] ;  /* 0x00007380ff1677ac */ /* 0x000e640008000800 */
[----:B------:R-:W-:Y:S01]  /*60360*/  VIADD R8, R8, UR59 ;  /* 0x0000003b08087c36 */ /* 0x000fe20008000000 */
[----:B------:R3:W-:Y:S01]  /*60370*/  @P2 STG.E.U16 desc[UR8][R6.64], R54 ;  /* 0x0000003606002986 */ /* 0x0007e2000c101508 */
[----:B------:R-:W-:Y:S01]  /*60380*/  ISETP.GE.AND P2, PT, R9, UR49, PT ;  /* 0x0000003109007c0c */ /* 0x000fe2000bf46270 */
[----:B------:R-:W0:Y:S02]  /*60390*/  LDCU UR36, c[0x0][0x398] ;  /* 0x00007300ff2477ac */ /* 0x000e240008000800 */
[----:B------:R1:W-:Y:S01]  /*603a0*/  @P4 STG.E.U16 desc[UR8][R4.64], R10 ;  /* 0x0000000a04004986 */ /* 0x0003e2000c101508 */
[----:B------:R-:W-:Y:S01]  /*603b0*/  ISETP.LT.AND P4, PT, R59, UR31, !P1 ;  /* 0x0000001f3b007c0c */ /* 0x000fe2000cf81270 */
[----:B------:R-:W0:Y:S01]  /*603c0*/  LDCU UR49, c[0x0][0x398] ;  /* 0x00007300ff3177ac */ /* 0x000e220008000800 */
[----:B------:R-:W0:Y:S01]  /*603d0*/  LDCU UR55, c[0x0][0x3b8] ;  /* 0x00007700ff3777ac */ /* 0x000e220008000800 */
[C---:B---3--:R-:W-:Y:S01]  /*603e0*/  IMAD.WIDE R6, R8.reuse, 0x2, R44 ;  /* 0x0000000208067825 */ /* 0x048fe200078e022c */
[----:B------:R-:W-:Y:S01]  /*603f0*/  PRMT R9, R55, 0x7632, R9 ;  /* 0x0000763237097816 */ /* 0x000fe20000000009 */
[----:B------:R-:W3:Y:S02]  /*60400*/  LDCU UR31, c[0x0][0x398] ;  /* 0x00007300ff1f77ac */ /* 0x000ee40008000800 */
[----:B-1----:R-:W-:-:S05]  /*60410*/  IMAD.WIDE R4, R8, 0x2, R2 ;  /* 0x0000000208047825 */ /* 0x002fca00078e0202 */
[----:B------:R1:W-:Y:S01]  /*60420*/  @P6 STG.E.U16 desc[UR8][R4.64], R55 ;  /* 0x0000003704006986 */ /* 0x0003e2000c101508 */
[----:B------:R-:W-:Y:S01]  /*60430*/  ISETP.LT.AND P1, PT, R58, UR51, !P1 ;  /* 0x000000333a007c0c */ /* 0x000fe2000cf21270 */
[C---:B------:R-:W-:Y:S02]  /*60440*/  IMAD.WIDE R10, R8.reuse, 0x2, R48 ;  /* 0x00000002080a7825 */ /* 0x040fe400078e0230 */
[----:B-1----:R-:W3:Y:S02]  /*60450*/  LDL.LU R55, [R1+0x3f4] ;  /* 0x0003f40001377983 */ /* 0x002ee40000300800 */
[C---:B------:R-:W-:Y:S02]  /*60460*/  VIADD R4, R8.reuse, UR56 ;  /* 0x0000003808047c36 */ /* 0x040fe40008000000 */
[----:B------:R-:W-:Y:S01]  /*60470*/  VIADD R5, R15, 0x6b ;  /* 0x0000006b0f057836 */ /* 0x000fe20000000000 */
[----:B------:R1:W-:Y:S01]  /*60480*/  @P3 STG.E.U16 desc[UR8][R6.64], R9 ;  /* 0x0000000906003986 */ /* 0x0003e2000c101508 */
[----:B------:R-:W-:Y:S01]  /*60490*/  ISETP.LT.AND P3, PT, R61, UR52, !P5 ;  /* 0x000000343d007c0c */ /* 0x000fe2000ef61270 */
[----:B------:R-:W0:Y:S01]  /*604a0*/  LDCU UR51, c[0x0][0x398] ;  /* 0x00007300ff3377ac */ /* 0x000e220008000800 */
[----:B-1----:R-:W-:Y:S01]  /*604b0*/  IMAD.WIDE R6, R8, 0x2, R46 ;  /* 0x0000000208067825 */ /* 0x002fe200078e022e */
[----:B--2---:R-:W-:-:S04]  /*604c0*/  PRMT R9, R56, 0x7632, R9 ;  /* 0x0000763238097816 */ /* 0x004fc80000000009 */
[----:B------:R1:W-:Y:S01]  /*604d0*/  @P4 STG.E.U16 desc[UR8][R6.64], R56 ;  /* 0x0000003806004986 */ /* 0x0003e2000c101508 */
[----:B------:R-:W-:Y:S01]  /*604e0*/  ISETP.GE.AND P4, PT, R5, UR45, PT ;  /* 0x0000002d05007c0c */ /* 0x000fe2000bf86270 */
[----:B------:R-:W2:Y:S02]  /*604f0*/  LDCU UR45, c[0x0][0x3b8] ;  /* 0x00007700ff2d77ac */ /* 0x000ea40008000800 */
[----:B-1----:R-:W2:Y:S01]  /*60500*/  LDL.LU R56, [R1+0x264] ;  /* 0x0002640001387983 */ /* 0x002ea20000300800 */
[----:B------:R-:W-:-:S03]  /*60510*/  IMAD.WIDE R6, R4, 0x2, R2 ;  /* 0x0000000204067825 */ /* 0x000fc600078e0202 */
[----:B------:R-:W-:Y:S01]  /*60520*/  @P1 STG.E.U16 desc[UR8][R10.64], R9 ;  /* 0x000000090a001986 */ /* 0x000fe2000c101508 */
[----:B----4-:R-:W-:-:S03]  /*60530*/  PRMT R5, R57, 0x7632, R5 ;  /* 0x0000763239057816 */ /* 0x010fc60000000005 */
[----:B------:R1:W-:Y:S04]  /*60540*/  @P3 STG.E.U16 desc[UR8][R6.64], R57 ;  /* 0x0000003906003986 */ /* 0x0003e8000c101508 */
[----:B-1----:R-:W4:Y:S01]  /*60550*/  LDL.LU R57, [R1+0x244] ;  /* 0x0002440001397983 */ /* 0x002f220000300800 */
[----:B------:R-:W-:Y:S02]  /*60560*/  ISETP.LT.AND P6, PT, R60, UR53, !P5 ;  /* 0x000000353c007c0c */ /* 0x000fe4000efc1270 */
[----:B------:R-:W-:Y:S01]  /*60570*/  ISETP.LT.AND P1, PT, R59, UR4, !P5 ;  /* 0x000000043b007c0c */ /* 0x000fe2000ef21270 */
[----:B------:R-:W-:Y:S01]  /*60580*/  IMAD.WIDE R8, R4, 0x2, R44 ;  /* 0x0000000204087825 */ /* 0x000fe200078e022c */
[----:B------:R-:W-:Y:S01]  /*60590*/  ISETP.LT.AND P5, PT, R58, UR37, !P5 ;  /* 0x000000253a007c0c */ /* 0x000fe2000efa1270 */
[----:B------:R-:W1:Y:S01]  /*605a0*/  LDCU UR4, c[0x0][0x39c] ;  /* 0x00007380ff0477ac */ /* 0x000e620008000800 */
[----:B------:R-:W-:Y:S01]  /*605b0*/  ISETP.LT.AND P3, PT, R61, UR26, !P2 ;  /* 0x0000001a3d007c0c */ /* 0x000fe2000d761270 */
[----:B------:R-:W-:Y:S01]  /*605c0*/  IMAD.WIDE R6, R4, 0x2, R46 ;  /* 0x0000000204067825 */ /* 0x000fe200078e022e */
[----:B------:R-:W-:Y:S01]  /*605d0*/  PRMT R10, R40, 0x7632, R10 ;  /* 0x00007632280a7816 */ /* 0x000fe2000000000a */
[----:B------:R-:W0:Y:S04]  /*605e0*/  LDCU UR37, c[0x0][0x398] ;  /* 0x00007300ff2577ac */ /* 0x000e280008000800 */
[----:B------:R1:W-:Y:S01]  /*605f0*/  @P6 STG.E.U16 desc[UR8][R8.64], R5 ;  /* 0x0000000508006986 */ /* 0x0003e2000c101508 */
[----:B------:R-:W-:Y:S01]  /*60600*/  ISETP.LT.AND P6, PT, R60, UR74, !P2 ;  /* 0x0000004a3c007c0c */ /* 0x000fe2000d7c1270 */
[----:B------:R-:W0:Y:S02]  /*60610*/  LDCU UR26, c[0x0][0x398] ;  /* 0x00007300ff1a77ac */ /* 0x000e240008000800 */
[----:B------:R0:W-:Y:S01]  /*60620*/  @P1 STG.E.U16 desc[UR8][R6.64], R40 ;  /* 0x0000002806001986 */ /* 0x0001e2000c101508 */
[----:B-1----:R-:W-:-:S04]  /*60630*/  IMAD.WIDE R8, R4, 0x2, R48 ;  /* 0x0000000204087825 */ /* 0x002fc800078e0230 */
[----:B------:R-:W-:Y:S01]  /*60640*/  VIADD R4, R4, UR76 ;  /* 0x0000004c04047c36 */ /* 0x000fe20008000000 */
[----:B------:R1:W-:Y:S01]  /*60650*/  @P5 STG.E.U16 desc[UR8][R8.64], R10 ;  /* 0x0000000a08005986 */ /* 0x0003e2000c101508 */
[----:B------:R-:W-:Y:S01]  /*60660*/  ISETP.LT.AND P5, PT, R59, UR48, !P2 ;  /* 0x000000303b007c0c */ /* 0x000fe2000d7a1270 */
[----:B------:R-:W-:Y:S02]  /*60670*/  VIADD R5, R15, 0x6c ;  /* 0x0000006c0f057836 */ /* 0x000fe40000000000 */
[----:B0-----:R-:W-:Y:S01]  /*60680*/  IMAD.WIDE R6, R4, 0x2, R2 ;  /* 0x0000000204067825 */ /* 0x001fe200078e0202 */
[----:B------:R-:W-:Y:S01]  /*60690*/  ISETP.LT.AND P2, PT, R58, UR34, !P2 ;  /* 0x000000223a007c0c */ /* 0x000fe2000d741270 */
[----:B------:R-:W0:Y:S01]  /*606a0*/  LDCU UR34, c[0x0][0x398] ;  /* 0x00007300ff2277ac */ /* 0x000e220008000800 */
[----:B------:R-:W-:Y:S01]  /*606b0*/  ISETP.GE.AND P1, PT, R5, UR46, PT ;  /* 0x0000002e05007c0c */ /* 0x000fe2000bf26270 */
[----:B------:R-:W0:Y:S01]  /*606c0*/  LDCU UR48, c[0x0][0x39c] ;  /* 0x00007380ff3077ac */ /* 0x000e220008000800 */
[C---:B-1----:R-:W-:Y:S01]  /*606d0*/  IMAD.WIDE R8, R4.reuse, 0x2, R44 ;  /* 0x0000000204087825 */ /* 0x042fe200078e022c */
[----:B---3--:R-:W-:Y:S01]  /*606e0*/  PRMT R11, R55, 0x7632, R11 ;  /* 0x00007632370b7816 */ /* 0x008fe2000000000b */
[----:B------:R1:W-:Y:S01]  /*606f0*/  @P3 STG.E.U16 desc[UR8][R6.64], R55 ;  /* 0x0000003706003986 */ /* 0x0003e2000c101508 */
[----:B------:R-:W-:Y:S01]  /*60700*/  ISETP.LT.AND P3, PT, R61, UR50, !P4 ;  /* 0x000000323d007c0c */ /* 0x000fe2000e761270 */
[----:B------:R-:W-:Y:S01]  /*60710*/  VIADD R5, R15, 0x6d ;  /* 0x0000006d0f057836 */ /* 0x000fe20000000000 */
[----:B------:R-:W3:Y:S01]  /*60720*/  LDCU UR46, c[0x0][0x398] ;  /* 0x00007300ff2e77ac */ /* 0x000ee20008000800 */
[----:B------:R0:W-:Y:S01]  /*60730*/  @P6 STG.E.U16 desc[UR8][R8.64], R11 ;  /* 0x0000000b08006986 */ /* 0x0001e2000c101508 */
[C---:B------:R-:W-:Y:S01]  /*60740*/  VIADD R10, R4.reuse, UR75 ;  /* 0x0000004b040a7c36 */ /* 0x040fe20008000000 */
[----:B------:R-:W2:Y:S02]  /*60750*/  LDCU UR50, c[0x0][0x398] ;  /* 0x00007300ff3277ac */ /* 0x000ea40008000800 */
[----:B-1----:R-:W3:Y:S01]  /*60760*/  LDL.LU R55, [R1+0x3f8] ;  /* 0x0003f80001377983 */ /* 0x002ee20000300800 */
[----:B------:R-:W-:-:S04]  /*60770*/  IMAD.WIDE R6, R4, 0x2, R46 ;  /* 0x0000000204067825 */ /* 0x000fc800078e022e */
[----:B0-----:R-:W-:Y:S01]  /*60780*/  IMAD.WIDE R8, R4, 0x2, R48 ;  /* 0x0000000204087825 */ /* 0x001fe200078e0230 */
[----:B--2---:R-:W-:Y:S01]  /*60790*/  PRMT R40, R56, 0x7632, R40 ;  /* 0x0000763238287816 */ /* 0x004fe20000000028 */
[----:B------:R0:W-:Y:S01]  /*607a0*/  @P5 STG.E.U16 desc[UR8][R6.64], R56 ;  /* 0x0000003806005986 */ /* 0x0001e2000c101508 */
[----:B------:R-:W-:Y:S01]  /*607b0*/  ISETP.GE.AND P5, PT, R5, UR42, PT ;  /* 0x0000002a05007c0c */ /* 0x000fe2000bfa6270 */
[----:B------:R-:W-:Y:S01]  /*607c0*/  IMAD.WIDE R4, R10, 0x2, R2 ;  /* 0x000000020a047825 */ /* 0x000fe200078e0202 */
[----:B------:R-:W-:Y:S01]  /*607d0*/  ISETP.LT.AND P6, PT, R60, UR71, !P4 ;  /* 0x000000473c007c0c */ /* 0x000fe2000e7c1270 */
[----:B0-----:R-:W2:Y:S02]  /*607e0*/  LDL.LU R56, [R1+0x268] ;  /* 0x0002680001387983 */ /* 0x001ea40000300800 */
[----:B------:R-:W-:Y:S01]  /*607f0*/  IMAD.WIDE R6, R10, 0x2, R44 ;  /* 0x000000020a067825 */ /* 0x000fe200078e022c */
[----:B------:R-:W-:Y:S01]  /*60800*/  PRMT R11, R41, 0x7632, R11 ;  /* 0x00007632290b7816 */ /* 0x000fe2000000000b */
[----:B------:R-:W0:Y:S01]  /*60810*/  LDCU UR42, c[0x0][0x3b8] ;  /* 0x00007700ff2a77ac */ /* 0x000e220008000800 */
[----:B------:R4:W-:Y:S02]  /*60820*/  @P2 STG.E.U16 desc[UR8][R8.64], R40 ;  /* 0x0000002808002986 */ /* 0x0009e4000c101508 */
[----:B----4-:R-:W-:-:S02]  /*60830*/  PRMT R9, R57, 0x7632, R9 ;  /* 0x0000763239097816 */ /* 0x010fc40000000009 */
[----:B------:R1:W-:Y:S04]  /*60840*/  @P3 STG.E.U16 desc[UR8][R4.64], R57 ;  /* 0x0000003904003986 */ /* 0x0003e8000c101508 */
[----:B-1----:R-:W4:Y:S01]  /*60850*/  LDL.LU R57, [R1+0x248] ;  /* 0x0002480001397983 */ /* 0x002f220000300800 */
[----:B------:R-:W-:Y:S01]  /*60860*/  ISETP.LT.AND P2, PT, R59, UR28, !P4 ;  /* 0x0000001c3b007c0c */ /* 0x000fe2000e741270 */
[----:B------:R-:W-:Y:S01]  /*60870*/  IMAD.WIDE R4, R10, 0x2, R46 ;  /* 0x000000020a047825 */ /* 0x000fe200078e022e */
[----:B------:R-:W-:Y:S01]  /*60880*/  ISETP.LT.AND P4, PT, R58, UR16, !P4 ;  /* 0x000000103a007c0c */ /* 0x000fe2000e781270 */
[----:B------:R1:W-:Y:S01]  /*60890*/  @P6 STG.E.U16 desc[UR8][R6.64], R9 ;  /* 0x0000000906006986 */ /* 0x0003e2000c101508 */
[----:B------:R-:W-:Y:S01]  /*608a0*/  ISETP.LT.AND P3, PT, R61, UR35, !P1 ;  /* 0x000000233d007c0c */ /* 0x000fe2000cf61270 */
[C---:B------:R-:W-:Y:S01]  /*608b0*/  VIADD R8, R15.reuse, 0x6e ;  /* 0x0000006e0f087836 */ /* 0x040fe20000000000 */
[----:B------:R-:W-:Y:S01]  /*608c0*/  ISETP.LT.AND P6, PT, R60, UR68, !P1 ;  /* 0x000000443c007c0c */ /* 0x000fe2000cfc1270 */
[----:B------:R-:W-:Y:S01]  /*608d0*/  VIADD R40, R15, 0x71 ;  /* 0x000000710f287836 */ /* 0x000fe20000000000 */
[----:B------:R-:W0:Y:S01]  /*608e0*/  LDCU UR28, c[0x0][0x39c] ;  /* 0x00007380ff1c77ac */ /* 0x000e220008000800 */
[----:B------:R-:W0:Y:S01]  /*608f0*/  LDCU UR16, c[0x0][0x398] ;  /* 0x00007300ff1077ac */ /* 0x000e220008000800 */
[----:B-1----:R-:W-:-:S03]  /*60900*/  IMAD.WIDE R6, R10, 0x2, R48 ;  /* 0x000000020a067825 */ /* 0x002fc600078e0230 */
[----:B------:R1:W-:Y:S01]  /*60910*/  @P2 STG.E.U16 desc[UR8][R4.64], R41 ;  /* 0x0000002904002986 */ /* 0x0003e2000c101508 */
[----:B------:R-:W0:Y:S01]  /*60920*/  LDCU UR35, c[0x0][0x398] ;  /* 0x00007300ff2377ac */ /* 0x000e220008000800 */
[----:B------:R-:W-:Y:S02]  /*60930*/  VIADD R10, R10, UR72 ;  /* 0x000000480a0a7c36 */ /* 0x000fe40008000000 */
[----:B------:R0:W-:Y:S01]  /*60940*/  @P4 STG.E.U16 desc[UR8][R6.64], R11 ;  /* 0x0000000b06004986 */ /* 0x0001e2000c101508 */
[----:B------:R-:W-:Y:S02]  /*60950*/  ISETP.LT.AND P4, PT, R59, UR73, !P1 ;  /* 0x000000493b007c0c */ /* 0x000fe4000cf81270 */
[----:B------:R-:W-:Y:S01]  /*60960*/  ISETP.LT.AND P1, PT, R58, UR29, !P1 ;  /* 0x0000001d3a007c0c */ /* 0x000fe2000cf21270 */
[----:B------:R-:W2:Y:S01]  /*60970*/  LDCU UR29, c[0x0][0x398] ;  /* 0x00007300ff1d77ac */ /* 0x000ea20008000800 */
[----:B-1----:R-:W-:-:S04]  /*60980*/  IMAD.WIDE R4, R10, 0x2, R2 ;  /* 0x000000020a047825 */ /* 0x002fc800078e0202 */
[C---:B0-----:R-:W-:Y:S01]  /*60990*/  IMAD.WIDE R6, R10.reuse, 0x2, R44 ;  /* 0x000000020a067825 */ /* 0x041fe200078e022c */
[----:B---3--:R-:W-:Y:S01]  /*609a0*/  PRMT R9, R55, 0x7632, R9 ;  /* 0x0000763237097816 */ /* 0x008fe20000000009 */
[----:B------:R0:W-:Y:S01]  /*609b0*/  @P3 STG.E.U16 desc[UR8][R4.64], R55 ;  /* 0x0000003704003986 */ /* 0x0001e2000c101508 */
[----:B------:R-:W-:Y:S01]  /*609c0*/  ISETP.LT.AND P3, PT, R61, UR47, !P5 ;  /* 0x0000002f3d007c0c */ /* 0x000fe2000ef61270 */
[----:B------:R-:W1:Y:S02]  /*609d0*/  LDCU UR47, c[0x0][0x398] ;  /* 0x00007300ff2f77ac */ /* 0x000e640008000800 */
[----:B------:R3:W-:Y:S04]  /*609e0*/  @P6 STG.E.U16 desc[UR8][R6.64], R9 ;  /* 0x0000000906006986 */ /* 0x0007e8000c101508 */
[----:B0-----:R-:W4:Y:S01]  /*609f0*/  LDL.LU R55, [R1+0x3fc] ;  /* 0x0003fc0001377983 */ /* 0x001f220000300800 */
[----:B------:R-:W-:-:S04]  /*60a00*/  IMAD.WIDE R4, R10, 0x2, R48 ;  /* 0x000000020a047825 */ /* 0x000fc800078e0230 */
[----:B---3--:R-:W-:-:S04]  /*60a10*/  IMAD.WIDE R6, R10, 0x2, R46 ;  /* 0x000000020a067825 */ /* 0x008fc800078e022e */
[----:B------:R-:W-:Y:S01]  /*60a20*/  VIADD R10, R10, UR69 ;  /* 0x000000450a0a7c36 */ /* 0x000fe20008000000 */
[----:B--2---:R-:W-:Y:S01]  /*60a30*/  PRMT R11, R56, 0x7632, R11 ;  /* 0x00007632380b7816 */ /* 0x004fe2000000000b */
[----:B------:R0:W-:Y:S04]  /*60a40*/  @P4 STG.E.U16 desc[UR8][R6.64], R56 ;  /* 0x0000003806004986 */ /* 0x0001e8000c101508 */
[----:B------:R2:W-:Y:S04]  /*60a50*/  @P1 STG.E.U16 desc[UR8][R4.64], R11 ;  /* 0x0000000b04001986 */ /* 0x0005e8000c101508 */
[----:B0-----:R-:W3:Y:S01]  /*60a60*/  LDL.LU R56, [R1+0x26c] ;  /* 0x00026c0001387983 */ /* 0x001ee20000300800 */
[----:B--2---:R-:W-:Y:S01]  /*60a70*/  IMAD.WIDE R4, R10, 0x2, R2 ;  /* 0x000000020a047825 */ /* 0x004fe200078e0202 */
[----:B----4-:R-:W-:-:S04]  /*60a80*/  PRMT R9, R57, 0x7632, R9 ;  /* 0x0000763239097816 */ /* 0x010fc80000000009 */
[----:B------:R0:W-:Y:S04]  /*60a90*/  @P3 STG.E.U16 desc[UR8][R4.64], R57 ;  /* 0x0000003904003986 */ /* 0x0001e8000c101508 */
[----:B0-----:R-:W2:Y:S01]  /*60aa0*/  LDL.LU R57, [R1+0x24c] ;  /* 0x00024c0001397983 */ /* 0x001ea20000300800 */
[----:B------:R-:W-:Y:S02]  /*60ab0*/  ISETP.LT.AND P6, PT, R60, UR65, !P5 ;  /* 0x000000413c007c0c */ /* 0x000fe4000efc1270 */
[----:B------:R-:W-:Y:S02]  /*60ac0*/  ISETP.LT.AND P1, PT, R59, UR70, !P5 ;  /* 0x000000463b007c0c */ /* 0x000fe4000ef21270 */
[----:B------:R-:W-:Y:S01]  /*60ad0*/  ISETP.LT.AND P5, PT, R58, UR25, !P5 ;  /* 0x000000193a007c0c */ /* 0x000fe2000efa1270 */
[----:B------:R-:W-:Y:S01]  /*60ae0*/  IMAD.WIDE R6, R10, 0x2, R44 ;  /* 0x000000020a067825 */ /* 0x000fe200078e022c */
[----:B------:R-:W-:Y:S01]  /*60af0*/  ISETP.GE.AND P2, PT, R8, UR43, PT ;  /* 0x0000002b08007c0c */ /* 0x000fe2000bf46270 */
[----:B------:R-:W0:Y:S02]  /*60b00*/  LDCU UR43, c[0x0][0x398] ;  /* 0x00007300ff2b77ac */ /* 0x000e240008000800 */
[----:B------:R-:W-:Y:S01]  /*60b10*/  VIADD R8, R15, 0x6f ;  /* 0x0000006f0f087836 */ /* 0x000fe20000000000 */
[----:B------:R-:W-:Y:S01]  /*60b20*/  ISETP.LT.AND P3, PT, R61, UR32, !P2 ;  /* 0x000000203d007c0c */ /* 0x000fe2000d761270 */
[----:B------:R-:W-:Y:S01]  /*60b30*/  IMAD.WIDE R4, R10, 0x2, R46 ;  /* 0x000000020a047825 */ /* 0x000fe200078e022e */
[----:B------:R-:W-:Y:S01]  /*60b40*/  PRMT R11, R42, 0x7632, R11 ;  /* 0x000076322a0b7816 */ /* 0x000fe2000000000b */
[----:B------:R4:W-:Y:S01]  /*60b50*/  @P6 STG.E.U16 desc[UR8][R6.64], R9 ;  /* 0x0000000906006986 */ /* 0x0009e2000c101508 */
[----:B------:R-:W-:Y:S01]  /*60b60*/  ISETP.GE.AND P4, PT, R8, UR40, PT ;  /* 0x0000002808007c0c */ /* 0x000fe2000bf86270 */
[----:B------:R-:W-:Y:S01]  /*60b70*/  VIADD R8, R15, 0x70 ;  /* 0x000000700f087836 */ /* 0x000fe20000000000 */
[----:B------:R-:W-:Y:S01]  /*60b80*/  ISETP.LT.AND P6, PT, R60, UR62, !P2 ;  /* 0x0000003e3c007c0c */ /* 0x000fe2000d7c1270 */
[C---:B------:R-:W-:Y:S01]  /*60b90*/  VIADD R41, R10.reuse, UR66 ;  /* 0x000000420a297c36 */ /* 0x040fe20008000000 */
[----:B------:R-:W-:Y:S01]  /*60ba0*/  @P1 STG.E.U16 desc[UR8][R4.64], R42 ;  /* 0x0000002a04001986 */ /* 0x000fe2000c101508 */
[----:B------:R-:W0:Y:S01]  /*60bb0*/  LDCU UR25, c[0x0][0x398] ;  /* 0x00007300ff1977ac */ /* 0x000e220008000800 */
[----:B------:R-:W0:Y:S01]  /*60bc0*/  LDCU UR32, c[0x0][0x398] ;  /* 0x00007300ff2077ac */ /* 0x000e220008000800 */
[----:B----4-:R-:W-:Y:S01]  /*60bd0*/  IMAD.WIDE R6, R10, 0x2, R48 ;  /* 0x000000020a067825 */ /* 0x010fe200078e0230 */
[----:B------:R-:W-:Y:S01]  /*60be0*/  ISETP.GE.AND P1, PT, R8, UR60, PT ;  /* 0x0000003c08007c0c */ /* 0x000fe2000bf26270 */
[----:B------:R-:W4:Y:S03]  /*60bf0*/  LDCU UR40, c[0x0][0x3b8] ;  /* 0x00007700ff2877ac */ /* 0x000f260008000800 */
[----:B------:R0:W-:Y:S01]  /*60c00*/  @P5 STG.E.U16 desc[UR8][R6.64], R11 ;  /* 0x0000000b06005986 */ /* 0x0001e2000c101508 */
[----:B------:R-:W-:Y:S01]  /*60c10*/  ISETP.LT.AND P5, PT, R59, UR67, !P2 ;  /* 0x000000433b007c0c */ /* 0x000fe2000d7a1270 */
[C---:B------:R-:W-:Y:S01]  /*60c20*/  IMAD.WIDE R8, R41.reuse, 0x2, R2 ;  /* 0x0000000229087825 */ /* 0x040fe200078e0202 */
[----:B------:R-:W-:Y:S01]  /*60c30*/  ISETP.LT.AND P2, PT, R58, UR20, !P2 ;  /* 0x000000143a007c0c */ /* 0x000fe2000d741270 */
[----:B------:R-:W1:Y:S02]  /*60c40*/  LDCU UR20, c[0x0][0x398] ;  /* 0x00007300ff1477ac */ /* 0x000e640008000800 */
[----:B0-----:R-:W-:Y:S01]  /*60c50*/  IMAD.WIDE R10, R41, 0x2, R44 ;  /* 0x00000002290a7825 */ /* 0x001fe200078e022c */
[----:B------:R-:W-:Y:S01]  /*60c60*/  PRMT R5, R55, 0x7632, R5 ;  /* 0x0000763237057816 */ /* 0x000fe20000000005 */
[----:B------:R-:W-:Y:S01]  /*60c70*/  @P3 STG.E.U16 desc[UR8][R8.64], R55 ;  /* 0x0000003708003986 */ /* 0x000fe2000c101508 */
[----:B------:R-:W-:Y:S01]  /*60c80*/  ISETP.LT.AND P3, PT, R61, UR44, !P4 ;  /* 0x0000002c3d007c0c */ /* 0x000fe2000e761270 */
[C---:B------:R-:W-:Y:S01]  /*60c90*/  IMAD.WIDE R6, R41.reuse, 0x2, R46 ;  /* 0x0000000229067825 */ /* 0x040fe200078e022e */
[----:B------:R-:W0:Y:S01]  /*60ca0*/  LDCU UR44, c[0x0][0x398] ;  /* 0x00007300ff2c77ac */ /* 0x000e220008000800 */
[----:B------:R1:W-:Y:S01]  /*60cb0*/  @P6 STG.E.U16 desc[UR8][R10.64], R5 ;  /* 0x000000050a006986 */ /* 0x0003e2000c101508 */
[----:B------:R-:W-:Y:S01]  /*60cc0*/  ISETP.LT.AND P6, PT, R60, UR24, !P4 ;  /* 0x000000183c007c0c */ /* 0x000fe2000e7c1270 */
[----:B------:R-:W0:Y:S01]  /*60cd0*/  LDCU UR24, c[0x0][0x3b8] ;  /* 0x00007700ff1877ac */ /* 0x000e220008000800 */
[----:B-1----:R-:W-:-:S04]  /*60ce0*/  IMAD.WIDE R4, R41, 0x2, R48 ;  /* 0x0000000229047825 */ /* 0x002fc800078e0230 */
[----:B------:R-:W-:-:S04]  /*60cf0*/  VIADD R41, R41, UR63 ;  /* 0x0000003f29297c36 */ /* 0x000fc80008000000 */
[----:B------:R-:W-:Y:S01]  /*60d00*/  IMAD.WIDE R10, R41, 0x2, R44 ;  /* 0x00000002290a7825 */ /* 0x000fe200078e022c */
[----:B---3--:R-:W-:Y:S01]  /*60d10*/  PRMT R9, R56, 0x7632, R9 ;  /* 0x0000763238097816 */ /* 0x008fe20000000009 */
[----:B------:R-:W-:Y:S04]  /*60d20*/  @P5 STG.E.U16 desc[UR8][R6.64], R56 ;  /* 0x0000003806005986 */ /* 0x000fe8000c101508 */
[----:B------:R1:W-:Y:S01]  /*60d30*/  @P2 STG.E.U16 desc[UR8][R4.64], R9 ;  /* 0x0000000904002986 */ /* 0x0003e2000c101508 */
[----:B------:R-:W-:Y:S02]  /*60d40*/  ISETP.LT.AND P2, PT, R59, UR77, !P4 ;  /* 0x0000004d3b007c0c */ /* 0x000fe4000e741270 */
[----:B------:R-:W-:Y:S01]  /*60d50*/  ISETP.LT.AND P4, PT, R58, UR64, !P4 ;  /* 0x000000403a007c0c */ /* 0x000fe2000e781270 */
[----:B-1----:R-:W-:-:S04]  /*60d60*/  IMAD.WIDE R8, R41, 0x2, R2 ;  /* 0x0000000229087825 */ /* 0x002fc800078e0202 */
[----:B------:R-:W-:Y:S01]  /*60d70*/  IMAD.WIDE R6, R41, 0x2, R48 ;  /* 0x0000000229067825 */ /* 0x000fe200078e0230 */
[----:B--2---:R-:W-:Y:S01]  /*60d80*/  PRMT R5, R57, 0x7632, R5 ;  /* 0x0000763239057816 */ /* 0x004fe20000000005 */
[----:B------:R1:W-:Y:S01]  /*60d90*/  @P3 STG.E.U16 desc[UR8][R8.64], R57 ;  /* 0x0000003908003986 */ /* 0x0003e2000c101508 */
[----:B------:R-:W-:-:S03]  /*60da0*/  ISETP.LT.AND P3, PT, R61, UR41, !P1 ;  /* 0x000000293d007c0c */ /* 0x000fc6000cf61270 */
[----:B------:R2:W-:Y:S01]  /*60db0*/  @P6 STG.E.U16 desc[UR8][R10.64], R5 ;  /* 0x000000050a006986 */ /* 0x0005e2000c101508 */
[----:B------:R-:W-:Y:S01]  /*60dc0*/  ISETP.LT.AND P6, PT, R60, UR27, !P1 ;  /* 0x0000001b3c007c0c */ /* 0x000fe2000cfc1270 */
[----:B------:R-:W3:Y:S01]  /*60dd0*/  LDCU UR27, c[0x0][0x398] ;  /* 0x00007300ff1b77ac */ /* 0x000ee20008000800 */
[----:B-1----:R-:W-:Y:S01]  /*60de0*/  PRMT R9, R43, 0x7632, R9 ;  /* 0x000076322b097816 */ /* 0x002fe20000000009 */
[----:B--2---:R-:W-:-:S04]  /*60df0*/  IMAD.WIDE R4, R41, 0x2, R46 ;  /* 0x0000000229047825 */ /* 0x004fc800078e022e */
[----:B------:R-:W-:Y:S01]  /*60e00*/  VIADD R41, R41, UR33 ;  /* 0x0000002129297c36 */ /* 0x000fe20008000000 */
[----:B------:R1:W-:Y:S01]  /*60e10*/  @P2 STG.E.U16 desc[UR8][R4.64], R43 ;  /* 0x0000002b04002986 */ /* 0x0003e2000c101508 */
[----:B------:R-:W-:Y:S01]  /*60e20*/  ISETP.GE.AND P5, PT, R40, UR58, PT ;  /* 0x0000003a28007c0c */ /* 0x000fe2000bfa6270 */
[----:B------:R-:W2:Y:S02]  /*60e30*/  LDCU UR33, c[0x0][0x398] ;  /* 0x00007300ff2177ac */ /* 0x000ea40008000800 */
[----:B------:R0:W-:Y:S01]  /*60e40*/  @P4 STG.E.U16 desc[UR8][R6.64], R9 ;  /* 0x0000000906004986 */ /* 0x0001e2000c101508 */
[----:B------:R-:W-:Y:S01]  /*60e50*/  ISETP.LT.AND P4, PT, R59, UR57, !P1 ;  /* 0x000000393b007c0c */ /* 0x000fe2000cf81270 */
[C---:B------:R-:W-:Y:S01]  /*60e60*/  IMAD.WIDE R10, R41.reuse, 0x2, R44 ;  /* 0x00000002290a7825 */ /* 0x040fe200078e022c */
[----:B------:R-:W-:Y:S02]  /*60e70*/  ISETP.LT.AND P1, PT, R58, UR61, !P1 ;  /* 0x0000003d3a007c0c */ /* 0x000fe4000cf21270 */
[----:B-1----:R-:W-:Y:S01]  /*60e80*/  PRMT R5, R36, 0x7632, R5 ;  /* 0x0000763224057816 */ /* 0x002fe20000000005 */
[----:B0-----:R-:W-:-:S05]  /*60e90*/  IMAD.WIDE R8, R41, 0x2, R2 ;  /* 0x0000000229087825 */ /* 0x001fca00078e0202 */
[----:B------:R0:W-:Y:S01]  /*60ea0*/  @P3 STG.E.U16 desc[UR8][R8.64], R36 ;  /* 0x0000002408003986 */ /* 0x0001e2000c101508 */
[----:B------:R-:W-:Y:S01]  /*60eb0*/  ISETP.LT.AND P3, PT, R61, UR38, !P5 ;  /* 0x000000263d007c0c */ /* 0x000fe2000ef61270 */
[----:B------:R-:W-:Y:S01]  /*60ec0*/  IMAD.WIDE R6, R41, 0x2, R48 ;  /* 0x0000000229067825 */ /* 0x000fe200078e0230 */
[----:B------:R-:W1:Y:S01]  /*60ed0*/  LDCU UR38, c[0x0][0x398] ;  /* 0x00007300ff2677ac */ /* 0x000e620008000800 */
[----:B------:R2:W-:Y:S01]  /*60ee0*/  @P6 STG.E.U16 desc[UR8][R10.64], R5 ;  /* 0x000000050a006986 */ /* 0x0005e2000c101508 */
[----:B------:R-:W-:Y:S01]  /*60ef0*/  ISETP.LT.AND P6, PT, R60, UR30, !P5 ;  /* 0x0000001e3c007c0c */ /* 0x000fe2000efc1270 */
[----:B------:R-:W-:Y:S01]  /*60f00*/  VIADD R40, R15, 0x72 ;  /* 0x000000720f287836 */ /* 0x000fe20000000000 */
[----:B------:R-:W1:Y:S01]  /*60f10*/  LDCU UR30, c[0x0][0x398] ;  /* 0x00007300ff1e77ac */ /* 0x000e620008000800 */
[----:B0-----:R-:W-:Y:S01]  /*60f20*/  PRMT R9, R28, 0x7632, R9 ;  /* 0x000076321c097816 */ /* 0x001fe20000000009 */
[----:B--2---:R-:W-:-:S04]  /*60f30*/  IMAD.WIDE R4, R41, 0x2, R46 ;  /* 0x0000000229047825 */ /* 0x004fc800078e022e */
[----:B------:R-:W-:Y:S01]  /*60f40*/  VIADD R41, R41, UR6 ;  /* 0x0000000629297c36 */ /* 0x000fe20008000000 */
[----:B------:R0:W-:Y:S01]  /*60f50*/  @P4 STG.E.U16 desc[UR8][R4.64], R28 ;  /* 0x0000001c04004986 */ /* 0x0001e2000c101508 */
[----:B------:R-:W-:Y:S01]  /*60f60*/  ISETP.GE.AND P2, PT, R40, UR22, PT ;  /* 0x0000001628007c0c */ /* 0x000fe2000bf46270 */
[----:B------:R-:W2:Y:S02]  /*60f70*/  LDCU UR6, c[0x0][0x3b8] ;  /* 0x00007700ff0677ac */ /* 0x000ea40008000800 */
[----:B------:R1:W-:Y:S01]  /*60f80*/  @P1 STG.E.U16 desc[UR8][R6.64], R9 ;  /* 0x0000000906001986 */ /* 0x0003e2000c101508 */
[----:B------:R-:W-:Y:S01]  /*60f90*/  ISETP.LT.AND P1, PT, R59, UR54, !P5 ;  /* 0x000000363b007c0c */ /* 0x000fe2000ef21270 */
[----:B------:R-:W-:Y:S01]  /*60fa0*/  IMAD.WIDE R10, R41, 0x2, R44 ;  /* 0x00000002290a7825 */ /* 0x000fe200078e022c */
[----:B------:R-:W-:Y:S01]  /*60fb0*/  ISETP.LT.AND P5, PT, R58, UR39, !P5 ;  /* 0x000000273a007c0c */ /* 0x000fe2000efa1270 */
[----:B------:R-:W2:Y:S01]  /*60fc0*/  LDCU UR22, c[0x0][0x3b8] ;  /* 0x00007700ff1677ac */ /* 0x000ea20008000800 */
[----:B0-----:R-:W-:Y:S01]  /*60fd0*/  PRMT R5, R32, 0x7632, R5 ;  /* 0x0000763220057816 */ /* 0x001fe20000000005 */
[C---:B------:R-:W-:Y:S01]  /*60fe0*/  VIADD R40, R15.reuse, 0x73 ;  /* 0x000000730f287836 */ /* 0x040fe20000000000 */
[----:B------:R-:W-:Y:S01]  /*60ff0*/  IADD3 R28, PT, PT, R15, 0x74, RZ ;  /* 0x000000740f1c7810 */ /* 0x000fe20007ffe0ff */
[----:B------:R-:W0:Y:S01]  /*61000*/  LDCU UR39, c[0x0][0x398] ;  /* 0x00007300ff2777ac */ /* 0x000e220008000800 */
[----:B-1----:R-:W-:-:S05]  /*61010*/  IMAD.WIDE R8, R41, 0x2, R2 ;  /* 0x0000000229087825 */ /* 0x002fca00078e0202 */
[----:B------:R1:W-:Y:S01]  /*61020*/  @P3 STG.E.U16 desc[UR8][R8.64], R32 ;  /* 0x0000002008003986 */ /* 0x0003e2000c101508 */
[----:B------:R-:W-:Y:S01]  /*61030*/  ISETP.LT.AND P3, PT, R61, UR36, !P2 ;  /* 0x000000243d007c0c */ /* 0x000fe2000d761270 */
[C---:B------:R-:W-:Y:S01]  /*61040*/  IMAD.WIDE R6, R41.reuse, 0x2, R48 ;  /* 0x0000000229067825 */ /* 0x040fe200078e0230 */
[----:B------:R-:W-:Y:S01]  /*61050*/  ISETP.GE.AND P4, PT, R40, UR4, PT ;  /* 0x0000000428007c0c */ /* 0x000fe2000bf86270 */
[----:B------:R0:W-:Y:S01]  /*61060*/  @P6 STG.E.U16 desc[UR8][R10.64], R5 ;  /* 0x000000050a006986 */ /* 0x0001e2000c101508 */
[----:B------:R-:W-:Y:S01]  /*61070*/  ISETP.LT.AND P6, PT, R60, UR49, !P2 ;  /* 0x000000313c007c0c */ /* 0x000fe2000d7c1270 */
[----:B------:R-:W2:Y:S01]  /*61080*/  LDCU UR4, c[0x0][0x3b8] ;  /* 0x00007700ff0477ac */ /* 0x000ea20008000800 */
[----:B------:R-:W2:Y:S01]  /*61090*/  LDCU UR36, c[0x0][0x398] ;  /* 0x00007300ff2477ac */ /* 0x000ea20008000800 */
[----:B-1----:R-:W-:Y:S01]  /*610a0*/  PRMT R9, R24, 0x7632, R9 ;  /* 0x0000763218097816 */ /* 0x002fe20000000009 */
[----:B0-----:R-:W-:-:S04]  /*610b0*/  IMAD.WIDE R4, R41, 0x2, R46 ;  /* 0x0000000229047825 */ /* 0x001fc800078e022e */
[----:B------:R-:W-:Y:S01]  /*610c0*/  VIADD R41, R41, UR55 ;  /* 0x0000003729297c36 */ /* 0x000fe20008000000 */
[----:B------:R0:W-:Y:S04]  /*610d0*/  @P1 STG.E.U16 desc[UR8][R4.64], R24 ;  /* 0x0000001804001986 */ /* 0x0001e8000c101508 */
[----:B------:R1:W-:Y:S01]  /*610e0*/  @P5 STG.E.U16 desc[UR8][R6.64], R9 ;  /* 0x0000000906005986 */ /* 0x0003e2000c101508 */
[----:B------:R-:W-:Y:S01]  /*610f0*/  ISETP.LT.AND P5, PT, R59, UR31, !P2 ;  /* 0x0000001f3b007c0c */ /* 0x000fe2000d7a1270 */
[----:B------:R-:W-:Y:S01]  /*61100*/  IMAD.WIDE R10, R41, 0x2, R44 ;  /* 0x00000002290a7825 */ /* 0x000fe200078e022c */
[----:B------:R-:W-:Y:S01]  /*61110*/  ISETP.LT.AND P2, PT, R58, UR51, !P2 ;  /* 0x000000333a007c0c */ /* 0x000fe2000d741270 */
[----:B------:R-:W2:Y:S01]  /*61120*/  LDCU UR31, c[0x0][0x398] ;  /* 0x00007300ff1f77ac */ /* 0x000ea20008000800 */
[----:B0-----:R-:W-:Y:S01]  /*61130*/  PRMT R5, R37, 0x7632, R5 ;  /* 0x0000763225057816 */ /* 0x001fe20000000005 */
[----:B-1----:R-:W-:-:S05]  /*61140*/  IMAD.WIDE R8, R41, 0x2, R2 ;  /* 0x0000000229087825 */ /* 0x002fca00078e0202 */
[----:B------:R0:W-:Y:S01]  /*61150*/  @P3 STG.E.U16 desc[UR8][R8.64], R37 ;  /* 0x0000002508003986 */ /* 0x0001e2000c101508 */
[----:B------:R-:W-:Y:S01]  /*61160*/  ISETP.LT.AND P3, PT, R61, UR37, !P4 ;  /* 0x000000253d007c0c */ /* 0x000fe2000e761270 */
[----:B------:R-:W-:Y:S02]  /*61170*/  IMAD.WIDE R6, R41, 0x2, R48 ;  /* 0x0000000229067825 */ /* 0x000fe400078e0230 */
[----:B------:R1:W-:Y:S01]  /*61180*/  @P6 STG.E.U16 desc[UR8][R10.64], R5 ;  /* 0x000000050a006986 */ /* 0x0003e2000c101508 */
[----:B------:R-:W-:Y:S01]  /*61190*/  ISETP.LT.AND P6, PT, R60, UR26, !P4 ;  /* 0x0000001a3c007c0c */ /* 0x000fe2000e7c1270 */
[----:B------:R-:W-:Y:S01]  /*611a0*/  VIADD R24, R15, 0x75 ;  /* 0x000000750f187836 */ /* 0x000fe20000000000 */
[----:B------:R-:W-:Y:S01]  /*611b0*/  ISETP.GE.AND P1, PT, R28, UR28, PT ;  /* 0x0000001c1c007c0c */ /* 0x000fe2000bf26270 */
[----:B------:R-:W2:Y:S01]  /*611c0*/  LDCU UR28, c[0x0][0x398] ;  /* 0x00007300ff1c77ac */ /* 0x000ea20008000800 */
[----:B0-----:R-:W-:Y:S01]  /*611d0*/  PRMT R9, R29, 0x7632, R9 ;  /* 0x000076321d097816 */ /* 0x001fe20000000009 */
[----:B------:R-:W0:Y:S01]  /*611e0*/  LDCU UR26, c[0x0][0x398] ;  /* 0x00007300ff1a77ac */ /* 0x000e220008000800 */
[----:B-1----:R-:W-:-:S04]  /*611f0*/  IMAD.WIDE R4, R41, 0x2, R46 ;  /* 0x0000000229047825 */ /* 0x002fc800078e022e */
[----:B------:R-:W-:Y:S01]  /*61200*/  VIADD R41, R41, UR45 ;  /* 0x0000002d29297c36 */ /* 0x000fe20008000000 */
[----:B------:R1:W-:Y:S04]  /*61210*/  @P5 STG.E.U16 desc[UR8][R4.64], R29 ;  /* 0x0000001d04005986 */ /* 0x0003e8000c101508 */
[----:B------:R0:W-:Y:S01]  /*61220*/  @P2 STG.E.U16 desc[UR8][R6.64], R9 ;  /* 0x0000000906002986 */ /* 0x0001e2000c101508 */
[----:B------:R-:W-:Y:S01]  /*61230*/  ISETP.LT.AND P2, PT, R59, UR46, !P4 ;  /* 0x0000002e3b007c0c */ /* 0x000fe2000e741270 */
[----:B------:R-:W-:Y:S01]  /*61240*/  IMAD.WIDE R10, R41, 0x2, R44 ;  /* 0x00000002290a7825 */ /* 0x000fe200078e022c */
[----:B------:R-:W-:Y:S01]  /*61250*/  ISETP.LT.AND P4, PT, R58, UR34, !P4 ;  /* 0x000000223a007c0c */ /* 0x000fe2000e781270 */
[----:B------:R-:W2:Y:S01]  /*61260*/  LDCU UR34, c[0x0][0x398] ;  /* 0x00007300ff2277ac */ /* 0x000ea20008000800 */
[----:B-1----:R-:W-:Y:S01]  /*61270*/  PRMT R5, R33, 0x7632, R5 ;  /* 0x0000763221057816 */ /* 0x002fe20000000005 */
[----:B0-----:R-:W-:-:S05]  /*61280*/  IMAD.WIDE R8, R41, 0x2, R2 ;  /* 0x0000000229087825 */ /* 0x001fca00078e0202 */
[----:B------:R0:W-:Y:S01]  /*61290*/  @P3 STG.E.U16 desc[UR8][R8.64], R33 ;  /* 0x0000002108003986 */ /* 0x0001e2000c101508 */
[----:B------:R-:W-:Y:S01]  /*612a0*/  ISETP.LT.AND P3, PT, R61, UR16, !P1 ;  /* 0x000000103d007c0c */ /* 0x000fe2000cf61270 */
[----:B------:R-:W-:Y:S01]  /*612b0*/  IMAD.WIDE R6, R41, 0x2, R48 ;  /* 0x0000000229067825 */ /* 0x000fe200078e0230 */
[----:B------:R-:W-:Y:S01]  /*612c0*/  ISETP.GE.AND P5, PT, R24, UR48, PT ;  /* 0x0000003018007c0c */ /* 0x000fe2000bfa6270 */
[----:B------:R1:W-:Y:S01]  /*612d0*/  @P6 STG.E.U16 desc[UR8][R10.64], R5 ;  /* 0x000000050a006986 */ /* 0x0003e2000c101508 */
[----:B------:R-:W-:Y:S01]  /*612e0*/  ISETP.LT.AND P6, PT, R60, UR43, !P1 ;  /* 0x0000002b3c007c0c */ /* 0x000fe2000cfc1270 */
[----:B------:R-:W2:Y:S01]  /*612f0*/  LDCU UR16, c[0x0][0x3b8] ;  /* 0x00007700ff1077ac */ /* 0x000ea20008000800 */
[----:B0-----:R-:W-:Y:S01]  /*61300*/  PRMT R9, R25, 0x7632, R9 ;  /* 0x0000763219097816 */ /* 0x001fe20000000009 */
[----:B-1----:R-:W-:-:S04]  /*61310*/  IMAD.WIDE R4, R41, 0x2, R46 ;  /* 0x0000000229047825 */ /* 0x002fc800078e022e */
[----:B------:R-:W-:Y:S01]  /*61320*/  VIADD R41, R41, UR42 ;  /* 0x0000002a29297c36 */ /* 0x000fe20008000000 */
[----:B------:R0:W-:Y:S04]  /*61330*/  @P2 STG.E.U16 desc[UR8][R4.64], R25 ;  /* 0x0000001904002986 */ /* 0x0001e8000c101508 */
[----:B------:R1:W-:Y:S01]  /*61340*/  @P4 STG.E.U16 desc[UR8][R6.64], R9 ;  /* 0x0000000906004986 */ /* 0x0003e2000c101508 */
[----:B------:R-:W-:Y:S01]  /*61350*/  ISETP.LT.AND P4, PT, R59, UR35, !P1 ;  /* 0x000000233b007c0c */ /* 0x000fe2000cf81270 */
[C---:B------:R-:W-:Y:S01]  /*61360*/  IMAD.WIDE R10, R41.reuse, 0x2, R44 ;  /* 0x00000002290a7825 */ /* 0x040fe200078e022c */
[----:B------:R-:W-:Y:S01]  /*61370*/  ISETP.LT.AND P1, PT, R58, UR29, !P1 ;  /* 0x0000001d3a007c0c */ /* 0x000fe2000cf21270 */
[----:B------:R-:W2:Y:S01]  /*61380*/  LDCU UR29, c[0x0][0x398] ;  /* 0x00007300ff1d77ac */ /* 0x000ea20008000800 */
[----:B0-----:R-:W-:Y:S01]  /*61390*/  PRMT R5, R38, 0x7632, R5 ;  /* 0x0000763226057816 */ /* 0x001fe20000000005 */
[----:B-1----:R-:W-:-:S05]  /*613a0*/  IMAD.WIDE R8, R41, 0x2, R2 ;  /* 0x0000000229087825 */ /* 0x002fca00078e0202 */
[----:B------:R0:W-:Y:S01]  /*613b0*/  @P3 STG.E.U16 desc[UR8][R8.64], R38 ;  /* 0x0000002608003986 */ /* 0x0001e2000c101508 */
[----:B------:R-:W-:Y:S01]  /*613c0*/  ISETP.LT.AND P3, PT, R61, UR25, !P5 ;  /* 0x000000193d007c0c */ /* 0x000fe2000ef61270 */
[----:B------:R-:W-:-:S04]  /*613d0*/  IMAD.WIDE R6, R41, 0x2, R48 ;  /* 0x0000000229067825 */ /* 0x000fc800078e0230 */
[----:B------:R-:W-:Y:S01]  /*613e0*/  VIADD R24, R15, 0x76 ;  /* 0x000000760f187836 */ /* 0x000fe20000000000 */
[----:B------:R1:W-:Y:S01]  /*613f0*/  @P6 STG.E.U16 desc[UR8][R10.64], R5 ;  /* 0x000000050a006986 */ /* 0x0003e2000c101508 */
[----:B------:R-:W-:Y:S01]  /*61400*/  ISETP.LT.AND P6, PT, R60, UR32, !P5 ;  /* 0x000000203c007c0c */ /* 0x000fe2000efc1270 */
[----:B------:R-:W2:Y:S01]  /*61410*/  LDCU UR25, c[0x0][0x398] ;  /* 0x00007300ff1977ac */ /* 0x000ea20008000800 */
[----:B0-----:R-:W-:Y:S01]  /*61420*/  PRMT R9, R30, 0x7632, R9 ;  /* 0x000076321e097816 */ /* 0x001fe20000000009 */
[----:B-1----:R-:W-:-:S04]  /*61430*/  IMAD.WIDE R4, R41, 0x2, R46 ;  /* 0x0000000229047825 */ /* 0x002fc800078e022e */
[----:B----4-:R-:W-:Y:S01]  /*61440*/  VIADD R41, R41, UR40 ;  /* 0x0000002829297c36 */ /* 0x010fe20008000000 */
[----:B------:R0:W-:Y:S04]  /*61450*/  @P4 STG.E.U16 desc[UR8][R4.64], R30 ;  /* 0x0000001e04004986 */ /* 0x0001e8000c101508 */
[----:B------:R1:W-:Y:S01]  /*61460*/  @P1 STG.E.U16 desc[UR8][R6.64], R9 ;  /* 0x0000000906001986 */ /* 0x0003e2000c101508 */
[----:B------:R-:W-:Y:S01]  /*61470*/  ISETP.LT.AND P1, PT, R59, UR47, !P5 ;  /* 0x0000002f3b007c0c */ /* 0x000fe2000ef21270 */
[----:B------:R-:W-:Y:S01]  /*61480*/  IMAD.WIDE R10, R41, 0x2, R44 ;  /* 0x00000002290a7825 */ /* 0x000fe200078e022c */
[----:B------:R-:W-:Y:S01]  /*61490*/  ISETP.LT.AND P5, PT, R58, UR20, !P5 ;  /* 0x000000143a007c0c */ /* 0x000fe2000efa1270 */
[----:B------:R-:W4:Y:S01]  /*614a0*/  LDCU UR20, c[0x0][0x398] ;  /* 0x00007300ff1477ac */ /* 0x000f220008000800 */
[----:B------:R-:W-:-:S02]  /*614b0*/  ISETP.GE.AND P2, PT, R24, UR23, PT ;  /* 0x0000001718007c0c */ /* 0x000fc4000bf46270 */
[----:B0-----:R-:W-:Y:S01]  /*614c0*/  PRMT R5, R34, 0x7632, R5 ;  /* 0x0000763222057816 */ /* 0x001fe20000000005 */
[----:B-1----:R-:W-:Y:S01]  /*614d0*/  IMAD.WIDE R8, R41, 0x2, R2 ;  /* 0x0000000229087825 */ /* 0x002fe200078e0202 */
[----:B------:R-:W-:Y:S01]  /*614e0*/  PRMT R25, R35, 0x7632, R25 ;  /* 0x0000763223197816 */ /* 0x000fe20000000019 */
[----:B------:R-:W0:Y:S03]  /*614f0*/  LDCU UR23, c[0x0][0x398] ;  /* 0x00007300ff1777ac */ /* 0x000e260008000800 */
[----:B------:R1:W-:Y:S01]  /*61500*/  @P3 STG.E.U16 desc[UR8][R8.64], R34 ;  /* 0x0000002208003986 */ /* 0x0003e2000c101508 */
[----:B------:R-:W-:Y:S01]  /*61510*/  ISETP.LT.AND P3, PT, R61, UR44, !P2 ;  /* 0x0000002c3d007c0c */ /* 0x000fe2000d761270 */
[----:B------:R-:W-:Y:S02]  /*61520*/  IMAD.WIDE R6, R41, 0x2, R48 ;  /* 0x0000000229067825 */ /* 0x000fe400078e0230 */
[----:B------:R0:W-:Y:S01]  /*61530*/  @P6 STG.E.U16 desc[UR8][R10.64], R5 ;  /* 0x000000050a006986 */ /* 0x0001e2000c101508 */
[----:B------:R-:W-:Y:S01]  /*61540*/  ISETP.LT.AND P6, PT, R60, UR50, !P2 ;  /* 0x000000323c007c0c */ /* 0x000fe2000d7c1270 */
[----:B------:R-:W-:Y:S01]  /*61550*/  VIADD R24, R15, 0x77 ;  /* 0x000000770f187836 */ /* 0x000fe20000000000 */
[----:B-1----:R-:W-:Y:S01]  /*61560*/  PRMT R9, R26, 0x7632, R9 ;  /* 0x000076321a097816 */ /* 0x002fe20000000009 */
[----:B0-----:R-:W-:-:S04]  /*61570*/  IMAD.WIDE R4, R41, 0x2, R46 ;  /* 0x0000000229047825 */ /* 0x001fc800078e022e */
[----:B------:R-:W-:Y:S01]  /*61580*/  VIADD R41, R41, UR24 ;  /* 0x0000001829297c36 */ /* 0x000fe20008000000 */
[----:B------:R0:W-:Y:S01]  /*61590*/  @P1 STG.E.U16 desc[UR8][R4.64], R26 ;  /* 0x0000001a04001986 */ /* 0x0001e2000c101508 */
[----:B------:R-:W-:Y:S01]  /*615a0*/  ISETP.GE.AND P4, PT, R24, UR21, PT ;  /* 0x0000001518007c0c */ /* 0x000fe2000bf86270 */
[----:B------:R-:W1:Y:S02]  /*615b0*/  LDCU UR24, c[0x0][0x398] ;  /* 0x00007300ff1877ac */ /* 0x000e640008000800 */
[----:B------:R2:W-:Y:S01]  /*615c0*/  @P5 STG.E.U16 desc[UR8][R6.64], R9 ;  /* 0x0000000906005986 */ /* 0x0005e2000c101508 */
[----:B---3--:R-:W-:Y:S01]  /*615d0*/  ISETP.LT.AND P5, PT, R59, UR27, !P2 ;  /* 0x0000001b3b007c0c */ /* 0x008fe2000d7a1270 */
[----:B------:R-:W-:Y:S01]  /*615e0*/  IMAD.WIDE R10, R41, 0x2, R44 ;  /* 0x00000002290a7825 */ /* 0x000fe200078e022c */
[----:B------:R-:W-:Y:S01]  /*615f0*/  ISETP.LT.AND P2, PT, R58, UR33, !P2 ;  /* 0x000000213a007c0c */ /* 0x000fe2000d741270 */
[----:B------:R-:W3:Y:S01]  /*61600*/  LDCU UR21, c[0x0][0x398] ;  /* 0x00007300ff1577ac */ /* 0x000ee20008000800 */
[----:B0-----:R-:W-:Y:S01]  /*61610*/  PRMT R5, R39, 0x7632, R5 ;  /* 0x0000763227057816 */ /* 0x001fe20000000005 */
[----:B------:R-:W-:Y:S01]  /*61620*/  VIADD R24, R15, 0x78 ;  /* 0x000000780f187836 */ /* 0x000fe20000000000 */
[----:B------:R-:W0:Y:S01]  /*61630*/  LDCU UR27, c[0x0][0x398] ;  /* 0x00007300ff1b77ac */ /* 0x000e220008000800 */
[----:B--2---:R-:W-:-:S05]  /*61640*/  IMAD.WIDE R8, R41, 0x2, R2 ;  /* 0x0000000229087825 */ /* 0x004fca00078e0202 */
[----:B------:R2:W-:Y:S01]  /*61650*/  @P3 STG.E.U16 desc[UR8][R8.64], R39 ;  /* 0x0000002708003986 */ /* 0x0005e2000c101508 */
[----:B------:R-:W-:Y:S01]  /*61660*/  ISETP.LT.AND P3, PT, R61, UR30, !P4 ;  /* 0x0000001e3d007c0c */ /* 0x000fe2000e761270 */
[----:B------:R-:W-:Y:S02]  /*61670*/  IMAD.WIDE R6, R41, 0x2, R48 ;  /* 0x0000000229067825 */ /* 0x000fe400078e0230 */
[----:B------:R0:W-:Y:S01]  /*61680*/  @P6 STG.E.U16 desc[UR8][R10.64], R5 ;  /* 0x000000050a006986 */ /* 0x0001e2000c101508 */
[----:B------:R-:W-:Y:S02]  /*61690*/  ISETP.LT.AND P6, PT, R60, UR38, !P4 ;  /* 0x000000263c007c0c */ /* 0x000fe4000e7c1270 */
[----:B--2---:R-:W-:Y:S01]  /*616a0*/  PRMT R9, R31, 0x7632, R9 ;  /* 0x000076321f097816 */ /* 0x004fe20000000009 */
[----:B0-----:R-:W-:-:S04]  /*616b0*/  IMAD.WIDE R4, R41, 0x2, R46 ;  /* 0x0000000229047825 */ /* 0x001fc800078e022e */
[----:B------:R-:W-:Y:S01]  /*616c0*/  VIADD R41, R41, UR22 ;  /* 0x0000001629297c36 */ /* 0x000fe20008000000 */
[----:B------:R-:W-:Y:S01]  /*616d0*/  @P5 STG.E.U16 desc[UR8][R4.64], R31 ;  /* 0x0000001f04005986 */ /* 0x000fe2000c101508 */
[----:B------:R-:W-:Y:S01]  /*616e0*/  ISETP.GE.AND P1, PT, R24, UR19, PT ;  /* 0x0000001318007c0c */ /* 0x000fe2000bf26270 */
[----:B------:R-:W-:Y:S01]  /*616f0*/  VIADD R26, R15, 0x7a ;  /* 0x0000007a0f1a7836 */ /* 0x000fe20000000000 */
[----:B------:R-:W0:Y:S01]  /*61700*/  LDCU UR19, c[0x0][0x398] ;  /* 0x00007300ff1377ac */ /* 0x000e220008000800 */
[----:B------:R2:W-:Y:S01]  /*61710*/  @P2 STG.E.U16 desc[UR8][R6.64], R9 ;  /* 0x0000000906002986 */ /* 0x0005e2000c101508 */
[----:B------:R-:W-:Y:S01]  /*61720*/  ISETP.LT.AND P2, PT, R59, UR39, !P4 ;  /* 0x000000273b007c0c */ /* 0x000fe2000e741270 */
[----:B------:R-:W0:Y:S02]  /*61730*/  LDCU UR22, c[0x0][0x398] ;  /* 0x00007300ff1677ac */ /* 0x000e240008000800 */
[----:B------:R0:W1:Y:S01]  /*61740*/  LDS.128 R4, [R0] ;  /* 0x0000000000047984 */ /* 0x0000620000000c00 */
[----:B------:R-:W-:Y:S01]  /*61750*/  ISETP.LT.AND P4, PT, R58, UR28, !P4 ;  /* 0x0000001c3a007c0c */ /* 0x000fe2000e781270 */
[----:B------:R-:W-:Y:S01]  /*61760*/  VIADD R24, R15, 0x79 ;  /* 0x000000790f187836 */ /* 0x000fe20000000000 */
[----:B------:R-:W1:Y:S01]  /*61770*/  LDCU UR28, c[0x0][0x398] ;  /* 0x00007300ff1c77ac */ /* 0x000e620008000800 */
[----:B------:R-:W-:-:S04]  /*61780*/  IMAD.WIDE R10, R41, 0x2, R44 ;  /* 0x00000002290a7825 */ /* 0x000fc800078e022c */
[----:B--2---:R-:W-:Y:S01]  /*61790*/  IMAD.WIDE R8, R41, 0x2, R2 ;  /* 0x0000000229087825 */ /* 0x004fe200078e0202 */
[----:B------:R-:W-:Y:S01]  /*617a0*/  ISETP.GE.AND P5, PT, R24, UR17, PT ;  /* 0x0000001118007c0c */ /* 0x000fe2000bfa6270 */
[----:B------:R-:W2:Y:S03]  /*617b0*/  LDCU UR17, c[0x0][0x3b8] ;  /* 0x00007700ff1177ac */ /* 0x000ea60008000800 */
[----:B------:R3:W-:Y:S01]  /*617c0*/  @P3 STG.E.U16 desc[UR8][R8.64], R35 ;  /* 0x0000002308003986 */ /* 0x0007e2000c101508 */
[----:B------:R-:W-:Y:S01]  /*617d0*/  ISETP.LT.AND P3, PT, R61, UR31, !P1 ;  /* 0x0000001f3d007c0c */ /* 0x000fe2000cf61270 */
[----:B------:R-:W-:Y:S02]  /*617e0*/  IMAD.WIDE R28, R41, 0x2, R48 ;  /* 0x00000002291c7825 */ /* 0x000fe400078e0230 */
[----:B------:R2:W-:Y:S01]  /*617f0*/  @P6 STG.E.U16 desc[UR8][R10.64], R25 ;  /* 0x000000190a006986 */ /* 0x0005e2000c101508 */
[----:B------:R-:W-:Y:S01]  /*61800*/  ISETP.LT.AND P6, PT, R60, UR26, !P1 ;  /* 0x0000001a3c007c0c */ /* 0x000fe2000cfc1270 */
[----:B0-----:R-:W-:Y:S01]  /*61810*/  VIADD R0, R15, 0x7b ;  /* 0x0000007b0f007836 */ /* 0x001fe20000000000 */
[----:B------:R-:W0:Y:S01]  /*61820*/  LDCU UR26, c[0x0][0x398] ;  /* 0x00007300ff1a77ac */ /* 0x000e220008000800 */
[----:B---3--:R-:W-:Y:S01]  /*61830*/  PRMT R9, R27, 0x7632, R9 ;  /* 0x000076321b097816 */ /* 0x008fe20000000009 */
[----:B--2---:R-:W-:-:S04]  /*61840*/  IMAD.WIDE R24, R41, 0x2, R46 ;  /* 0x0000000229187825 */ /* 0x004fc800078e022e */
[----:B------:R-:W-:Y:S01]  /*61850*/  VIADD R41, R41, UR4 ;  /* 0x0000000429297c36 */ /* 0x000fe20008000000 */
[----:B------:R2:W-:Y:S01]  /*61860*/  @P2 STG.E.U16 desc[UR8][R24.64], R27 ;  /* 0x0000001b18002986 */ /* 0x0005e2000c101508 */
[----:B------:R-:W3:Y:S03]  /*61870*/  LDCU UR4, c[0x0][0x3b8] ;  /* 0x00007700ff0477ac */ /* 0x000ee60008000800 */
[----:B------:R0:W-:Y:S01]  /*61880*/  @P4 STG.E.U16 desc[UR8][R28.64], R9 ;  /* 0x000000091c004986 */ /* 0x0001e2000c101508 */
[----:B------:R-:W-:Y:S01]  /*61890*/  ISETP.LT.AND P4, PT, R59, UR36, !P1 ;  /* 0x000000243b007c0c */ /* 0x000fe2000cf81270 */
[C---:B------:R-:W-:Y:S01]  /*618a0*/  IMAD.WIDE R10, R41.reuse, 0x2, R44 ;  /* 0x00000002290a7825 */ /* 0x040fe200078e022c */
[----:B------:R-:W-:Y:S02]  /*618b0*/  ISETP.LT.AND P1, PT, R58, UR34, !P1 ;  /* 0x000000223a007c0c */ /* 0x000fe4000cf21270 */
[----:B--2---:R-:W-:Y:S01]  /*618c0*/  PRMT R25, R12, 0x7632, R25 ;  /* 0x000076320c197816 */ /* 0x004fe20000000019 */
[C---:B0-----:R-:W-:Y:S01]  /*618d0*/  IMAD.WIDE R8, R41.reuse, 0x2, R2 ;  /* 0x0000000229087825 */ /* 0x041fe200078e0202 */
[----:B------:R-:W-:Y:S01]  /*618e0*/  ISETP.GE.AND P2, PT, R26, UR15, PT ;  /* 0x0000000f1a007c0c */ /* 0x000fe2000bf46270 */
[----:B------:R-:W0:Y:S03]  /*618f0*/  LDCU UR15, c[0x0][0x398] ;  /* 0x00007300ff0f77ac */ /* 0x000e260008000800 */
[----:B------:R2:W-:Y:S01]  /*61900*/  @P3 STG.E.U16 desc[UR8][R8.64], R12 ;  /* 0x0000000c08003986 */ /* 0x0005e2000c101508 */
[----:B------:R-:W-:-:S03]  /*61910*/  IMAD.WIDE R26, R41, 0x2, R48 ;  /* 0x00000002291a7825 */ /* 0x000fc600078e0230 */
[----:B------:R0:W-:Y:S01]  /*61920*/  @P6 STG.E.U16 desc[UR8][R10.64], R25 ;  /* 0x000000190a006986 */ /* 0x0001e2000c101508 */
[----:B------:R-:W-:Y:S02]  /*61930*/  ISETP.LT.AND P3, PT, R61, UR23, !P5 ;  /* 0x000000173d007c0c */ /* 0x000fe4000ef61270 */
[----:B------:R-:W-:Y:S02]  /*61940*/  ISETP.LT.AND P6, PT, R60, UR29, !P5 ;  /* 0x0000001d3c007c0c */ /* 0x000fe4000efc1270 */
[----:B--2---:R-:W-:Y:S01]  /*61950*/  PRMT R9, R16, 0x7632, R9 ;  /* 0x0000763210097816 */ /* 0x004fe20000000009 */
[----:B0-----:R-:W-:-:S04]  /*61960*/  IMAD.WIDE R24, R41, 0x2, R46 ;  /* 0x0000000229187825 */ /* 0x001fc800078e022e */
[----:B------:R-:W-:Y:S01]  /*61970*/  VIADD R41, R41, UR6 ;  /* 0x0000000629297c36 */ /* 0x000fe20008000000 */
[----:B------:R-:W-:Y:S01]  /*61980*/  @P4 STG.E.U16 desc[UR8][R24.64], R16 ;  /* 0x0000001018004986 */ /* 0x000fe2000c101508 */
[----:B------:R-:W-:Y:S01]  /*61990*/  PRMT R12, R20, 0x7632, R12 ;  /* 0x00007632140c7816 */ /* 0x000fe2000000000c */
[----:B------:R-:W0:Y:S02]  /*619a0*/  LDCU UR6, c[0x0][0x3b8] ;  /* 0x00007700ff0677ac */ /* 0x000e240008000800 */
[----:B------:R2:W-:Y:S01]  /*619b0*/  @P1 STG.E.U16 desc[UR8][R26.64], R9 ;  /* 0x000000091a001986 */ /* 0x0005e2000c101508 */
[----:B------:R-:W-:Y:S01]  /*619c0*/  ISETP.LT.AND P1, PT, R59, UR21, !P5 ;  /* 0x000000153b007c0c */ /* 0x000fe2000ef21270 */
[C---:B------:R-:W-:Y:S01]  /*619d0*/  IMAD.WIDE R10, R41.reuse, 0x2, R44 ;  /* 0x00000002290a7825 */ /* 0x040fe200078e022c */
[----:B------:R-:W-:Y:S01]  /*619e0*/  ISETP.LT.AND P5, PT, R58, UR25, !P5 ;  /* 0x000000193a007c0c */ /* 0x000fe2000efa1270 */
[----:B------:R-:W0:Y:S02]  /*619f0*/  LDCU UR21, c[0x0][0x398] ;  /* 0x00007300ff1577ac */ /* 0x000e240008000800 */
[----:B--2---:R-:W-:-:S04]  /*61a00*/  IMAD.WIDE R8, R41, 0x2, R2 ;  /* 0x0000000229087825 */ /* 0x004fc800078e0202 */
[C---:B------:R-:W-:Y:S01]  /*61a10*/  IMAD.WIDE R24, R41.reuse, 0x2, R46 ;  /* 0x0000000229187825 */ /* 0x040fe200078e022e */
[----:B------:R2:W-:Y:S03]  /*61a20*/  @P3 STG.E.U16 desc[UR8][R8.64], R20 ;  /* 0x0000001408003986 */ /* 0x0005e6000c101508 */
[----:B------:R-:W-:Y:S01]  /*61a30*/  IMAD.WIDE R26, R41, 0x2, R48 ;  /* 0x00000002291a7825 */ /* 0x000fe200078e0230 */
[----:B------:R0:W-:Y:S01]  /*61a40*/  @P6 STG.E.U16 desc[UR8][R10.64], R12 ;  /* 0x0000000c0a006986 */ /* 0x0001e2000c101508 */
[----:B------:R-:W-:Y:S02]  /*61a50*/  ISETP.LT.AND P3, PT, R61, UR19, !P2 ;  /* 0x000000133d007c0c */ /* 0x000fe4000d761270 */
[----:B----4-:R-:W-:Y:S01]  /*61a60*/  ISETP.LT.AND P6, PT, R60, UR20, !P2 ;  /* 0x000000143c007c0c */ /* 0x010fe2000d7c1270 */
[----:B-1----:R1:W-:Y:S01]  /*61a70*/  @P1 STG.E.U16 desc[UR8][R24.64], R4 ;  /* 0x0000000418001986 */ /* 0x0023e2000c101508 */
[----:B--2---:R-:W-:Y:S01]  /*61a80*/  PRMT R9, R4, 0x7632, R9 ;  /* 0x0000763204097816 */ /* 0x004fe20000000009 */
[----:B------:R-:W-:Y:S01]  /*61a90*/  VIADD R41, R41, UR16 ;  /* 0x0000001029297c36 */ /* 0x000fe20008000000 */
[----:B------:R-:W-:-:S03]  /*61aa0*/  ISETP.GE.AND P4, PT, R0, UR13, PT ;  /* 0x0000000d00007c0c */ /* 0x000fc6000bf86270 */
[----:B------:R2:W-:Y:S01]  /*61ab0*/  @P5 STG.E.U16 desc[UR8][R26.64], R9 ;  /* 0x000000091a005986 */ /* 0x0005e2000c101508 */
[----:B------:R-:W-:Y:S01]  /*61ac0*/  ISETP.LT.AND P5, PT, R59, UR24, !P2 ;  /* 0x000000183b007c0c */ /* 0x000fe2000d7a1270 */
[----:B------:R-:W-:Y:S01]  /*61ad0*/  VIADD R0, R15, 0x7c ;  /* 0x0000007c0f007836 */ /* 0x000fe20000000000 */
[----:B0-----:R-:W-:Y:S01]  /*61ae0*/  PRMT R12, R13, 0x7632, R12 ;  /* 0x000076320d0c7816 */ /* 0x001fe2000000000c */
[C---:B------:R-:W-:Y:S01]  /*61af0*/  IMAD.WIDE R10, R41.reuse, 0x2, R44 ;  /* 0x00000002290a7825 */ /* 0x040fe200078e022c */
[----:B------:R-:W0:Y:S02]  /*61b00*/  LDCU UR13, c[0x0][0x398] ;  /* 0x00007300ff0d77ac */ /* 0x000e240008000800 */
[----:B------:R-:W-:Y:S01]  /*61b10*/  ISETP.GE.AND P1, PT, R0, UR11, PT ;  /* 0x0000000b00007c0c */ /* 0x000fe2000bf26270 */
[----:B-1----:R-:W-:Y:S01]  /*61b20*/  IMAD.WIDE R24, R41, 0x2, R46 ;  /* 0x0000000229187825 */ /* 0x002fe200078e022e */
[----:B------:R-:W-:Y:S01]  /*61b30*/  PRMT R4, R17, 0x7632, R4 ;  /* 0x0000763211047816 */ /* 0x000fe20000000004 */
[----:B------:R-:W1:Y:S02]  /*61b40*/  LDCU UR11, c[0x0][0x398] ;  /* 0x00007300ff0b77ac */ /* 0x000e640008000800 */
[----:B--2---:R-:W-:Y:S01]  /*61b50*/  IMAD.WIDE R8, R41, 0x2, R2 ;  /* 0x0000000229087825 */ /* 0x004fe200078e0202 */
[----:B------:R-:W2:Y:S03]  /*61b60*/  LDCU UR16, c[0x0][0x398] ;  /* 0x00007300ff1077ac */ /* 0x000ea60008000800 */
[C---:B------:R-:W-:Y:S01]  /*61b70*/  VIADD R0, R15.reuse, 0x7d ;  /* 0x0000007d0f007836 */ /* 0x040fe20000000000 */
[----:B------:R4:W-:Y:S04]  /*61b80*/  @P3 STG.E.U16 desc[UR8][R8.64], R13 ;  /* 0x0000000d08003986 */ /* 0x0009e8000c101508 */
[----:B------:R0:W-:Y:S04]  /*61b90*/  @P6 STG.E.U16 desc[UR8][R10.64], R12 ;  /* 0x0000000c0a006986 */ /* 0x0001e8000c101508 */
[----:B------:R0:W-:Y:S01]  /*61ba0*/  @P5 STG.E.U16 desc[UR8][R24.64], R17 ;  /* 0x0000001118005986 */ /* 0x0001e2000c101508 */
[----:B------:R-:W-:Y:S01]  /*61bb0*/  ISETP.GE.AND P5, PT, R0, UR7, PT ;  /* 0x0000000700007c0c */ /* 0x000fe2000bfa6270 */
[----:B------:R-:W-:Y:S01]  /*61bc0*/  VIADD R0, R15, 0x7e ;  /* 0x0000007e0f007836 */ /* 0x000fe20000000000 */
[----:B------:R-:W-:Y:S01]  /*61bd0*/  ISETP.LT.AND P2, PT, R58, UR22, !P2 ;  /* 0x000000163a007c0c */ /* 0x000fe2000d741270 */
[----:B------:R-:W2:Y:S01]  /*61be0*/  LDL.LU R15, [R1+0x1dd4] ;  /* 0x001dd400010f7983 */ /* 0x000ea20000300800 */
[----:B------:R-:W-:Y:S01]  /*61bf0*/  ISETP.LT.AND P3, PT, R61, UR27, !P4 ;  /* 0x0000001b3d007c0c */ /* 0x000fe2000e761270 */
[C---:B------:R-:W-:Y:S01]  /*61c00*/  IMAD.WIDE R26, R41.reuse, 0x2, R48 ;  /* 0x00000002291a7825 */ /* 0x040fe200078e0230 */
[----:B------:R-:W-:Y:S01]  /*61c10*/  ISETP.LT.AND P6, PT, R60, UR15, !P4 ;  /* 0x0000000f3c007c0c */ /* 0x000fe2000e7c1270 */
[----:B------:R-:W1:Y:S02]  /*61c20*/  LDCU UR7, c[0x0][0x398] ;  /* 0x00007300ff0777ac */ /* 0x000e640008000800 */
[----:B------:R-:W-:Y:S01]  /*61c30*/  VIADD R41, R41, UR17 ;  /* 0x0000001129297c36 */ /* 0x000fe20008000000 */
[----:B----4-:R-:W-:Y:S01]  /*61c40*/  PRMT R13, R21, 0x7632, R13 ;  /* 0x00007632150d7816 */ /* 0x010fe2000000000d */
[----:B------:R-:W4:Y:S02]  /*61c50*/  LDCU UR15, c[0x0][0x398] ;  /* 0x00007300ff0f77ac */ /* 0x000f240008000800 */
[----:B------:R-:W-:-:S02]  /*61c60*/  IMAD.WIDE R8, R41, 0x2, R2 ;  /* 0x0000000229087825 */ /* 0x000fc400078e0202 */
[----:B------:R-:W-:Y:S01]  /*61c70*/  @P2 STG.E.U16 desc[UR8][R26.64], R4 ;  /* 0x000000041a002986 */ /* 0x000fe2000c101508 */
[----:B------:R-:W-:Y:S01]  /*61c80*/  ISETP.LT.AND P2, PT, R59, UR26, !P4 ;  /* 0x0000001a3b007c0c */ /* 0x000fe2000e741270 */
[C---:B0-----:R-:W-:Y:S01]  /*61c90*/  IMAD.WIDE R10, R41.reuse, 0x2, R44 ;  /* 0x00000002290a7825 */ /* 0x041fe200078e022c */
[----:B------:R-:W-:Y:S01]  /*61ca0*/  ISETP.LT.AND P4, PT, R58, UR28, !P4 ;  /* 0x0000001c3a007c0c */ /* 0x000fe2000e781270 */
[----:B------:R0:W-:Y:S01]  /*61cb0*/  @P3 STG.E.U16 desc[UR8][R8.64], R21 ;  /* 0x0000001508003986 */ /* 0x0001e2000c101508 */
[----:B------:R-:W1:Y:S01]  /*61cc0*/  LDCU UR17, c[0x0][0x398] ;  /* 0x00007300ff1177ac */ /* 0x000e620008000800 */
[----:B------:R-:W-:Y:S02]  /*61cd0*/  IMAD.WIDE R16, R41, 0x2, R48 ;  /* 0x0000000229107825 */ /* 0x000fe400078e0230 */
[----:B------:R3:W-:Y:S01]  /*61ce0*/  @P6 STG.E.U16 desc[UR8][R10.64], R13 ;  /* 0x0000000d0a006986 */ /* 0x0007e2000c101508 */
[----:B------:R-:W-:Y:S01]  /*61cf0*/  ISETP.LT.AND P6, PT, R61, UR13, !P1 ;  /* 0x0000000d3d007c0c */ /* 0x000fe2000cfc1270 */
[----:B------:R-:W1:Y:S01]  /*61d00*/  LDCU UR13, c[0x0][0x398] ;  /* 0x00007300ff0d77ac */ /* 0x000e620008000800 */
[----:B0-----:R-:W-:Y:S01]  /*61d10*/  PRMT R9, R5, 0x7632, R9 ;  /* 0x0000763205097816 */ /* 0x001fe20000000009 */
[----:B---3--:R-:W-:-:S04]  /*61d20*/  IMAD.WIDE R12, R41, 0x2, R46 ;  /* 0x00000002290c7825 */ /* 0x008fc800078e022e */
[----:B------:R-:W-:Y:S01]  /*61d30*/  VIADD R41, R41, UR4 ;  /* 0x0000000429297c36 */ /* 0x000fe20008000000 */
[----:B------:R-:W-:Y:S01]  /*61d40*/  @P2 STG.E.U16 desc[UR8][R12.64], R5 ;  /* 0x000000050c002986 */ /* 0x000fe2000c101508 */
[----:B------:R-:W-:Y:S01]  /*61d50*/  ISETP.LT.AND P2, PT, R60, UR21, !P1 ;  /* 0x000000153c007c0c */ /* 0x000fe2000cf41270 */
[----:B------:R-:W0:Y:S02]  /*61d60*/  LDCU UR4, c[0x0][0x3b8] ;  /* 0x00007700ff0477ac */ /* 0x000e240008000800 */
[----:B------:R3:W-:Y:S01]  /*61d70*/  @P4 STG.E.U16 desc[UR8][R16.64], R9 ;  /* 0x0000000910004986 */ /* 0x0007e2000c101508 */
[----:B-1----:R-:W-:Y:S02]  /*61d80*/  ISETP.LT.AND P4, PT, R59, UR11, !P1 ;  /* 0x0000000b3b007c0c */ /* 0x002fe4000cf81270 */
[----:B------:R-:W-:Y:S01]  /*61d90*/  ISETP.GE.AND P3, PT, R0, UR5, PT ;  /* 0x0000000500007c0c */ /* 0x000fe2000bf66270 */
[----:B------:R-:W1:Y:S01]  /*61da0*/  LDCU UR5, c[0x0][0x398] ;  /* 0x00007300ff0577ac */ /* 0x000e620008000800 */
[----:B--2---:R-:W-:Y:S01]  /*61db0*/  ISETP.LT.AND P1, PT, R58, UR16, !P1 ;  /* 0x000000103a007c0c */ /* 0x004fe2000cf21270 */
[C---:B---3--:R-:W-:Y:S01]  /*61dc0*/  IMAD.WIDE R8, R41.reuse, 0x2, R2 ;  /* 0x0000000229087825 */ /* 0x048fe200078e0202 */
[----:B------:R-:W-:Y:S01]  /*61dd0*/  PRMT R0, R14, 0x7632, R0 ;  /* 0x000076320e007816 */ /* 0x000fe20000000000 */
[----:B------:R-:W2:Y:S02]  /*61de0*/  LDCU UR11, c[0x0][0x398] ;  /* 0x00007300ff0b77ac */ /* 0x000ea40008000800 */
[----:B------:R-:W-:Y:S01]  /*61df0*/  IMAD.WIDE R4, R41, 0x2, R44 ;  /* 0x0000000229047825 */ /* 0x000fe200078e022c */
[----:B------:R3:W-:Y:S01]  /*61e00*/  @P6 STG.E.U16 desc[UR8][R8.64], R14 ;  /* 0x0000000e08006986 */ /* 0x0007e2000c101508 */
[----:B------:R-:W-:Y:S01]  /*61e10*/  ISETP.LT.AND P6, PT, R61, UR7, !P5 ;  /* 0x000000073d007c0c */ /* 0x000fe2000efc1270 */
[----:B------:R-:W0:Y:S01]  /*61e20*/  LDCU UR7, c[0x0][0x398] ;  /* 0x00007300ff0777ac */ /* 0x000e220008000800 */
[C---:B------:R-:W-:Y:S01]  /*61e30*/  IMAD.WIDE R10, R41.reuse, 0x2, R46 ;  /* 0x00000002290a7825 */ /* 0x040fe200078e022e */
[----:B------:R0:W-:Y:S03]  /*61e40*/  @P2 STG.E.U16 desc[UR8][R4.64], R0 ;  /* 0x0000000004002986 */ /* 0x0001e6000c101508 */
[----:B------:R-:W-:Y:S01]  /*61e50*/  IMAD.WIDE R12, R41, 0x2, R48 ;  /* 0x00000002290c7825 */ /* 0x000fe200078e0230 */
[----:B------:R-:W-:Y:S01]  /*61e60*/  @P4 STG.E.U16 desc[UR8][R10.64], R18 ;  /* 0x000000120a004986 */ /* 0x000fe2000c101508 */
[----:B---3--:R-:W-:-:S02]  /*61e70*/  PRMT R9, R18, 0x7632, R9 ;  /* 0x0000763212097816 */ /* 0x008fc40000000009 */
[----:B------:R-:W-:Y:S01]  /*61e80*/  VIADD R41, R41, UR6 ;  /* 0x0000000629297c36 */ /* 0x000fe20008000000 */
[----:B----4-:R-:W-:Y:S01]  /*61e90*/  ISETP.LT.AND P4, PT, R60, UR15, !P5 ;  /* 0x0000000f3c007c0c */ /* 0x010fe2000ef81270 */
[----:B------:R-:W3:Y:S01]  /*61ea0*/  LDCU UR6, c[0x0][0x398] ;  /* 0x00007300ff0677ac */ /* 0x000ee20008000800 */
[----:B------:R4:W-:Y:S01]  /*61eb0*/  @P1 STG.E.U16 desc[UR8][R12.64], R9 ;  /* 0x000000090c001986 */ /* 0x0009e2000c101508 */
[----:B-1----:R-:W-:Y:S01]  /*61ec0*/  ISETP.LT.AND P1, PT, R61, UR5, !P3 ;  /* 0x000000053d007c0c */ /* 0x002fe2000df21270 */
[----:B------:R-:W1:Y:S01]  /*61ed0*/  LDCU UR5, c[0x0][0x3b8] ;  /* 0x00007700ff0577ac */ /* 0x000e620008000800 */
[----:B0-----:R-:W-:Y:S01]  /*61ee0*/  PRMT R0, R22, 0x7632, R0 ;  /* 0x0000763216007816 */ /* 0x001fe20000000000 */
[----:B----4-:R-:W-:-:S05]  /*61ef0*/  IMAD.WIDE R8, R41, 0x2, R2 ;  /* 0x0000000229087825 */ /* 0x010fca00078e0202 */
[----:B------:R-:W-:Y:S01]  /*61f00*/  @P6 STG.E.U16 desc[UR8][R8.64], R22 ;  /* 0x0000001608006986 */ /* 0x000fe2000c101508 */
[----:B------:R-:W-:Y:S02]  /*61f10*/  ISETP.LT.AND P6, PT, R59, UR17, !P5 ;  /* 0x000000113b007c0c */ /* 0x000fe4000efc1270 */
[----:B------:R-:W-:Y:S01]  /*61f20*/  ISETP.LT.AND P5, PT, R58, UR13, !P5 ;  /* 0x0000000d3a007c0c */ /* 0x000fe2000efa1270 */
[----:B------:R-:W-:-:S04]  /*61f30*/  IMAD.WIDE R4, R41, 0x2, R44 ;  /* 0x0000000229047825 */ /* 0x000fc800078e022c */
[C---:B------:R-:W-:Y:S01]  /*61f40*/  IMAD.WIDE R10, R41.reuse, 0x2, R46 ;  /* 0x00000002290a7825 */ /* 0x040fe200078e022e */
[----:B------:R0:W-:Y:S03]  /*61f50*/  @P4 STG.E.U16 desc[UR8][R4.64], R0 ;  /* 0x0000000004004986 */ /* 0x0001e6000c101508 */
[C---:B------:R-:W-:Y:S02]  /*61f60*/  VIADD R17, R41.reuse, UR4 ;  /* 0x0000000429117c36 */ /* 0x040fe40008000000 */
[----:B------:R-:W-:Y:S01]  /*61f70*/  IMAD.WIDE R12, R41, 0x2, R48 ;  /* 0x00000002290c7825 */ /* 0x000fe200078e0230 */
[----:B------:R4:W-:Y:S01]  /*61f80*/  @P6 STG.E.U16 desc[UR8][R10.64], R6 ;  /* 0x000000060a006986 */ /* 0x0009e2000c101508 */
[----:B------:R-:W-:Y:S02]  /*61f90*/  ISETP.LT.AND P6, PT, R60, UR7, !P3 ;  /* 0x000000073c007c0c */ /* 0x000fe4000dfc1270 */
[----:B0-----:R-:W-:Y:S01]  /*61fa0*/  PRMT R5, R6, 0x7632, R5 ;  /* 0x0000763206057816 */ /* 0x001fe20000000005 */
[----:B------:R-:W-:Y:S01]  /*61fb0*/  IMAD.WIDE R8, R17, 0x2, R2 ;  /* 0x0000000211087825 */ /* 0x000fe200078e0202 */
[----:B------:R-:W-:-:S03]  /*61fc0*/  ISETP.LT.AND P2, PT, R61, UR12, !P0 ;  /* 0x0000000c3d007c0c */ /* 0x000fc6000c741270 */
[----:B------:R0:W-:Y:S01]  /*61fd0*/  @P5 STG.E.U16 desc[UR8][R12.64], R5 ;  /* 0x000000050c005986 */ /* 0x0001e2000c101508 */
[----:B---3--:R-:W-:Y:S02]  /*61fe0*/  ISETP.LT.AND P5, PT, R59, UR6, !P3 ;  /* 0x000000063b007c0c */ /* 0x008fe4000dfa1270 */
[----:B--2---:R-:W-:Y:S02]  /*61ff0*/  ISETP.LT.AND P3, PT, R58, UR11, !P3 ;  /* 0x0000000b3a007c0c */ /* 0x004fe4000df61270 */
[----:B------:R-:W-:Y:S01]  /*62000*/  ISETP.LT.AND P4, PT, R60, UR18, !P0 ;  /* 0x000000123c007c0c */ /* 0x000fe2000c781270 */
[C---:B-1----:R-:W-:Y:S02]  /*62010*/  VIADD R21, R17.reuse, UR5 ;  /* 0x0000000511157c36 */ /* 0x042fe40008000000 */
[----:B----4-:R-:W-:-:S04]  /*62020*/  IMAD.WIDE R10, R17, 0x2, R46 ;  /* 0x00000002110a7825 */ /* 0x010fc800078e022e */
[----:B0-----:R-:W-:Y:S01]  /*62030*/  IMAD.WIDE R4, R17, 0x2, R44 ;  /* 0x0000000211047825 */ /* 0x001fe200078e022c */
[----:B------:R-:W-:-:S03]  /*62040*/  PRMT R22, R23, 0x7632, R22 ;  /* 0x0000763217167816 */ /* 0x000fc60000000016 */
[----:B------:R-:W-:-:S04]  /*62050*/  IMAD.WIDE R16, R17, 0x2, R48 ;  /* 0x0000000211107825 */ /* 0x000fc800078e0230 */
[----:B------:R-:W-:-:S04]  /*62060*/  IMAD.WIDE R2, R21, 0x2, R2 ;  /* 0x0000000215027825 */ /* 0x000fc800078e0202 */
[----:B------:R-:W-:-:S04]  /*62070*/  IMAD.WIDE R44, R21, 0x2, R44 ;  /* 0x00000002152c7825 */ /* 0x000fc800078e022c */
[----:B------:R-:W-:-:S04]  /*62080*/  IMAD.WIDE R46, R21, 0x2, R46 ;  /* 0x00000002152e7825 */ /* 0x000fc800078e022e */
[----:B------:R-:W-:Y:S01]  /*62090*/  IMAD.WIDE R48, R21, 0x2, R48 ;  /* 0x0000000215307825 */ /* 0x000fe200078e0230 */
[----:B------:R0:W-:Y:S01]  /*620a0*/  @P1 STG.E.U16 desc[UR8][R8.64], R15 ;  /* 0x0000000f08001986 */ /* 0x0001e2000c101508 */
[----:B------:R-:W-:Y:S02]  /*620b0*/  ISETP.LT.AND P1, PT, R59, UR14, !P0 ;  /* 0x0000000e3b007c0c */ /* 0x000fe4000c721270 */
[----:B------:R-:W-:Y:S02]  /*620c0*/  ISETP.LT.AND P0, PT, R58, UR10, !P0 ;  /* 0x0000000a3a007c0c */ /* 0x000fe4000c701270 */
[----:B------:R-:W-:Y:S02]  /*620d0*/  PRMT R0, R15, 0x7632, R0 ;  /* 0x000076320f007816 */ /* 0x000fe40000000000 */
[----:B0-----:R-:W-:-:S03]  /*620e0*/  PRMT R8, R19, 0x7632, R8 ;  /* 0x0000763213087816 */ /* 0x001fc60000000008 */
[----:B------:R0:W-:Y:S04]  /*620f0*/  @P6 STG.E.U16 desc[UR8][R4.64], R0 ;  /* 0x0000000004006986 */ /* 0x0001e8000c101508 */
[----:B------:R0:W-:Y:S04]  /*62100*/  @P5 STG.E.U16 desc[UR8][R10.64], R19 ;  /* 0x000000130a005986 */ /* 0x0001e8000c101508 */
[----:B------:R0:W-:Y:S04]  /*62110*/  @P3 STG.E.U16 desc[UR8][R16.64], R8 ;  /* 0x0000000810003986 */ /* 0x0001e8000c101508 */
[----:B------:R0:W-:Y:S04]  /*62120*/  @P2 STG.E.U16 desc[UR8][R2.64], R23 ;  /* 0x0000001702002986 */ /* 0x0001e8000c101508 */
[----:B------:R0:W-:Y:S04]  /*62130*/  @P4 STG.E.U16 desc[UR8][R44.64], R22 ;  /* 0x000000162c004986 */ /* 0x0001e8000c101508 */
[----:B------:R0:W-:Y:S01]  /*62140*/  @P1 STG.E.U16 desc[UR8][R46.64], R7 ;  /* 0x000000072e001986 */ /* 0x0001e2000c101508 */
[----:B------:R-:W-:Y:S05]  /*62150*/  @!P0 EXIT ;  /* 0x000000000000894d */ /* 0x000fea0003800000 */
[----:B------:R-:W-:-:S05]  /*62160*/  PRMT R24, R7, 0x7632, R24 ;  /* 0x0000763207187816 */ /* 0x000fca0000000018 */
[----:B------:R-:W-:Y:S01]  /*62170*/  STG.E.U16 desc[UR8][R48.64], R24 ;  /* 0x0000001830007986 */ /* 0x000fe2000c101508 */
[----:B------:R-:W-:Y:S05]  /*62180*/  EXIT ;  /* 0x000000000000794d */ /* 0x000fea0003800000 */
.L_x_2:
[----:B------:R-:W-:-:S00]  /*62190*/  BRA `(.L_x_2) ;  /* 0xfffffffc00fc7947 */ /* 0x000fc0000383ffff */
[----:B------:R-:W-:-:S00]  /*621a0*/  NOP ;  /* 0x0000000000007918 */ /* 0x000fc00000000000 */
        /* <DEDUP_REMOVED lines=13> */
.L_x_3:


//--------------------- .nv.shared.matmul_kernel  --------------------------
	.section	.nv.shared.matmul_kernel,"aw",@nobits
	.sectionflags	@""
	.align	16
	.zero		1024


//--------------------- .nv.shared.reserved.0     --------------------------
	.section	.nv.shared.reserved.0,"aw",@nobits
	.weak		__nv_reservedSMEM_offset_0_alias
	.size		__nv_reservedSMEM_offset_0_alias, 0, 64
	.other		__nv_reservedSMEM_offset_0_alias,@"STO_CUDA_RESERVED_SHARED STV_DEFAULT"
__nv_reservedSMEM_offset_0_alias:
	.zero		0
	.zero		64


//--------------------- .nv.constant0.matmul_kernel --------------------------
	.section	.nv.constant0.matmul_kernel,"a",@progbits
	.sectionflags	@""
	.align	4
.nv.constant0.matmul_kernel:
	.zero		976


//--------------------- SYMBOLS --------------------------

	.type		.nv.reservedSmem.offset0,@object
	.size		.nv.reservedSmem.offset0,0x4
	.type		.nv.reservedSmem.cap,@object
	.size		.nv.reservedSmem.cap,0x4
